def matmul_kernel(
    a_ptr,
    b_ptr,
    c_ptr,
    M,
    N,
    K,
    stride_am,
    stride_ak,
    stride_bk,
    stride_bn,
    stride_cm,
    stride_cn,
    BLOCK_M: tl.constexpr,
    BLOCK_N: tl.constexpr,
    BLOCK_K: tl.constexpr,
    GROUP_M: tl.constexpr,
):
    pid = tl.program_id(axis=0)
    num_pid_m = tl.cdiv(M, BLOCK_M)
    num_pid_n = tl.cdiv(N, BLOCK_N)
    num_pid_in_group = GROUP_M * num_pid_n
    group_id = pid // num_pid_in_group
    first_pid_m = group_id * GROUP_M
    group_size_m = min(num_pid_m - first_pid_m, GROUP_M)
    pid_m = first_pid_m + ((pid % num_pid_in_group) % group_size_m)
    pid_n = (pid % num_pid_in_group) // group_size_m

    offs_am = (pid_m * BLOCK_M + tl.arange(0, BLOCK_M)) % M
    offs_bn = (pid_n * BLOCK_N + tl.arange(0, BLOCK_N)) % N
    offs_k = tl.arange(0, BLOCK_K)
    a_ptrs = a_ptr + offs_am[:, None] * stride_am + offs_k[None, :] * stride_ak
    b_ptrs = b_ptr + offs_k[:, None] * stride_bk + offs_bn[None, :] * stride_bn

    acc = tl.zeros((BLOCK_M, BLOCK_N), dtype=tl.float32)
    for kk in range(0, tl.cdiv(K, BLOCK_K)):
        a = tl.load(a_ptrs, mask=offs_k[None, :] < K - kk * BLOCK_K, other=0.0)
        b = tl.load(b_ptrs, mask=offs_k[:, None] < K - kk * BLOCK_K, other=0.0)
        acc = tl.dot(a, b, acc)
        a_ptrs += BLOCK_K * stride_ak
        b_ptrs += BLOCK_K * stride_bk

    c = acc.to(c_ptr.dtype.element_ty)
    offs_cm = pid_m * BLOCK_M + tl.arange(0, BLOCK_M)
    offs_cn = pid_n * BLOCK_N + tl.arange(0, BLOCK_N)
    c_ptrs = c_ptr + offs_cm[:, None] * stride_cm + offs_cn[None, :] * stride_cn
    mask = (offs_cm[:, None] < M) & (offs_cn[None, :] < N)
    tl.store(c_ptrs, c, mask=mask)

# config = {"BLOCK_K": 32, "BLOCK_M": 64, "BLOCK_N": 512, "GROUP_M": 8, "arch": "sm_100", "dtype": "fp16", "num_ctas": 1, "num_stages": 3, "num_warps": 1}
# arch = sm_100


// ===== COMPILED SASS (sm_100a) =====

	.target	sm_100a

	.elftype	@"ET_EXEC"


//--------------------- .note.nv.tkinfo           --------------------------
	.section	.note.nv.tkinfo,"",@"SHT_NOTE"
	.sectionflags	@"SHF_NOTE_NV_TKINFO"
	.tkinfo
        /*0018*/ 	.word	0x00000081
        /*0030*/ 	.string	""
        /*0030*/ 	.string	"ptxas-blackwell"
        /*0030*/ 	.string	"Cuda compilation tools, release 12.9, V12.9.86"
        /*0030*/ 	.string	"Build cuda_12.9.r12.9/compiler.36037853_0"
        /*0030*/ 	.string	"-v  -suppress-debug-info  -lineinfo  -arch sm_100a "



//--------------------- .note.nv.cuver            --------------------------
	.section	.note.nv.cuver,"",@"SHT_NOTE"
	.sectionflags	@"SHF_NOTE_NV_CUVER"
        /*0018*/ 	.short	0x0001
        /*001a*/ 	.short	0x0064
        /*001c*/ 	.short	0x0001
        /*001e*/ 	.short	0x0000
        /*0020*/ 	.short	0x0001
        /*0022*/ 	.short	0x0000


//--------------------- .nv.info                  --------------------------
	.section	.nv.info,"",@"SHT_CUDA_INFO"
	.align	4


	//----- nvinfo : EIATTR_REGCOUNT
	.align		4
        /*0000*/ 	.byte	0x04, 0x2f
        /*0002*/ 	.short	(.L_1 - .L_0)
	.align		4
.L_0:
        /*0004*/ 	.word	index@(matmul_kernel)
        /*0008*/ 	.word	0x00000040


	//----- nvinfo : EIATTR_FRAME_SIZE
	.align		4
.L_1:
        /*000c*/ 	.byte	0x04, 0x11
        /*000e*/ 	.short	(.L_3 - .L_2)
	.align		4
.L_2:
        /*0010*/ 	.word	index@(matmul_kernel)
        /*0014*/ 	.word	0x00004480


	//----- nvinfo : EIATTR_MIN_STACK_SIZE
	.align		4
.L_3:
        /*0018*/ 	.byte	0x04, 0x12
        /*001a*/ 	.short	(.L_5 - .L_4)
	.align		4
.L_4:
        /*001c*/ 	.word	index@(matmul_kernel)
        /*0020*/ 	.word	0x00004480
.L_5:


//--------------------- .nv.info.matmul_kernel    --------------------------
	.section	.nv.info.matmul_kernel,"",@"SHT_CUDA_INFO"
	.sectionflags	@""
	.align	4


	//----- nvinfo : EIATTR_CUDA_API_VERSION
	.align		4
        /*0000*/ 	.byte	0x04, 0x37
        /*0002*/ 	.short	(.L_7 - .L_6)
.L_6:
        /*0004*/ 	.word	0x00000081


	//----- nvinfo : EIATTR_KPARAM_INFO
	.align		4
.L_7:
        /*0008*/ 	.byte	0x04, 0x17
        /*000a*/ 	.short	(.L_9 - .L_8)
.L_8:
        /*000c*/ 	.word	0x00000000
        /*0010*/ 	.short	0x000d
        /*0012*/ 	.short	0x0048
        /*0014*/ 	.byte	0x00, 0xf4, 0x21, 0x00


	//----- nvinfo : EIATTR_KPARAM_INFO
	.align		4
.L_9:
        /*0018*/ 	.byte	0x04, 0x17
        /*001a*/ 	.short	(.L_11 - .L_10)
.L_10:
        /*001c*/ 	.word	0x00000000
        /*0020*/ 	.short	0x000c
        /*0022*/ 	.short	0x0040
        /*0024*/ 	.byte	0x00, 0xf4, 0x21, 0x00


	//----- nvinfo : EIATTR_KPARAM_INFO
	.align		4
.L_11:
        /*0028*/ 	.byte	0x04, 0x17
        /*002a*/ 	.short	(.L_13 - .L_12)
.L_12:
        /*002c*/ 	.word	0x00000000
        /*0030*/ 	.short	0x000b
        /*0032*/ 	.short	0x0038
        /*0034*/ 	.byte	0x00, 0xf0, 0x11, 0x00


	//----- nvinfo : EIATTR_KPARAM_INFO
	.align		4
.L_13:
        /*0038*/ 	.byte	0x04, 0x17
        /*003a*/ 	.short	(.L_15 - .L_14)
.L_14:
        /*003c*/ 	.word	0x00000000
        /*0040*/ 	.short	0x000a
        /*0042*/ 	.short	0x0034
        /*0044*/ 	.byte	0x00, 0xf0, 0x11, 0x00


	//----- nvinfo : EIATTR_KPARAM_INFO
	.align		4
.L_15:
        /*0048*/ 	.byte	0x04, 0x17
        /*004a*/ 	.short	(.L_17 - .L_16)
.L_16:
        /*004c*/ 	.word	0x00000000
        /*0050*/ 	.short	0x0009
        /*0052*/ 	.short	0x0030
        /*0054*/ 	.byte	0x00, 0xf0, 0x11, 0x00


	//----- nvinfo : EIATTR_KPARAM_INFO
	.align		4
.L_17:
        /*0058*/ 	.byte	0x04, 0x17
        /*005a*/ 	.short	(.L_19 - .L_18)
.L_18:
        /*005c*/ 	.word	0x00000000
        /*0060*/ 	.short	0x0008
        /*0062*/ 	.short	0x002c
        /*0064*/ 	.byte	0x00, 0xf0, 0x11, 0x00


	//----- nvinfo : EIATTR_KPARAM_INFO
	.align		4
.L_19:
        /*0068*/ 	.byte	0x04, 0x17
        /*006a*/ 	.short	(.L_21 - .L_20)
.L_20:
        /*006c*/ 	.word	0x00000000
        /*0070*/ 	.short	0x0007
        /*0072*/ 	.short	0x0028
        /*0074*/ 	.byte	0x00, 0xf0, 0x11, 0x00


	//----- nvinfo : EIATTR_KPARAM_INFO
	.align		4
.L_21:
        /*0078*/ 	.byte	0x04, 0x17
        /*007a*/ 	.short	(.L_23 - .L_22)
.L_22:
        /*007c*/ 	.word	0x00000000
        /*0080*/ 	.short	0x0006
        /*0082*/ 	.short	0x0024
        /*0084*/ 	.byte	0x00, 0xf0, 0x11, 0x00


	//----- nvinfo : EIATTR_KPARAM_INFO
	.align		4
.L_23:
        /*0088*/ 	.byte	0x04, 0x17
        /*008a*/ 	.short	(.L_25 - .L_24)
.L_24:
        /*008c*/ 	.word	0x00000000
        /*0090*/ 	.short	0x0005
        /*0092*/ 	.short	0x0020
        /*0094*/ 	.byte	0x00, 0xf0, 0x11, 0x00


	//----- nvinfo : EIATTR_KPARAM_INFO
	.align		4
.L_25:
        /*0098*/ 	.byte	0x04, 0x17
        /*009a*/ 	.short	(.L_27 - .L_26)
.L_26:
        /*009c*/ 	.word	0x00000000
        /*00a0*/ 	.short	0x0004
        /*00a2*/ 	.short	0x001c
        /*00a4*/ 	.byte	0x00, 0xf0, 0x11, 0x00


	//----- nvinfo : EIATTR_KPARAM_INFO
	.align		4
.L_27:
        /*00a8*/ 	.byte	0x04, 0x17
        /*00aa*/ 	.short	(.L_29 - .L_28)
.L_28:
        /*00ac*/ 	.word	0x00000000
        /*00b0*/ 	.short	0x0003
        /*00b2*/ 	.short	0x0018
        /*00b4*/ 	.byte	0x00, 0xf0, 0x11, 0x00


	//----- nvinfo : EIATTR_KPARAM_INFO
	.align		4
.L_29:
        /*00b8*/ 	.byte	0x04, 0x17
        /*00ba*/ 	.short	(.L_31 - .L_30)
.L_30:
        /*00bc*/ 	.word	0x00000000
        /*00c0*/ 	.short	0x0002
        /*00c2*/ 	.short	0x0010
        /*00c4*/ 	.byte	0x00, 0xf4, 0x21, 0x00


	//----- nvinfo : EIATTR_KPARAM_INFO
	.align		4
.L_31:
        /*00c8*/ 	.byte	0x04, 0x17
        /*00ca*/ 	.short	(.L_33 - .L_32)
.L_32:
        /*00cc*/ 	.word	0x00000000
        /*00d0*/ 	.short	0x0001
        /*00d2*/ 	.short	0x0008
        /*00d4*/ 	.byte	0x00, 0xf4, 0x21, 0x00


	//----- nvinfo : EIATTR_KPARAM_INFO
	.align		4
.L_33:
        /*00d8*/ 	.byte	0x04, 0x17
        /*00da*/ 	.short	(.L_35 - .L_34)
.L_34:
        /*00dc*/ 	.word	0x00000000
        /*00e0*/ 	.short	0x0000
        /*00e2*/ 	.short	0x0000
        /*00e4*/ 	.byte	0x00, 0xf4, 0x21, 0x00


	//----- nvinfo : EIATTR_SPARSE_MMA_MASK
	.align		4
.L_35:
        /*00e8*/ 	.byte	0x03, 0x50
        /*00ea*/ 	.short	0x0000


	//----- nvinfo : EIATTR_MAXREG_COUNT
	.align		4
        /*00ec*/ 	.byte	0x03, 0x1b
        /*00ee*/ 	.short	0x00ff


	//----- nvinfo : EIATTR_NUM_BARRIERS
	.align		4
        /*00f0*/ 	.byte	0x02, 0x4c
        /*00f2*/ 	.byte	0x01
	.zero		1


	//----- nvinfo : EIATTR_ANNOTATIONS
	.align		4
        /*00f4*/ 	.byte	0x04, 0x55
        /*00f6*/ 	.short	(.L_37 - .L_36)


	//   ....[0]....
.L_36:
        /*00f8*/ 	.word	0x00000001
        /*00fc*/ 	.byte	0x70, 0x00, 0x00, 0x00, 0x01, 0x00, 0x00, 0x00, 0xb0, 0x00, 0x00, 0x00, 0x01, 0x00, 0x00, 0x00
        /* <DEDUP_REMOVED lines=1768> */
        /*6f8c*/ 	.byte	0x30, 0xd6, 0x02, 0x00


	//----- nvinfo : EIATTR_COOP_GROUP_MASK_REGIDS
	.align		4
.L_37:
        /*6f90*/ 	.byte	0x04, 0x29
        /*6f92*/ 	.short	(.L_39 - .L_38)


	//   ....[0]....
.L_38:
        /*6f94*/ 	.word	0xffffffff


	//   ....[1]....
        /*6f98*/ 	.word	0xffffffff


	//   ....[2]....
        /*6f9c*/ 	.word	0xffffffff


	//   ....[3]....
        /*6fa0*/ 	.word	0xffffffff


	//   ....[4]....
        /*6fa4*/ 	.word	0xffffffff


	//   ....[5]....
        /*6fa8*/ 	.word	0xffffffff


	//   ....[6]....
        /*6fac*/ 	.word	0xffffffff


	//   ....[7]....
        /*6fb0*/ 	.word	0xffffffff


	//   ....[8]....
        /*6fb4*/ 	.word	0xffffffff


	//   ....[9]....
        /*6fb8*/ 	.word	0xffffffff


	//   ....[10]....
        /*6fbc*/ 	.word	0xffffffff


	//   ....[11]....
        /*6fc0*/ 	.word	0xffffffff


	//   ....[12]....
        /*6fc4*/ 	.word	0xffffffff


	//   ....[13]....
        /*6fc8*/ 	.word	0xffffffff


	//   ....[14]....
        /*6fcc*/ 	.word	0xffffffff


	//   ....[15]....
        /*6fd0*/ 	.word	0xffffffff


	//   ....[16]....
        /*6fd4*/ 	.word	0xffffffff


	//   ....[17]....
        /*6fd8*/ 	.word	0xffffffff


	//   ....[18]....
        /*6fdc*/ 	.word	0xffffffff


	//   ....[19]....
        /*6fe0*/ 	.word	0xffffffff


	//   ....[20]....
        /*6fe4*/ 	.word	0xffffffff


	//   ....[21]....
        /*6fe8*/ 	.word	0xffffffff


	//   ....[22]....
        /*6fec*/ 	.word	0xffffffff


	//   ....[23]....
        /*6ff0*/ 	.word	0xffffffff


	//   ....[24]....
        /*6ff4*/ 	.word	0xffffffff


	//   ....[25]....
        /*6ff8*/ 	.word	0xffffffff


	//   ....[26]....
        /*6ffc*/ 	.word	0xffffffff


	//   ....[27]....
        /*7000*/ 	.word	0xffffffff


	//   ....[28]....
        /*7004*/ 	.word	0xffffffff


	//   ....[29]....
        /*7008*/ 	.word	0xffffffff


	//   ....[30]....
        /*700c*/ 	.word	0xffffffff


	//   ....[31]....
        /*7010*/ 	.word	0xffffffff


	//   ....[32]....
        /*7014*/ 	.word	0xffffffff


	//   ....[33]....
        /*7018*/ 	.word	0xffffffff


	//   ....[34]....
        /*701c*/ 	.word	0xffffffff


	//   ....[35]....
        /*7020*/ 	.word	0xffffffff


	//   ....[36]....
        /*7024*/ 	.word	0xffffffff


	//   ....[37]....
        /*7028*/ 	.word	0xffffffff


	//   ....[38]....
        /*702c*/ 	.word	0xffffffff


	//   ....[39]....
        /*7030*/ 	.word	0xffffffff


	//   ....[40]....
        /*7034*/ 	.word	0xffffffff


	//   ....[41]....
        /*7038*/ 	.word	0xffffffff


	//   ....[42]....
        /*703c*/ 	.word	0xffffffff


	//   ....[43]....
        /*7040*/ 	.word	0xffffffff


	//   ....[44]....
        /*7044*/ 	.word	0xffffffff


	//   ....[45]....
        /*7048*/ 	.word	0xffffffff


	//   ....[46]....
        /*704c*/ 	.word	0xffffffff


	//   ....[47]....
        /*7050*/ 	.word	0xffffffff


	//   ....[48]....
        /*7054*/ 	.word	0xffffffff


	//   ....[49]....
        /*7058*/ 	.word	0xffffffff


	//   ....[50]....
        /*705c*/ 	.word	0xffffffff


	//   ....[51]....
        /*7060*/ 	.word	0xffffffff


	//   ....[52]....
        /*7064*/ 	.word	0xffffffff


	//   ....[53]....
        /*7068*/ 	.word	0xffffffff


	//   ....[54]....
        /*706c*/ 	.word	0xffffffff


	//   ....[55]....
        /*7070*/ 	.word	0xffffffff


	//   ....[56]....
        /*7074*/ 	.word	0xffffffff


	//   ....[57]....
        /*7078*/ 	.word	0xffffffff


	//   ....[58]....
        /*707c*/ 	.word	0xffffffff


	//   ....[59]....
        /*7080*/ 	.word	0xffffffff


	//   ....[60]....
        /*7084*/ 	.word	0xffffffff


	//   ....[61]....
        /*7088*/ 	.word	0xffffffff


	//   ....[62]....
        /*708c*/ 	.word	0xffffffff


	//   ....[63]....
        /*7090*/ 	.word	0xffffffff


	//   ....[64]....
        /*7094*/ 	.word	0xffffffff


	//   ....[65]....
        /*7098*/ 	.word	0xffffffff


	//   ....[66]....
        /*709c*/ 	.word	0xffffffff


	//   ....[67]....
        /*70a0*/ 	.word	0xffffffff


	//   ....[68]....
        /*70a4*/ 	.word	0xffffffff


	//   ....[69]....
        /*70a8*/ 	.word	0xffffffff


	//   ....[70]....
        /*70ac*/ 	.word	0xffffffff


	//   ....[71]....
        /*70b0*/ 	.word	0xffffffff


	//   ....[72]....
        /*70b4*/ 	.word	0xffffffff


	//   ....[73]....
        /*70b8*/ 	.word	0xffffffff


	//   ....[74]....
        /*70bc*/ 	.word	0xffffffff


	//   ....[75]....
        /*70c0*/ 	.word	0xffffffff


	//   ....[76]....
        /*70c4*/ 	.word	0xffffffff


	//   ....[77]....
        /*70c8*/ 	.word	0xffffffff


	//   ....[78]....
        /*70cc*/ 	.word	0xffffffff


	//   ....[79]....
        /*70d0*/ 	.word	0xffffffff


	//   ....[80]....
        /*70d4*/ 	.word	0xffffffff


	//   ....[81]....
        /*70d8*/ 	.word	0xffffffff


	//   ....[82]....
        /*70dc*/ 	.word	0xffffffff


	//   ....[83]....
        /*70e0*/ 	.word	0xffffffff


	//   ....[84]....
        /*70e4*/ 	.word	0xffffffff


	//   ....[85]....
        /*70e8*/ 	.word	0xffffffff


	//   ....[86]....
        /*70ec*/ 	.word	0xffffffff


	//   ....[87]....
        /*70f0*/ 	.word	0xffffffff


	//   ....[88]....
        /*70f4*/ 	.word	0xffffffff


	//   ....[89]....
        /*70f8*/ 	.word	0xffffffff


	//   ....[90]....
        /*70fc*/ 	.word	0xffffffff


	//   ....[91]....
        /*7100*/ 	.word	0xffffffff


	//   ....[92]....
        /*7104*/ 	.word	0xffffffff


	//   ....[93]....
        /*7108*/ 	.word	0xffffffff


	//   ....[94]....
        /*710c*/ 	.word	0xffffffff


	//   ....[95]....
        /*7110*/ 	.word	0xffffffff


	//   ....[96]....
        /*7114*/ 	.word	0xffffffff


	//   ....[97]....
        /*7118*/ 	.word	0xffffffff


	//   ....[98]....
        /*711c*/ 	.word	0xffffffff


	//   ....[99]....
        /*7120*/ 	.word	0xffffffff


	//   ....[100]....
        /*7124*/ 	.word	0xffffffff


	//   ....[101]....
        /*7128*/ 	.word	0xffffffff


	//   ....[102]....
        /*712c*/ 	.word	0xffffffff


	//   ....[103]....
        /*7130*/ 	.word	0xffffffff


	//   ....[104]....
        /*7134*/ 	.word	0xffffffff


	//   ....[105]....
        /*7138*/ 	.word	0xffffffff


	//   ....[106]....
        /*713c*/ 	.word	0xffffffff


	//   ....[107]....
        /*7140*/ 	.word	0xffffffff


	//   ....[108]....
        /*7144*/ 	.word	0xffffffff


	//   ....[109]....
        /*7148*/ 	.word	0xffffffff


	//   ....[110]....
        /*714c*/ 	.word	0xffffffff


	//   ....[111]....
        /*7150*/ 	.word	0xffffffff


	//   ....[112]....
        /*7154*/ 	.word	0xffffffff


	//   ....[113]....
        /*7158*/ 	.word	0xffffffff


	//   ....[114]....
        /*715c*/ 	.word	0xffffffff


	//   ....[115]....
        /*7160*/ 	.word	0xffffffff


	//   ....[116]....
        /*7164*/ 	.word	0xffffffff


	//   ....[117]....
        /*7168*/ 	.word	0xffffffff


	//   ....[118]....
        /*716c*/ 	.word	0xffffffff


	//   ....[119]....
        /*7170*/ 	.word	0xffffffff


	//   ....[120]....
        /*7174*/ 	.word	0xffffffff


	//   ....[121]....
        /*7178*/ 	.word	0xffffffff


	//   ....[122]....
        /*717c*/ 	.word	0xffffffff


	//   ....[123]....
        /*7180*/ 	.word	0xffffffff


	//   ....[124]....
        /*7184*/ 	.word	0xffffffff


	//   ....[125]....
        /*7188*/ 	.word	0xffffffff


	//   ....[126]....
        /*718c*/ 	.word	0xffffffff


	//   ....[127]....
        /*7190*/ 	.word	0xffffffff


	//   ....[128]....
        /*7194*/ 	.word	0xffffffff


	//   ....[129]....
        /*7198*/ 	.word	0xffffffff


	//   ....[130]....
        /*719c*/ 	.word	0xffffffff


	//   ....[131]....
        /*71a0*/ 	.word	0xffffffff


	//   ....[132]....
        /*71a4*/ 	.word	0xffffffff


	//   ....[133]....
        /*71a8*/ 	.word	0xffffffff


	//   ....[134]....
        /*71ac*/ 	.word	0xffffffff


	//   ....[135]....
        /*71b0*/ 	.word	0xffffffff


	//   ....[136]....
        /*71b4*/ 	.word	0xffffffff


	//   ....[137]....
        /*71b8*/ 	.word	0xffffffff


	//   ....[138]....
        /*71bc*/ 	.word	0xffffffff


	//   ....[139]....
        /*71c0*/ 	.word	0xffffffff


	//   ....[140]....
        /*71c4*/ 	.word	0xffffffff


	//   ....[141]....
        /*71c8*/ 	.word	0xffffffff


	//   ....[142]....
        /*71cc*/ 	.word	0xffffffff


	//   ....[143]....
        /*71d0*/ 	.word	0xffffffff


	//   ....[144]....
        /*71d4*/ 	.word	0xffffffff


	//   ....[145]....
        /*71d8*/ 	.word	0xffffffff


	//   ....[146]....
        /*71dc*/ 	.word	0xffffffff


	//   ....[147]....
        /*71e0*/ 	.word	0xffffffff


	//   ....[148]....
        /*71e4*/ 	.word	0xffffffff


	//   ....[149]....
        /*71e8*/ 	.word	0xffffffff


	//   ....[150]....
        /*71ec*/ 	.word	0xffffffff


	//   ....[151]....
        /*71f0*/ 	.word	0xffffffff


	//   ....[152]....
        /*71f4*/ 	.word	0xffffffff


	//   ....[153]....
        /*71f8*/ 	.word	0xffffffff


	//   ....[154]....
        /*71fc*/ 	.word	0xffffffff


	//   ....[155]....
        /*7200*/ 	.word	0xffffffff


	//   ....[156]....
        /*7204*/ 	.word	0xffffffff


	//   ....[157]....
        /*7208*/ 	.word	0xffffffff


	//   ....[158]....
        /*720c*/ 	.word	0xffffffff


	//   ....[159]....
        /*7210*/ 	.word	0xffffffff


	//   ....[160]....
        /*7214*/ 	.word	0xffffffff


	//   ....[161]....
        /*7218*/ 	.word	0xffffffff


	//   ....[162]....
        /*721c*/ 	.word	0xffffffff


	//   ....[163]....
        /*7220*/ 	.word	0xffffffff


	//   ....[164]....
        /*7224*/ 	.word	0xffffffff


	//   ....[165]....
        /*7228*/ 	.word	0xffffffff


	//   ....[166]....
        /*722c*/ 	.word	0xffffffff


	//   ....[167]....
        /*7230*/ 	.word	0xffffffff


	//   ....[168]....
        /*7234*/ 	.word	0xffffffff


	//   ....[169]....
        /*7238*/ 	.word	0xffffffff


	//   ....[170]....
        /*723c*/ 	.word	0xffffffff


	//   ....[171]....
        /*7240*/ 	.word	0xffffffff


	//   ....[172]....
        /*7244*/ 	.word	0xffffffff


	//   ....[173]....
        /*7248*/ 	.word	0xffffffff


	//   ....[174]....
        /*724c*/ 	.word	0xffffffff


	//   ....[175]....
        /*7250*/ 	.word	0xffffffff


	//   ....[176]....
        /*7254*/ 	.word	0xffffffff


	//   ....[177]....
        /*7258*/ 	.word	0xffffffff


	//   ....[178]....
        /*725c*/ 	.word	0xffffffff


	//   ....[179]....
        /*7260*/ 	.word	0xffffffff


	//   ....[180]....
        /*7264*/ 	.word	0xffffffff


	//   ....[181]....
        /*7268*/ 	.word	0xffffffff


	//   ....[182]....
        /*726c*/ 	.word	0xffffffff


	//   ....[183]....
        /*7270*/ 	.word	0xffffffff


	//   ....[184]....
        /*7274*/ 	.word	0xffffffff


	//   ....[185]....
        /*7278*/ 	.word	0xffffffff


	//   ....[186]....
        /*727c*/ 	.word	0xffffffff


	//   ....[187]....
        /*7280*/ 	.word	0xffffffff


	//   ....[188]....
        /*7284*/ 	.word	0xffffffff


	//   ....[189]....
        /*7288*/ 	.word	0xffffffff


	//   ....[190]....
        /*728c*/ 	.word	0xffffffff


	//   ....[191]....
        /*7290*/ 	.word	0xffffffff


	//   ....[192]....
        /*7294*/ 	.word	0xffffffff


	//   ....[193]....
        /*7298*/ 	.word	0xffffffff


	//   ....[194]....
        /*729c*/ 	.word	0xffffffff


	//   ....[195]....
        /*72a0*/ 	.word	0xffffffff


	//   ....[196]....
        /*72a4*/ 	.word	0xffffffff


	//   ....[197]....
        /*72a8*/ 	.word	0xffffffff


	//   ....[198]....
        /*72ac*/ 	.word	0xffffffff


	//   ....[199]....
        /*72b0*/ 	.word	0xffffffff


	//   ....[200]....
        /*72b4*/ 	.word	0xffffffff


	//   ....[201]....
        /*72b8*/ 	.word	0xffffffff


	//   ....[202]....
        /*72bc*/ 	.word	0xffffffff


	//   ....[203]....
        /*72c0*/ 	.word	0xffffffff


	//   ....[204]....
        /*72c4*/ 	.word	0xffffffff


	//   ....[205]....
        /*72c8*/ 	.word	0xffffffff


	//   ....[206]....
        /*72cc*/ 	.word	0xffffffff


	//   ....[207]....
        /*72d0*/ 	.word	0xffffffff


	//   ....[208]....
        /*72d4*/ 	.word	0xffffffff


	//   ....[209]....
        /*72d8*/ 	.word	0xffffffff


	//   ....[210]....
        /*72dc*/ 	.word	0xffffffff


	//   ....[211]....
        /*72e0*/ 	.word	0xffffffff


	//   ....[212]....
        /*72e4*/ 	.word	0xffffffff


	//   ....[213]....
        /*72e8*/ 	.word	0xffffffff


	//   ....[214]....
        /*72ec*/ 	.word	0xffffffff


	//   ....[215]....
        /*72f0*/ 	.word	0xffffffff


	//   ....[216]....
        /*72f4*/ 	.word	0xffffffff


	//   ....[217]....
        /*72f8*/ 	.word	0xffffffff


	//   ....[218]....
        /*72fc*/ 	.word	0xffffffff


	//   ....[219]....
        /*7300*/ 	.word	0xffffffff


	//   ....[220]....
        /*7304*/ 	.word	0xffffffff


	//   ....[221]....
        /*7308*/ 	.word	0xffffffff


	//   ....[222]....
        /*730c*/ 	.word	0xffffffff


	//   ....[223]....
        /*7310*/ 	.word	0xffffffff


	//   ....[224]....
        /*7314*/ 	.word	0xffffffff


	//   ....[225]....
        /*7318*/ 	.word	0xffffffff


	//   ....[226]....
        /*731c*/ 	.word	0xffffffff


	//   ....[227]....
        /*7320*/ 	.word	0xffffffff


	//   ....[228]....
        /*7324*/ 	.word	0xffffffff


	//   ....[229]....
        /*7328*/ 	.word	0xffffffff


	//   ....[230]....
        /*732c*/ 	.word	0xffffffff


	//   ....[231]....
        /*7330*/ 	.word	0xffffffff


	//   ....[232]....
        /*7334*/ 	.word	0xffffffff


	//   ....[233]....
        /*7338*/ 	.word	0xffffffff


	//   ....[234]....
        /*733c*/ 	.word	0xffffffff


	//   ....[235]....
        /*7340*/ 	.word	0xffffffff


	//   ....[236]....
        /*7344*/ 	.word	0xffffffff


	//   ....[237]....
        /*7348*/ 	.word	0xffffffff


	//   ....[238]....
        /*734c*/ 	.word	0xffffffff


	//   ....[239]....
        /*7350*/ 	.word	0xffffffff


	//   ....[240]....
        /*7354*/ 	.word	0xffffffff


	//   ....[241]....
        /*7358*/ 	.word	0xffffffff


	//   ....[242]....
        /*735c*/ 	.word	0xffffffff


	//   ....[243]....
        /*7360*/ 	.word	0xffffffff


	//   ....[244]....
        /*7364*/ 	.word	0xffffffff


	//   ....[245]....
        /*7368*/ 	.word	0xffffffff


	//   ....[246]....
        /*736c*/ 	.word	0xffffffff


	//   ....[247]....
        /*7370*/ 	.word	0xffffffff


	//   ....[248]....
        /*7374*/ 	.word	0xffffffff


	//   ....[249]....
        /*7378*/ 	.word	0xffffffff


	//   ....[250]....
        /*737c*/ 	.word	0xffffffff


	//   ....[251]....
        /*7380*/ 	.word	0xffffffff


	//   ....[252]....
        /*7384*/ 	.word	0xffffffff


	//   ....[253]....
        /*7388*/ 	.word	0xffffffff


	//   ....[254]....
        /*738c*/ 	.word	0xffffffff


	//----- nvinfo : EIATTR_COOP_GROUP_INSTR_OFFSETS
	.align		4
.L_39:
        /*7390*/ 	.byte	0x04, 0x28
        /*7392*/ 	.short	(.L_41 - .L_40)


	//   ....[0]....
.L_40:
        /*7394*/ 	.word	0x00095dd0


	//   ....[1]....
        /*7398*/ 	.word	0x00095df0


	//   ....[2]....
        /*739c*/ 	.word	0x00095ed0


	//   ....[3]....
        /*73a0*/ 	.word	0x00095ef0


	//   ....[4]....
        /*73a4*/ 	.word	0x00095f40


	//   ....[5]....
        /*73a8*/ 	.word	0x00095f60


	//   ....[6]....
        /*73ac*/ 	.word	0x00095fe0


	//   ....[7]....
        /*73b0*/ 	.word	0x00096000


	//   ....[8]....
        /*73b4*/ 	.word	0x00096040


	//   ....[9]....
        /*73b8*/ 	.word	0x000960a0


	//   ....[10]....
        /*73bc*/ 	.word	0x000960c0


	//   ....[11]....
        /*73c0*/ 	.word	0x000960e0


	//   ....[12]....
        /*73c4*/ 	.word	0x00096120


	//   ....[13]....
        /*73c8*/ 	.word	0x00096140


	//   ....[14]....
        /*73cc*/ 	.word	0x00096240


	//   ....[15]....
        /*73d0*/ 	.word	0x00096260


	//   ....[16]....
        /*73d4*/ 	.word	0x00096300


	//   ....[17]....
        /*73d8*/ 	.word	0x00096320


	//   ....[18]....
        /*73dc*/ 	.word	0x000963d0


	//   ....[19]....
        /*73e0*/ 	.word	0x000963f0


	//   ....[20]....
        /*73e4*/ 	.word	0x00096440


	//   ....[21]....
        /*73e8*/ 	.word	0x00096460


	//   ....[22]....
        /*73ec*/ 	.word	0x00096530


	//   ....[23]....
        /*73f0*/ 	.word	0x00096550


	//   ....[24]....
        /*73f4*/ 	.word	0x000965a0


	//   ....[25]....
        /*73f8*/ 	.word	0x000965d0


	//   ....[26]....
        /*73fc*/ 	.word	0x000966f0


	//   ....[27]....
        /*7400*/ 	.word	0x00096710


	//   ....[28]....
        /*7404*/ 	.word	0x00096730


	//   ....[29]....
        /*7408*/ 	.word	0x00096750


	//   ....[30]....
        /*740c*/ 	.word	0x00096860


	//   ....[31]....
        /*7410*/ 	.word	0x00096880


	//   ....[32]....
        /*7414*/ 	.word	0x000968d0


	//   ....[33]....
        /*7418*/ 	.word	0x000968f0


	//   ....[34]....
        /*741c*/ 	.word	0x00096910


	//   ....[35]....
        /*7420*/ 	.word	0x00096930


	//   ....[36]....
        /*7424*/ 	.word	0x00096a20


	//   ....[37]....
        /*7428*/ 	.word	0x00096a40


	//   ....[38]....
        /*742c*/ 	.word	0x00096aa0


	//   ....[39]....
        /*7430*/ 	.word	0x00096ac0


	//   ....[40]....
        /*7434*/ 	.word	0x00096bd0


	//   ....[41]....
        /*7438*/ 	.word	0x00096bf0


	//   ....[42]....
        /*743c*/ 	.word	0x00096c10


	//   ....[43]....
        /*7440*/ 	.word	0x00096c80


	//   ....[44]....
        /*7444*/ 	.word	0x00096d60


	//   ....[45]....
        /*7448*/ 	.word	0x00096d80


	//   ....[46]....
        /*744c*/ 	.word	0x00096da0


	//   ....[47]....
        /*7450*/ 	.word	0x00096dc0


	//   ....[48]....
        /*7454*/ 	.word	0x00096e20


	//   ....[49]....
        /*7458*/ 	.word	0x00096e40


	//   ....[50]....
        /*745c*/ 	.word	0x00096e60


	//   ....[51]....
        /*7460*/ 	.word	0x00096e80


	//   ....[52]....
        /*7464*/ 	.word	0x00096f10


	//   ....[53]....
        /*7468*/ 	.word	0x00096f30


	//   ....[54]....
        /*746c*/ 	.word	0x00096f90


	//   ....[55]....
        /*7470*/ 	.word	0x00096fb0


	//   ....[56]....
        /*7474*/ 	.word	0x00096fd0


	//   ....[57]....
        /*7478*/ 	.word	0x00096ff0


	//   ....[58]....
        /*747c*/ 	.word	0x00097010


	//   ....[59]....
        /*7480*/ 	.word	0x00097030


	//   ....[60]....
        /*7484*/ 	.word	0x00097050


	//   ....[61]....
        /*7488*/ 	.word	0x00097070


	//   ....[62]....
        /*748c*/ 	.word	0x00097090


	//   ....[63]....
        /*7490*/ 	.word	0x000970b0


	//   ....[64]....
        /*7494*/ 	.word	0x00097100


	//   ....[65]....
        /*7498*/ 	.word	0x00097140


	//   ....[66]....
        /*749c*/ 	.word	0x000972e0


	//   ....[67]....
        /*74a0*/ 	.word	0x00097320


	//   ....[68]....
        /*74a4*/ 	.word	0x00097450


	//   ....[69]....
        /*74a8*/ 	.word	0x00097470


	//   ....[70]....
        /*74ac*/ 	.word	0x000974c0


	//   ....[71]....
        /*74b0*/ 	.word	0x000974e0


	//   ....[72]....
        /*74b4*/ 	.word	0x00097530


	//   ....[73]....
        /*74b8*/ 	.word	0x00097550


	//   ....[74]....
        /*74bc*/ 	.word	0x00097590


	//   ....[75]....
        /*74c0*/ 	.word	0x000975b0


	//   ....[76]....
        /*74c4*/ 	.word	0x00097600


	//   ....[77]....
        /*74c8*/ 	.word	0x00097620


	//   ....[78]....
        /*74cc*/ 	.word	0x00097690


	//   ....[79]....
        /*74d0*/ 	.word	0x000976b0


	//   ....[80]....
        /*74d4*/ 	.word	0x000976d0


	//   ....[81]....
        /*74d8*/ 	.word	0x000976f0


	//   ....[82]....
        /*74dc*/ 	.word	0x000978f0


	//   ....[83]....
        /*74e0*/ 	.word	0x00097910


	//   ....[84]....
        /*74e4*/ 	.word	0x000979a0


	//   ....[85]....
        /*74e8*/ 	.word	0x000979c0


	//   ....[86]....
        /*74ec*/ 	.word	0x00097a00


	//   ....[87]....
        /*74f0*/ 	.word	0x00097a20


	//   ....[88]....
        /*74f4*/ 	.word	0x00097a60


	//   ....[89]....
        /*74f8*/ 	.word	0x00097a80


	//   ....[90]....
        /*74fc*/ 	.word	0x00097ac0


	//   ....[91]....
        /*7500*/ 	.word	0x00097b20


	//   ....[92]....
        /*7504*/ 	.word	0x00097b60


	//   ....[93]....
        /*7508*/ 	.word	0x00097b80


	//   ....[94]....
        /*750c*/ 	.word	0x00097ba0


	//   ....[95]....
        /*7510*/ 	.word	0x00097bc0


	//   ....[96]....
        /*7514*/ 	.word	0x00097c00


	//   ....[97]....
        /*7518*/ 	.word	0x00097c40


	//   ....[98]....
        /*751c*/ 	.word	0x00097d80


	//   ....[99]....
        /*7520*/ 	.word	0x00097da0


	//   ....[100]....
        /*7524*/ 	.word	0x00097eb0


	//   ....[101]....
        /*7528*/ 	.word	0x00097ed0


	//   ....[102]....
        /*752c*/ 	.word	0x00097f10


	//   ....[103]....
        /*7530*/ 	.word	0x00097f30


	//   ....[104]....
        /*7534*/ 	.word	0x00097f50


	//   ....[105]....
        /*7538*/ 	.word	0x00097f70


	//   ....[106]....
        /*753c*/ 	.word	0x00097fb0


	//   ....[107]....
        /*7540*/ 	.word	0x00097ff0


	//   ....[108]....
        /*7544*/ 	.word	0x00098010


	//   ....[109]....
        /*7548*/ 	.word	0x00098040


	//   ....[110]....
        /*754c*/ 	.word	0x000980e0


	//   ....[111]....
        /*7550*/ 	.word	0x00098100


	//   ....[112]....
        /*7554*/ 	.word	0x00098140


	//   ....[113]....
        /*7558*/ 	.word	0x00098160


	//   ....[114]....
        /*755c*/ 	.word	0x00098340


	//   ....[115]....
        /*7560*/ 	.word	0x00098360


	//   ....[116]....
        /*7564*/ 	.word	0x000983f0


	//   ....[117]....
        /*7568*/ 	.word	0x00098410


	//   ....[118]....
        /*756c*/ 	.word	0x00098450


	//   ....[119]....
        /*7570*/ 	.word	0x00098470


	//   ....[120]....
        /*7574*/ 	.word	0x000984b0


	//   ....[121]....
        /*7578*/ 	.word	0x000984d0


	//   ....[122]....
        /*757c*/ 	.word	0x00098520


	//   ....[123]....
        /*7580*/ 	.word	0x00098540


	//   ....[124]....
        /*7584*/ 	.word	0x00098590


	//   ....[125]....
        /*7588*/ 	.word	0x000985b0


	//   ....[126]....
        /*758c*/ 	.word	0x000985f0


	//   ....[127]....
        /*7590*/ 	.word	0x00098610


	//   ....[128]....
        /*7594*/ 	.word	0x00098710


	//   ....[129]....
        /*7598*/ 	.word	0x00098750


	//   ....[130]....
        /*759c*/ 	.word	0x000988b0


	//   ....[131]....
        /*75a0*/ 	.word	0x000988d0


	//   ....[132]....
        /*75a4*/ 	.word	0x00098910


	//   ....[133]....
        /*75a8*/ 	.word	0x00098930


	//   ....[134]....
        /*75ac*/ 	.word	0x00098970


	//   ....[135]....
        /*75b0*/ 	.word	0x00098990


	//   ....[136]....
        /*75b4*/ 	.word	0x000989d0


	//   ....[137]....
        /*75b8*/ 	.word	0x000989f0


	//   ....[138]....
        /*75bc*/ 	.word	0x00098a40


	//   ....[139]....
        /*75c0*/ 	.word	0x00098a60


	//   ....[140]....
        /*75c4*/ 	.word	0x00098ab0


	//   ....[141]....
        /*75c8*/ 	.word	0x00098ad0


	//   ....[142]....
        /*75cc*/ 	.word	0x00098b10


	//   ....[143]....
        /*75d0*/ 	.word	0x00098b30


	//   ....[144]....
        /*75d4*/ 	.word	0x00098d30


	//   ....[145]....
        /*75d8*/ 	.word	0x00098d50


	//   ....[146]....
        /*75dc*/ 	.word	0x00098dd0


	//   ....[147]....
        /*75e0*/ 	.word	0x00098df0


	//   ....[148]....
        /*75e4*/ 	.word	0x00098e30


	//   ....[149]....
        /*75e8*/ 	.word	0x00098e50


	//   ....[150]....
        /*75ec*/ 	.word	0x00098e90


	//   ....[151]....
        /*75f0*/ 	.word	0x00098eb0


	//   ....[152]....
        /*75f4*/ 	.word	0x00098ef0


	//   ....[153]....
        /*75f8*/ 	.word	0x00098f10


	//   ....[154]....
        /*75fc*/ 	.word	0x00098f50


	//   ....[155]....
        /*7600*/ 	.word	0x00098f70


	//   ....[156]....
        /*7604*/ 	.word	0x00098fb0


	//   ....[157]....
        /*7608*/ 	.word	0x00098fd0


	//   ....[158]....
        /*760c*/ 	.word	0x00099010


	//   ....[159]....
        /*7610*/ 	.word	0x00099030


	//   ....[160]....
        /*7614*/ 	.word	0x000990f0


	//   ....[161]....
        /*7618*/ 	.word	0x00099130


	//   ....[162]....
        /*761c*/ 	.word	0x000992d0


	//   ....[163]....
        /*7620*/ 	.word	0x000992f0


	//   ....[164]....
        /*7624*/ 	.word	0x00099330


	//   ....[165]....
        /*7628*/ 	.word	0x00099350


	//   ....[166]....
        /*762c*/ 	.word	0x00099390


	//   ....[167]....
        /*7630*/ 	.word	0x000993b0


	//   ....[168]....
        /*7634*/ 	.word	0x00099400


	//   ....[169]....
        /*7638*/ 	.word	0x00099420


	//   ....[170]....
        /*763c*/ 	.word	0x00099460


	//   ....[171]....
        /*7640*/ 	.word	0x00099480


	//   ....[172]....
        /*7644*/ 	.word	0x000994c0


	//   ....[173]....
        /*7648*/ 	.word	0x000994e0


	//   ....[174]....
        /*764c*/ 	.word	0x00099520


	//   ....[175]....
        /*7650*/ 	.word	0x00099540


	//   ....[176]....
        /*7654*/ 	.word	0x00099740


	//   ....[177]....
        /*7658*/ 	.word	0x00099760


	//   ....[178]....
        /*765c*/ 	.word	0x000997e0


	//   ....[179]....
        /*7660*/ 	.word	0x00099800


	//   ....[180]....
        /*7664*/ 	.word	0x00099840


	//   ....[181]....
        /*7668*/ 	.word	0x00099860


	//   ....[182]....
        /*766c*/ 	.word	0x000998a0


	//   ....[183]....
        /*7670*/ 	.word	0x000998c0


	//   ....[184]....
        /*7674*/ 	.word	0x00099900


	//   ....[185]....
        /*7678*/ 	.word	0x00099920


	//   ....[186]....
        /*767c*/ 	.word	0x00099960


	//   ....[187]....
        /*7680*/ 	.word	0x00099980


	//   ....[188]....
        /*7684*/ 	.word	0x000999c0


	//   ....[189]....
        /*7688*/ 	.word	0x000999e0


	//   ....[190]....
        /*768c*/ 	.word	0x00099a20


	//   ....[191]....
        /*7690*/ 	.word	0x00099a40


	//   ....[192]....
        /*7694*/ 	.word	0x00099bf0


	//   ....[193]....
        /*7698*/ 	.word	0x00099c20


	//   ....[194]....
        /*769c*/ 	.word	0x00099ce0


	//   ....[195]....
        /*76a0*/ 	.word	0x00099d00


	//   ....[196]....
        /*76a4*/ 	.word	0x00099d40


	//   ....[197]....
        /*76a8*/ 	.word	0x00099d60


	//   ....[198]....
        /*76ac*/ 	.word	0x00099da0


	//   ....[199]....
        /*76b0*/ 	.word	0x00099dc0


	//   ....[200]....
        /*76b4*/ 	.word	0x00099e00


	//   ....[201]....
        /*76b8*/ 	.word	0x00099e20


	//   ....[202]....
        /*76bc*/ 	.word	0x00099e60


	//   ....[203]....
        /*76c0*/ 	.word	0x00099e80


	//   ....[204]....
        /*76c4*/ 	.word	0x00099ec0


	//   ....[205]....
        /*76c8*/ 	.word	0x00099ee0


	//   ....[206]....
        /*76cc*/ 	.word	0x00099f20


	//   ....[207]....
        /*76d0*/ 	.word	0x00099f40


	//   ....[208]....
        /*76d4*/ 	.word	0x00099f60


	//   ....[209]....
        /*76d8*/ 	.word	0x0009a000


	//   ....[210]....
        /*76dc*/ 	.word	0x0009a230


	//   ....[211]....
        /*76e0*/ 	.word	0x0009a250


	//   ....[212]....
        /*76e4*/ 	.word	0x0009a2a0


	//   ....[213]....
        /*76e8*/ 	.word	0x0009a2c0


	//   ....[214]....
        /*76ec*/ 	.word	0x0009a300


	//   ....[215]....
        /*76f0*/ 	.word	0x0009a320


	//   ....[216]....
        /*76f4*/ 	.word	0x0009a340


	//   ....[217]....
        /*76f8*/ 	.word	0x0009a380


	//   ....[218]....
        /*76fc*/ 	.word	0x0009a3c0


	//   ....[219]....
        /*7700*/ 	.word	0x0009a3e0


	//   ....[220]....
        /*7704*/ 	.word	0x0009a420


	//   ....[221]....
        /*7708*/ 	.word	0x0009a440


	//   ....[222]....
        /*770c*/ 	.word	0x0009a480


	//   ....[223]....
        /*7710*/ 	.word	0x0009a4a0


	//   ....[224]....
        /*7714*/ 	.word	0x0009a6a0


	//   ....[225]....
        /*7718*/ 	.word	0x0009a6c0


	//   ....[226]....
        /*771c*/ 	.word	0x0009a750


	//   ....[227]....
        /*7720*/ 	.word	0x0009a770


	//   ....[228]....
        /*7724*/ 	.word	0x0009a790


	//   ....[229]....
        /*7728*/ 	.word	0x0009a7b0


	//   ....[230]....
        /*772c*/ 	.word	0x0009a820


	//   ....[231]....
        /*7730*/ 	.word	0x0009a840


	//   ....[232]....
        /*7734*/ 	.word	0x0009a880


	//   ....[233]....
        /*7738*/ 	.word	0x0009a8a0


	//   ....[234]....
        /*773c*/ 	.word	0x0009a8e0


	//   ....[235]....
        /*7740*/ 	.word	0x0009a900


	//   ....[236]....
        /*7744*/ 	.word	0x0009a940


	//   ....[237]....
        /*7748*/ 	.word	0x0009a960


	//   ....[238]....
        /*774c*/ 	.word	0x0009a9a0


	//   ....[239]....
        /*7750*/ 	.word	0x0009a9c0


	//   ....[240]....
        /*7754*/ 	.word	0x0009aa00


	//   ....[241]....
        /*7758*/ 	.word	0x0009aa60


	//   ....[242]....
        /*775c*/ 	.word	0x0009ac50


	//   ....[243]....
        /*7760*/ 	.word	0x0009ac70


	//   ....[244]....
        /*7764*/ 	.word	0x0009ac90


	//   ....[245]....
        /*7768*/ 	.word	0x0009acb0


	//   ....[246]....
        /*776c*/ 	.word	0x0009acd0


	//   ....[247]....
        /*7770*/ 	.word	0x0009acf0


	//   ....[248]....
        /*7774*/ 	.word	0x0009ad10


	//   ....[249]....
        /*7778*/ 	.word	0x0009ad30


	//   ....[250]....
        /*777c*/ 	.word	0x0009ad50


	//   ....[251]....
        /*7780*/ 	.word	0x0009ad70


	//   ....[252]....
        /*7784*/ 	.word	0x0009ae50


	//   ....[253]....
        /*7788*/ 	.word	0x0009ae70


	//   ....[254]....
        /*778c*/ 	.word	0x0009aee0


	//----- nvinfo : EIATTR_VRC_CTA_INIT_COUNT
	.align		4
.L_41:
        /*7790*/ 	.byte	0x02, 0x4a
	.zero		1
	.zero		1


	//----- nvinfo : EIATTR_EXIT_INSTR_OFFSETS
	.align		4
        /*7794*/ 	.byte	0x04, 0x1c
        /*7796*/ 	.short	(.L_43 - .L_42)


	//   ....[0]....
.L_42:
        /*7798*/ 	.word	0x000b0370


	//   ....[1]....
        /*779c*/ 	.word	0x000b03a0


	//----- nvinfo : EIATTR_REQNTID
	.align		4
.L_43:
        /*77a0*/ 	.byte	0x04, 0x10
        /*77a2*/ 	.short	(.L_45 - .L_44)
.L_44:
        /*77a4*/ 	.word	0x00000020
        /*77a8*/ 	.word	0x00000001
        /*77ac*/ 	.word	0x00000001


	//----- nvinfo : EIATTR_CBANK_PARAM_SIZE
	.align		4
.L_45:
        /*77b0*/ 	.byte	0x03, 0x19
        /*77b2*/ 	.short	0x0050


	//----- nvinfo : EIATTR_PARAM_CBANK
	.align		4
        /*77b4*/ 	.byte	0x04, 0x0a
        /*77b6*/ 	.short	(.L_47 - .L_46)
	.align		4
.L_46:
        /*77b8*/ 	.word	index@(.nv.constant0.matmul_kernel)
        /*77bc*/ 	.short	0x0380
        /*77be*/ 	.short	0x0050


	//----- nvinfo : EIATTR_SW_WAR
	.align		4
.L_47:
        /*77c0*/ 	.byte	0x04, 0x36
        /*77c2*/ 	.short	(.L_49 - .L_48)
.L_48:
        /*77c4*/ 	.word	0x00000008
.L_49:


//--------------------- .nv.compat                --------------------------
	.section	.nv.compat,"",@"SHT_CUDA_COMPAT_INFO"
	.align	4
        /*0000*/ 	.byte	0x02, 0x02, 0x01, 0x00, 0x02, 0x05, 0x05, 0x00, 0x02, 0x03, 0x00, 0x00, 0x02, 0x06, 0x01, 0x00


//--------------------- .nv.callgraph             --------------------------
	.section	.nv.callgraph,"",@"SHT_CUDA_CALLGRAPH"
	.align	4
	.sectionentsize	8
	.align		4
        /*0000*/ 	.word	0x00000000
	.align		4
        /*0004*/ 	.word	0xffffffff
	.align		4
        /*0008*/ 	.word	0x00000000
	.align		4
        /*000c*/ 	.word	0xfffffffe
	.align		4
        /*0010*/ 	.word	0x00000000
	.align		4
        /*0014*/ 	.word	0xfffffffd
	.align		4
        /*0018*/ 	.word	0x00000000
	.align		4
        /*001c*/ 	.word	0xfffffffc


//--------------------- .text.matmul_kernel       --------------------------
	.section	.text.matmul_kernel,"ax",@progbits
	.align	128
        .global         matmul_kernel
        .type           matmul_kernel,@function
        .size           matmul_kernel,(.L_x_3 - matmul_kernel)
        .other          matmul_kernel,@"STO_CUDA_ENTRY STV_DEFAULT"
matmul_kernel:
.text.matmul_kernel:
[----:B------:R-:W0:Y:S02]  /*0000*/  LDC R1, c[0x0][0x37c] ;  /* 0x0000df00ff017b82 */ /* 0x000e240000000800 */
[----:B0-----:R-:W-:-:S06]  /*0010*/  VIADD R1, R1, 0xffffbb80 ;  /* 0xffffbb8001017836 */ /* 0x001fcc0000000000 */
[----:B------:R-:W0:Y:S01]  /*0020*/  LDC.64 R2, c[0x0][0x398] ;  /* 0x0000e600ff027b82 */ /* 0x000e220000000a00 */
[----:B------:R-:W1:Y:S01]  /*0030*/  S2R R7, SR_CTAID.X ;  /* 0x0000000000077919 */ /* 0x000e620000002500 */
[----:B------:R-:W2:Y:S01]  /*0040*/  LDCU UR4, c[0x0][0x3a0] ;  /* 0x00007400ff0477ac */ /* 0x000ea20008000800 */
[----:B------:R-:W-:Y:S02]  /*0050*/  CS2R R32, SRZ ;  /* 0x0000000000207805 */ /* 0x000fe4000001ff00 */
[----:B------:R-:W-:Y:S01]  /*0060*/  CS2R R34, SRZ ;  /* 0x0000000000227805 */ /* 0x000fe2000001ff00 */
[----:B------:R3:W-:Y:S01]  /*0070*/  STL [R1+0x1b0], RZ ;  /* 0x0001b0ff01007387 */ /* 0x0007e20000100800 */
[----:B------:R-:W-:Y:S02]  /*0080*/  CS2R R28, SRZ ;  /* 0x00000000001c7805 */ /* 0x000fe4000001ff00 */
[----:B------:R-:W-:Y:S01]  /*0090*/  CS2R R30, SRZ ;  /* 0x00000000001e7805 */ /* 0x000fe2000001ff00 */
[----:B------:R-:W4:Y:S01]  /*00a0*/  S2UR UR6, SR_CgaCtaId ;  /* 0x00000000000679c3 */ /* 0x000f220000008800 */
[----:B------:R3:W-:Y:S01]  /*00b0*/  STL [R1+0x1b4], RZ ;  /* 0x0001b4ff01007387 */ /* 0x0007e20000100800 */
[----:B------:R-:W-:-:S02]  /*00c0*/  CS2R R24, SRZ ;  /* 0x0000000000187805 */ /* 0x000fc4000001ff00 */
[----:B------:R-:W-:Y:S02]  /*00d0*/  CS2R R26, SRZ ;  /* 0x00000000001a7805 */ /* 0x000fe4000001ff00 */
[----:B------:R-:W-:Y:S01]  /*00e0*/  CS2R R20, SRZ ;  /* 0x0000000000147805 */ /* 0x000fe2000001ff00 */
[----:B------:R3:W-:Y:S01]  /*00f0*/  STL [R1+0x1b8], RZ ;  /* 0x0001b8ff01007387 */ /* 0x0007e20000100800 */
[----:B------:R-:W-:Y:S02]  /*0100*/  CS2R R22, SRZ ;  /* 0x0000000000167805 */ /* 0x000fe4000001ff00 */
[----:B------:R-:W-:Y:S02]  /*0110*/  CS2R R16, SRZ ;  /* 0x0000000000107805 */ /* 0x000fe4000001ff00 */
[----:B------:R-:W-:Y:S01]  /*0120*/  CS2R R18, SRZ ;  /* 0x0000000000127805 */ /* 0x000fe2000001ff00 */
[----:B------:R3:W-:Y:S01]  /*0130*/  STL [R1+0x1bc], RZ ;  /* 0x0001bcff01007387 */ /* 0x0007e20000100800 */
[----:B------:R-:W-:Y:S01]  /*0140*/  CS2R R14, SRZ ;  /* 0x00000000000e7805 */ /* 0x000fe2000001ff00 */
[----:B------:R-:W-:Y:S01]  /*0150*/  UMOV UR5, 0x400 ;  /* 0x0000040000057882 */ /* 0x000fe20000000000 */
[----:B--2---:R-:W-:Y:S01]  /*0160*/  UIADD3 UR4, UPT, UPT, UR4, 0x1f, URZ ;  /* 0x0000001f04047890 */ /* 0x004fe2000fffe0ff */
[----:B------:R3:W-:Y:S01]  /*0170*/  STL [R1+0x1a0], RZ ;  /* 0x0001a0ff01007387 */ /* 0x0007e20000100800 */
[----:B------:R-:W2:Y:S01]  /*0180*/  LDCU.64 UR76, c[0x0][0x358] ;  /* 0x00006b00ff4c77ac */ /* 0x000ea20008000a00 */
[----:B0-----:R-:W-:-:S02]  /*0190*/  VIADD R0, R3, 0x1ff ;  /* 0x000001ff03007836 */ /* 0x001fc40000000000 */
[----:B------:R3:W-:Y:S01]  /*01a0*/  STL [R1+0x1a4], RZ ;  /* 0x0001a4ff01007387 */ /* 0x0007e20000100800 */
[----:B------:R-:W-:-:S03]  /*01b0*/  UISETP.GE.AND UP0, UPT, UR4, 0x20, UPT ;  /* 0x000000200400788c */ /* 0x000fc6000bf06270 */
[----:B------:R3:W-:Y:S01]  /*01c0*/  STL [R1+0x1a8], RZ ;  /* 0x0001a8ff01007387 */ /* 0x0007e20000100800 */
[----:B------:R-:W-:Y:S01]  /*01d0*/  SHF.R.S32.HI R5, RZ, 0x1f, R0 ;  /* 0x0000001fff057819 */ /* 0x000fe20000011400 */
[----:B----4-:R-:W-:Y:S02]  /*01e0*/  ULEA UR5, UR6, UR5, 0x18 ;  /* 0x0000000506057291 */ /* 0x010fe4000f8ec0ff */
[----:B------:R3:W-:Y:S01]  /*01f0*/  STL [R1+0x1ac], RZ ;  /* 0x0001acff01007387 */ /* 0x0007e20000100800 */
[----:B------:R-:W-:Y:S02]  /*0200*/  LEA.HI R5, R5, R0, RZ, 0x9 ;  /* 0x0000000005057211 */ /* 0x000fe400078f48ff */
[----:B-1----:R-:W-:Y:S01]  /*0210*/  IABS R10, R7 ;  /* 0x00000007000a7213 */ /* 0x002fe20000000000 */
[----:B------:R3:W-:Y:S01]  /*0220*/  STL [R1+0x190], RZ ;  /* 0x000190ff01007387 */ /* 0x0007e20000100800 */
[----:B------:R-:W-:-:S03]  /*0230*/  SHF.R.S32.HI R5, RZ, 0x9, R5 ;  /* 0x00000009ff057819 */ /* 0x000fc60000011405 */
[----:B------:R3:W-:Y:S02]  /*0240*/  STL [R1+0x194], RZ ;  /* 0x000194ff01007387 */ /* 0x0007e40000100800 */
[----:B------:R-:W-:Y:S02]  /*0250*/  IMAD.SHL.U32 R6, R5, 0x8, RZ ;  /* 0x0000000805067824 */ /* 0x000fe400078e00ff */
[----:B------:R3:W-:Y:S03]  /*0260*/  STL [R1+0x198], RZ ;  /* 0x000198ff01007387 */ /* 0x0007e60000100800 */
[-C--:B------:R-:W-:Y:S01]  /*0270*/  IABS R9, R6.reuse ;  /* 0x0000000600097213 */ /* 0x080fe20000000000 */
[----:B------:R3:W-:Y:S01]  /*0280*/  STL [R1+0x19c], RZ ;  /* 0x00019cff01007387 */ /* 0x0007e20000100800 */
[----:B------:R-:W-:Y:S02]  /*0290*/  IABS R12, R6 ;  /* 0x00000006000c7213 */ /* 0x000fe40000000000 */
[----:B------:R-:W0:Y:S01]  /*02a0*/  I2F.RP R0, R9 ;  /* 0x0000000900007306 */ /* 0x000e220000209400 */
[----:B------:R3:W-:Y:S04]  /*02b0*/  STL [R1+0x180], RZ ;  /* 0x000180ff01007387 */ /* 0x0007e80000100800 */
[----:B------:R3:W-:Y:S04]  /*02c0*/  STL [R1+0x184], RZ ;  /* 0x000184ff01007387 */ /* 0x0007e80000100800 */
[----:B------:R3:W-:Y:S04]  /*02d0*/  STL [R1+0x188], RZ ;  /* 0x000188ff01007387 */ /* 0x0007e80000100800 */
[----:B------:R3:W-:Y:S01]  /*02e0*/  STL [R1+0x18c], RZ ;  /* 0x00018cff01007387 */ /* 0x0007e20000100800 */
[----:B0-----:R-:W0:Y:S03]  /*02f0*/  MUFU.RCP R0, R0 ;  /* 0x0000000000007308 */ /* 0x001e260000001000 */
[----:B------:R3:W-:Y:S04]  /*0300*/  STL [R1+0x170], RZ ;  /* 0x000170ff01007387 */ /* 0x0007e80000100800 */
[----:B------:R3:W-:Y:S04]  /*0310*/  STL [R1+0x174], RZ ;  /* 0x000174ff01007387 */ /* 0x0007e80000100800 */
[----:B------:R3:W-:Y:S04]  /*0320*/  STL [R1+0x178], RZ ;  /* 0x000178ff01007387 */ /* 0x0007e80000100800 */
[----:B------:R3:W-:Y:S01]  /*0330*/  STL [R1+0x17c], RZ ;  /* 0x00017cff01007387 */ /* 0x0007e20000100800 */
[----:B0-----:R-:W-:-:S03]  /*0340*/  VIADD R4, R0, 0xffffffe ;  /* 0x0ffffffe00047836 */ /* 0x001fc60000000000 */
[----:B------:R3:W-:Y:S01]  /*0350*/  STL [R1+0x160], RZ ;  /* 0x000160ff01007387 */ /* 0x0007e20000100800 */
[----:B------:R-:W-:Y:S01]  /*0360*/  IMAD.MOV R0, RZ, RZ, -R12 ;  /* 0x000000ffff007224 */ /* 0x000fe200078e0a0c */
[----:B------:R0:W1:Y:S02]  /*0370*/  F2I.FTZ.U32.TRUNC.NTZ R5, R4 ;  /* 0x0000000400057305 */ /* 0x000064000021f000 */
[----:B------:R3:W-:Y:S04]  /*0380*/  STL [R1+0x164], RZ ;  /* 0x000164ff01007387 */ /* 0x0007e80000100800 */
[----:B------:R3:W-:Y:S04]  /*0390*/  STL [R1+0x168], RZ ;  /* 0x000168ff01007387 */ /* 0x0007e80000100800 */
[----:B------:R3:W-:Y:S01]  /*03a0*/  STL [R1+0x16c], RZ ;  /* 0x00016cff01007387 */ /* 0x0007e20000100800 */
[----:B0-----:R-:W-:-:S03]  /*03b0*/  IMAD.MOV.U32 R4, RZ, RZ, RZ ;  /* 0x000000ffff047224 */ /* 0x001fc600078e00ff */
[----:B------:R3:W-:Y:S01]  /*03c0*/  STL [R1+0x150], RZ ;  /* 0x000150ff01007387 */ /* 0x0007e20000100800 */
[----:B-1----:R-:W-:-:S03]  /*03d0*/  IMAD.MOV R8, RZ, RZ, -R5 ;  /* 0x000000ffff087224 */ /* 0x002fc600078e0a05 */
[----:B------:R3:W-:Y:S01]  /*03e0*/  STL [R1+0x154], RZ ;  /* 0x000154ff01007387 */ /* 0x0007e20000100800 */
[----:B------:R-:W-:-:S03]  /*03f0*/  IMAD R11, R8, R9, RZ ;  /* 0x00000009080b7224 */ /* 0x000fc600078e02ff */
[----:B------:R3:W-:Y:S01]  /*0400*/  STL [R1+0x158], RZ ;  /* 0x000158ff01007387 */ /* 0x0007e20000100800 */
[----:B------:R-:W-:Y:S02]  /*0410*/  IMAD.MOV.U32 R8, RZ, RZ, R10 ;  /* 0x000000ffff087224 */ /* 0x000fe400078e000a */
[----:B------:R-:W-:Y:S01]  /*0420*/  IMAD.HI.U32 R5, R5, R11, R4 ;  /* 0x0000000b05057227 */ /* 0x000fe200078e0004 */
[----:B------:R3:W-:Y:S04]  /*0430*/  STL [R1+0x15c], RZ ;  /* 0x00015cff01007387 */ /* 0x0007e80000100800 */
[----:B------:R3:W-:Y:S01]  /*0440*/  STL [R1+0x140], RZ ;  /* 0x000140ff01007387 */ /* 0x0007e20000100800 */
[----:B------:R-:W-:-:S03]  /*0450*/  IMAD.HI.U32 R5, R5, R8, RZ ;  /* 0x0000000805057227 */ /* 0x000fc600078e00ff */
[----:B------:R3:W-:Y:S01]  /*0460*/  STL [R1+0x144], RZ ;  /* 0x000144ff01007387 */ /* 0x0007e20000100800 */
[----:B------:R-:W-:-:S03]  /*0470*/  IMAD R0, R5, R0, R8 ;  /* 0x0000000005007224 */ /* 0x000fc600078e0208 */
[----:B------:R3:W-:Y:S02]  /*0480*/  STL [R1+0x148], RZ ;  /* 0x000148ff01007387 */ /* 0x0007e40000100800 */
[----:B------:R-:W-:Y:S02]  /*0490*/  ISETP.GT.U32.AND P1, PT, R9, R0, PT ;  /* 0x000000000900720c */ /* 0x000fe40003f24070 */
[----:B------:R3:W-:Y:S04]  /*04a0*/  STL [R1+0x14c], RZ ;  /* 0x00014cff01007387 */ /* 0x0007e80000100800 */
[----:B------:R3:W-:Y:S04]  /*04b0*/  STL [R1+0x130], RZ ;  /* 0x000130ff01007387 */ /* 0x0007e80000100800 */
[----:B------:R3:W-:Y:S03]  /*04c0*/  STL [R1+0x134], RZ ;  /* 0x000134ff01007387 */ /* 0x0007e60000100800 */
[----:B------:R-:W-:Y:S01]  /*04d0*/  @!P1 IMAD.IADD R0, R0, 0x1, -R9 ;  /* 0x0000000100009824 */ /* 0x000fe200078e0a09 */
[----:B------:R3:W-:Y:S01]  /*04e0*/  STL [R1+0x138], RZ ;  /* 0x000138ff01007387 */ /* 0x0007e20000100800 */
[----:B------:R-:W-:Y:S01]  /*04f0*/  @!P1 VIADD R5, R5, 0x1 ;  /* 0x0000000105059836 */ /* 0x000fe20000000000 */
[----:B------:R-:W-:-:S02]  /*0500*/  ISETP.NE.AND P1, PT, R6, RZ, PT ;  /* 0x000000ff0600720c */ /* 0x000fc40003f25270 */
[----:B------:R3:W-:Y:S01]  /*0510*/  STL [R1+0x13c], RZ ;  /* 0x00013cff01007387 */ /* 0x0007e20000100800 */
[----:B------:R-:W-:Y:S02]  /*0520*/  ISETP.GE.U32.AND P0, PT, R0, R9, PT ;  /* 0x000000090000720c */ /* 0x000fe40003f06070 */
[----:B------:R-:W-:Y:S01]  /*0530*/  LOP3.LUT R0, R7, R6, RZ, 0x3c, !PT ;  /* 0x0000000607007212 */ /* 0x000fe200078e3cff */
[----:B------:R3:W-:Y:S03]  /*0540*/  STL [R1+0x120], RZ ;  /* 0x000120ff01007387 */ /* 0x0007e60000100800 */
[----:B------:R-:W-:Y:S01]  /*0550*/  ISETP.GE.AND P2, PT, R0, RZ, PT ;  /* 0x000000ff0000720c */ /* 0x000fe20003f46270 */
[----:B------:R3:W-:Y:S01]  /*0560*/  STL [R1+0x124], RZ ;  /* 0x000124ff01007387 */ /* 0x0007e20000100800 */
[----:B------:R-:W-:-:S03]  /*0570*/  VIADD R0, R2, 0x3f ;  /* 0x0000003f02007836 */ /* 0x000fc60000000000 */
[----:B------:R3:W-:Y:S02]  /*0580*/  STL [R1+0x128], RZ ;  /* 0x000128ff01007387 */ /* 0x0007e40000100800 */
[----:B------:R-:W-:Y:S02]  /*0590*/  @P0 VIADD R5, R5, 0x1 ;  /* 0x0000000105050836 */ /* 0x000fe40000000000 */
[----:B------:R3:W-:Y:S02]  /*05a0*/  STL [R1+0x12c], RZ ;  /* 0x00012cff01007387 */ /* 0x0007e40000100800 */
[----:B------:R-:W-:Y:S01]  /*05b0*/  IMAD.MOV.U32 R4, RZ, RZ, R5 ;  /* 0x000000ffff047224 */ /* 0x000fe200078e0005 */
[----:B------:R-:W-:Y:S01]  /*05c0*/  SHF.R.S32.HI R5, RZ, 0x1f, R0 ;  /* 0x0000001fff057819 */ /* 0x000fe20000011400 */
[----:B------:R3:W-:Y:S02]  /*05d0*/  STL [R1+0x110], RZ ;  /* 0x000110ff01007387 */ /* 0x0007e40000100800 */
[----:B------:R-:W-:Y:S01]  /*05e0*/  @!P2 IMAD.MOV R4, RZ, RZ, -R4 ;  /* 0x000000ffff04a224 */ /* 0x000fe200078e0a04 */
[----:B------:R-:W-:Y:S01]  /*05f0*/  @!P1 LOP3.LUT R4, RZ, R6, RZ, 0x33, !PT ;  /* 0x00000006ff049212 */ /* 0x000fe200078e33ff */
[----:B------:R3:W-:Y:S01]  /*0600*/  STL [R1+0x114], RZ ;  /* 0x000114ff01007387 */ /* 0x0007e20000100800 */
[----:B------:R-:W-:-:S03]  /*0610*/  LEA.HI R5, R5, R0, RZ, 0x6 ;  /* 0x0000000005057211 */ /* 0x000fc600078f30ff */
[----:B------:R3:W-:Y:S01]  /*0620*/  STL [R1+0x118], RZ ;  /* 0x000118ff01007387 */ /* 0x0007e20000100800 */
[----:B------:R-:W-:Y:S02]  /*0630*/  IMAD.SHL.U32 R8, R4, 0x8, RZ ;  /* 0x0000000804087824 */ /* 0x000fe400078e00ff */
[----:B------:R-:W-:Y:S01]  /*0640*/  IMAD.MOV R4, RZ, RZ, -R4 ;  /* 0x000000ffff047224 */ /* 0x000fe200078e0a04 */
[----:B------:R3:W-:Y:S02]  /*0650*/  STL [R1+0x11c], RZ ;  /* 0x00011cff01007387 */ /* 0x0007e40000100800 */
[----:B------:R-:W-:Y:S01]  /*0660*/  LEA.HI.SX32 R5, R5, -R8, 0x1a ;  /* 0x8000000805057211 */ /* 0x000fe200078fd2ff */
[----:B------:R-:W-:Y:S01]  /*0670*/  IMAD R13, R6, R4, R7 ;  /* 0x00000004060d7224 */ /* 0x000fe200078e0207 */
[----:B------:R3:W-:Y:S02]  /*0680*/  STL [R1+0x100], RZ ;  /* 0x000100ff01007387 */ /* 0x0007e40000100800 */
[----:B------:R-:W-:-:S02]  /*0690*/  VIMNMX R10, PT, PT, R5, 0x8, PT ;  /* 0x00000008050a7848 */ /* 0x000fc40003fe0100 */
[----:B------:R3:W-:Y:S02]  /*06a0*/  STL [R1+0x104], RZ ;  /* 0x000104ff01007387 */ /* 0x0007e40000100800 */
[-C--:B------:R-:W-:Y:S02]  /*06b0*/  IABS R9, R10.reuse ;  /* 0x0000000a00097213 */ /* 0x080fe40000000000 */
[----:B------:R3:W-:Y:S01]  /*06c0*/  STL [R1+0x108], RZ ;  /* 0x000108ff01007387 */ /* 0x0007e20000100800 */
[----:B------:R-:W-:Y:S01]  /*06d0*/  IABS R6, R10 ;  /* 0x0000000a00067213 */ /* 0x000fe20000000000 */
[----:B------:R-:W0:Y:S02]  /*06e0*/  I2F.RP R0, R9 ;  /* 0x0000000900007306 */ /* 0x000e240000209400 */
        /* <DEDUP_REMOVED lines=10> */
[----:B------:R3:W-:Y:S04]  /*0790*/  STL [R1+0xec], RZ ;  /* 0x0000ecff01007387 */ /* 0x0007e80000100800 */
[----:B------:R3:W-:Y:S01]  /*07a0*/  STL [R1+0xd0], RZ ;  /* 0x0000d0ff01007387 */ /* 0x0007e20000100800 */
[----:B------:R-:W0:Y:S03]  /*07b0*/  F2I.FTZ.U32.TRUNC.NTZ R5, R5 ;  /* 0x0000000500057305 */ /* 0x000e26000021f000 */
[----:B------:R3:W-:Y:S04]  /*07c0*/  STL [R1+0xd4], RZ ;  /* 0x0000d4ff01007387 */ /* 0x0007e80000100800 */
[----:B------:R3:W-:Y:S04]  /*07d0*/  STL [R1+0xd8], RZ ;  /* 0x0000d8ff01007387 */ /* 0x0007e80000100800 */
[----:B------:R3:W-:Y:S04]  /*07e0*/  STL [R1+0xdc], RZ ;  /* 0x0000dcff01007387 */ /* 0x0007e80000100800 */
[----:B------:R3:W-:Y:S01]  /*07f0*/  STL [R1+0xc0], RZ ;  /* 0x0000c0ff01007387 */ /* 0x0007e20000100800 */
[----:B0-----:R-:W-:-:S03]  /*0800*/  IMAD.MOV R11, RZ, RZ, -R5 ;  /* 0x000000ffff0b7224 */ /* 0x001fc600078e0a05 */
[----:B------:R3:W-:Y:S01]  /*0810*/  STL [R1+0xc4], RZ ;  /* 0x0000c4ff01007387 */ /* 0x0007e20000100800 */
[----:B------:R-:W-:Y:S01]  /*0820*/  IMAD.MOV.U32 R4, RZ, RZ, R11 ;  /* 0x000000ffff047224 */ /* 0x000fe200078e000b */
[----:B------:R-:W-:Y:S02]  /*0830*/  IABS R11, R13 ;  /* 0x0000000d000b7213 */ /* 0x000fe40000000000 */
[----:B------:R3:W-:Y:S01]  /*0840*/  STL [R1+0xc8], RZ ;  /* 0x0000c8ff01007387 */ /* 0x0007e20000100800 */
[----:B------:R-:W-:Y:S02]  /*0850*/  IMAD R7, R4, R9, RZ ;  /* 0x0000000904077224 */ /* 0x000fe400078e02ff */
[----:B------:R-:W-:Y:S01]  /*0860*/  IMAD.MOV.U32 R4, RZ, RZ, RZ ;  /* 0x000000ffff047224 */ /* 0x000fe200078e00ff */
[----:B------:R3:W-:Y:S03]  /*0870*/  STL [R1+0xcc], RZ ;  /* 0x0000ccff01007387 */ /* 0x0007e60000100800 */
[----:B------:R-:W-:Y:S01]  /*0880*/  IMAD.HI.U32 R4, R5, R7, R4 ;  /* 0x0000000705047227 */ /* 0x000fe200078e0004 */
[----:B------:R3:W-:Y:S03]  /*0890*/  STL [R1+0xb0], RZ ;  /* 0x0000b0ff01007387 */ /* 0x0007e60000100800 */
[----:B------:R-:W-:Y:S01]  /*08a0*/  IMAD.MOV R5, RZ, RZ, -R6 ;  /* 0x000000ffff057224 */ /* 0x000fe200078e0a06 */
        /* <DEDUP_REMOVED lines=18> */
[----:B------:R3:W-:Y:S04]  /*09d0*/  STL [R1+0x98], RZ ;  /* 0x000098ff01007387 */ /* 0x0007e80000100800 */
[----:B------:R3:W-:Y:S02]  /*09e0*/  STL [R1+0x9c], RZ ;  /* 0x00009cff01007387 */ /* 0x0007e40000100800 */
[----:B------:R-:W-:-:S02]  /*09f0*/  @P0 VIADD R0, R0, 0x1 ;  /* 0x0000000100000836 */ /* 0x000fc40000000000 */
[----:B------:R3:W-:Y:S04]  /*0a00*/  STL [R1+0x80], RZ ;  /* 0x000080ff01007387 */ /* 0x0007e80000100800 */
[----:B------:R3:W-:Y:S01]  /*0a10*/  STL [R1+0x84], RZ ;  /* 0x000084ff01007387 */ /* 0x0007e20000100800 */
[----:B------:R-:W-:Y:S01]  /*0a20*/  @!P2 IMAD.MOV R0, RZ, RZ, -R0 ;  /* 0x000000ffff00a224 */ /* 0x000fe200078e0a00 */
[----:B------:R-:W-:Y:S02]  /*0a30*/  @!P1 LOP3.LUT R0, RZ, R10, RZ, 0x33, !PT ;  /* 0x0000000aff009212 */ /* 0x000fe400078e33ff */
[----:B------:R3:W-:Y:S03]  /*0a40*/  STL [R1+0x88], RZ ;  /* 0x000088ff01007387 */ /* 0x0007e60000100800 */
[----:B------:R-:W-:Y:S01]  /*0a50*/  IMAD.MOV R5, RZ, RZ, -R0 ;  /* 0x000000ffff057224 */ /* 0x000fe200078e0a00 */
[----:B------:R3:W-:Y:S01]  /*0a60*/  STL [R1+0x8c], RZ ;  /* 0x00008cff01007387 */ /* 0x0007e20000100800 */
[----:B------:R-:W-:-:S02]  /*0a70*/  IMAD.SHL.U32 R0, R0, 0x200, RZ ;  /* 0x0000020000007824 */ /* 0x000fc400078e00ff */
[----:B------:R-:W-:Y:S01]  /*0a80*/  IMAD R5, R10, R5, R13 ;  /* 0x000000050a057224 */ /* 0x000fe200078e020d */
[----:B------:R3:W-:Y:S01]  /*0a90*/  STL [R1+0x70], RZ ;  /* 0x000070ff01007387 */ /* 0x0007e20000100800 */
[C---:B------:R-:W-:Y:S01]  /*0aa0*/  VIADD R6, R0.reuse, 0x2 ;  /* 0x0000000200067836 */ /* 0x040fe20000000000 */
[----:B------:R-:W-:Y:S01]  /*0ab0*/  CS2R R12, SRZ ;  /* 0x00000000000c7805 */ /* 0x000fe2000001ff00 */
[C---:B------:R-:W-:Y:S01]  /*0ac0*/  VIADD R7, R0.reuse, 0x3 ;  /* 0x0000000300077836 */ /* 0x040fe20000000000 */
[----:B------:R3:W-:Y:S01]  /*0ad0*/  STL [R1+0x74], RZ ;  /* 0x000074ff01007387 */ /* 0x0007e20000100800 */
[C---:B------:R-:W-:Y:S01]  /*0ae0*/  VIADD R6, R0.reuse, 0x5 ;  /* 0x0000000500067836 */ /* 0x040fe20000000000 */
[----:B------:R-:W-:Y:S01]  /*0af0*/  CS2R R10, SRZ ;  /* 0x00000000000a7805 */ /* 0x000fe2000001ff00 */
[C---:B------:R-:W-:Y:S01]  /*0b00*/  VIADD R7, R0.reuse, 0x6 ;  /* 0x0000000600077836 */ /* 0x040fe20000000000 */
[----:B------:R3:W-:Y:S01]  /*0b10*/  STL [R1+0x78], RZ ;  /* 0x000078ff01007387 */ /* 0x0007e20000100800 */
[----:B------:R-:W-:-:S02]  /*0b20*/  VIADD R6, R0, 0x8 ;  /* 0x0000000800067836 */ /* 0x000fc40000000000 */
[C---:B------:R-:W-:Y:S01]  /*0b30*/  VIADD R7, R0.reuse, 0x9 ;  /* 0x0000000900077836 */ /* 0x040fe20000000000 */
[----:B------:R3:W-:Y:S01]  /*0b40*/  STL [R1+0x7c], RZ ;  /* 0x00007cff01007387 */ /* 0x0007e20000100800 */
[C---:B------:R-:W-:Y:S02]  /*0b50*/  VIADD R6, R0.reuse, 0xb ;  /* 0x0000000b00067836 */ /* 0x040fe40000000000 */
[C---:B------:R-:W-:Y:S01]  /*0b60*/  VIADD R7, R0.reuse, 0xc ;  /* 0x0000000c00077836 */ /* 0x040fe20000000000 */
[----:B------:R3:W-:Y:S01]  /*0b70*/  STL [R1+0x60], RZ ;  /* 0x000060ff01007387 */ /* 0x0007e20000100800 */
[C---:B------:R-:W-:Y:S02]  /*0b80*/  VIADD R6, R0.reuse, 0xe ;  /* 0x0000000e00067836 */ /* 0x040fe40000000000 */
        /* <DEDUP_REMOVED lines=70> */
[----:B------:R3:W-:Y:S01]  /*0ff0*/  STL [R1], RZ ;  /* 0x000000ff01007387 */ /* 0x0007e20000100800 */
        /* <DEDUP_REMOVED lines=351> */
[----:B------:R-:W-:Y:S02]  /*25f0*/  VIADD R6, R0, 0x1b5 ;  /* 0x000001b500067836 */ /* 0x000fe40000000000 */
[----:B------:R-:W-:Y:S01]  /*2600*/  IMAD.IADD R5, R8, 0x1, R5 ;  /* 0x0000000108057824 */ /* 0x000fe200078e0205 */
        /* <DEDUP_REMOVED lines=84> */
[----:B------:R-:W-:Y:S01]  /*2b50*/  VIADD R7, R0, 0x1fe ;  /* 0x000001fe00077836 */ /* 0x000fe20000000000 */
[----:B------:R3:W-:Y:S04]  /*2b60*/  STL [R1+0x488], RZ ;  /* 0x000488ff01007387 */ /* 0x0007e80000100800 */
        /* <DEDUP_REMOVED lines=63> */
[----:B------:R3:W-:Y:S01]  /*2f60*/  STL [R1+0xd58], RZ ;  /* 0x000d58ff01007387 */ /* 0x0007e20000100800 */
[----:B------:R-:W0:Y:S03]  /*2f70*/  S2R R36, SR_TID.X ;  /* 0x0000000000247919 */ /* 0x000e260000002100 */
        /* <DEDUP_REMOVED lines=8> */
[----:B0-----:R-:W-:Y:S01]  /*3000*/  LOP3.LUT R4, R36, 0x1f, RZ, 0xc0, !PT ;  /* 0x0000001f24047812 */ /* 0x001fe200078ec0ff */
[----:B------:R-:W-:-:S02]  /*3010*/  VIADD R36, R0, 0x1 ;  /* 0x0000000100247836 */ /* 0x000fc40000000000 */
[----:B------:R3:W-:Y:S01]  /*3020*/  STL [R1+0xd7c], RZ ;  /* 0x000d7cff01007387 */ /* 0x0007e20000100800 */
[C---:B------:R-:W-:Y:S02]  /*3030*/  VIADD R36, R0.reuse, 0x4 ;  /* 0x0000000400247836 */ /* 0x040fe40000000000 */
        /* <DEDUP_REMOVED lines=207> */
[----:B------:R-:W-:Y:S01]  /*3d30*/  IMAD R5, R5, 0x40, R4 ;  /* 0x0000004005057824 */ /* 0x000fe200078e0204 */
        /* <DEDUP_REMOVED lines=35> */
[----:B------:R-:W-:Y:S01]  /*3f70*/  VIADD R4, R0, 0x1ff ;  /* 0x000001ff00047836 */ /* 0x000fe20000000000 */
[----:B------:R3:W-:Y:S01]  /*3f80*/  STL [R1+0x1164], RZ ;  /* 0x001164ff01007387 */ /* 0x0007e20000100800 */
[----:B------:R-:W-:-:S03]  /*3f90*/  VIADD R6, R5, 0x20 ;  /* 0x0000002005067836 */ /* 0x000fc60000000000 */
        /* <DEDUP_REMOVED lines=74> */
[----:B--2---:R-:W-:Y:S05]  /*4440*/  BRA.U !UP0, `(.L_x_0) ;  /* 0x000007a508e87547 */ /* 0x004fea000b800000 */
[----:B------:R-:W-:Y:S01]  /*4450*/  IABS R46, R3 ;  /* 0x00000003002e7213 */ /* 0x000fe20000000000 */
[C---:B------:R-:W-:Y:S01]  /*4460*/  VIADD R23, R0.reuse, 0x1e5 ;  /* 0x000001e500177836 */ /* 0x040fe20000000000 */
[----:B------:R-:W-:Y:S01]  /*4470*/  IABS R11, R4 ;  /* 0x00000004000b7213 */ /* 0x000fe20000000000 */
[C---:B------:R-:W-:Y:S01]  /*4480*/  VIADD R22, R0.reuse, 0x1e3 ;  /* 0x000001e300167836 */ /* 0x040fe20000000000 */
[----:B------:R-:W0:Y:S01]  /*4490*/  I2F.RP R8, R46 ;  /* 0x0000002e00087306 */ /* 0x000e220000209400 */
[----:B------:R-:W-:Y:S01]  /*44a0*/  IABS R15, R7 ;  /* 0x00000007000f7213 */ /* 0x000fe20000000000 */
[----:B------:R-:W-:Y:S01]  /*44b0*/  VIADD R21, R0, 0x1e0 ;  /* 0x000001e000157836 */ /* 0x000fe20000000000 */
[----:B------:R-:W-:Y:S01]  /*44c0*/  ISETP.GE.AND P0, PT, R4, RZ, PT ;  /* 0x000000ff0400720c */ /* 0x000fe20003f06270 */
[C---:B------:R-:W-:Y:S01]  /*44d0*/  VIADD R20, R0.reuse, 0x1e1 ;  /* 0x000001e100147836 */ /* 0x040fe20000000000 */
[----:B------:R-:W-:Y:S01]  /*44e0*/  IABS R10, R38 ;  /* 0x00000026000a7213 */ /* 0x000fe20000000000 */
[C---:B------:R-:W-:Y:S01]  /*44f0*/  VIADD R27, R0.reuse, 0x146 ;  /* 0x00000146001b7836 */ /* 0x040fe20000000000 */
[----:B------:R-:W-:Y:S01]  /*4500*/  IABS R13, R39 ;  /* 0x00000027000d7213 */ /* 0x000fe20000000000 */
[C---:B------:R-:W-:Y:S01]  /*4510*/  VIADD R25, R0.reuse, 0x144 ;  /* 0x0000014400197836 */ /* 0x040fe20000000000 */
[----:B------:R-:W-:Y:S01]  /*4520*/  ISETP.GE.AND P5, PT, R7, RZ, PT ;  /* 0x000000ff0700720c */ /* 0x000fe20003fa6270 */
[C---:B------:R-:W-:Y:S01]  /*4530*/  VIADD R26, R0.reuse, 0x142 ;  /* 0x00000142001a7836 */ /* 0x040fe20000000000 */
[----:B------:R-:W1:Y:S01]  /*4540*/  LDCU UR6, c[0x0][0x3ac] ;  /* 0x00007580ff0677ac */ /* 0x000e620008000800 */
[----:B------:R-:W-:Y:S01]  /*4550*/  VIADD R35, R0, 0x13b ;  /* 0x0000013b00237836 */ /* 0x000fe20000000000 */
[----:B0-----:R-:W0:Y:S01]  /*4560*/  MUFU.RCP R8, R8 ;  /* 0x0000000800087308 */ /* 0x001e220000001000 */
[----:B------:R-:W2:Y:S01]  /*4570*/  LDCU.64 UR8, c[0x0][0x388] ;  /* 0x00007100ff0877ac */ /* 0x000ea20008000a00 */
[----:B------:R-:W4:Y:S01]  /*4580*/  LDCU UR10, c[0x0][0x3a4] ;  /* 0x00007480ff0a77ac */ /* 0x000f220008000800 */
[----:B------:R-:W3:Y:S01]  /*4590*/  LDCU.64 UR12, c[0x0][0x380] ;  /* 0x00007000ff0c77ac */ /* 0x000ee20008000a00 */
[----:B------:R-:W1:Y:S01]  /*45a0*/  LDCU UR7, c[0x0][0x3b0] ;  /* 0x00007600ff0777ac */ /* 0x000e620008000800 */
[----:B0-----:R-:W-:-:S04]  /*45b0*/  VIADD R8, R8, 0xffffffe ;  /* 0x0ffffffe08087836 */ /* 0x001fc80000000000 */
[----:B------:R-:W0:Y:S02]  /*45c0*/  F2I.FTZ.U32.TRUNC.NTZ R9, R8 ;  /* 0x0000000800097305 */ /* 0x000e24000021f000 */
[----:B0-----:R-:W-:-:S04]  /*45d0*/  IMAD.MOV R8, RZ, RZ, -R9 ;  /* 0x000000ffff087224 */ /* 0x001fc800078e0a09 */
[----:B------:R-:W-:Y:S02]  /*45e0*/  IMAD R49, R8, R46, RZ ;  /* 0x0000002e08317224 */ /* 0x000fe400078e02ff */
[----:B------:R-:W-:-:S04]  /*45f0*/  IMAD.MOV.U32 R8, RZ, RZ, RZ ;  /* 0x000000ffff087224 */ /* 0x000fc800078e00ff */
[----:B------:R-:W-:Y:S01]  /*4600*/  IMAD.HI.U32 R49, R9, R49, R8 ;  /* 0x0000003109317227 */ /* 0x000fe200078e0008 */
[----:B------:R-:W-:Y:S02]  /*4610*/  IABS R8, R36 ;  /* 0x0000002400087213 */ /* 0x000fe40000000000 */
[----:B------:R-:W-:-:S03]  /*4620*/  IABS R9, R37 ;  /* 0x0000002500097213 */ /* 0x000fc60000000000 */
[----:B------:R-:W-:-:S04]  /*4630*/  IMAD.HI.U32 R4, R49, R11, RZ ;  /* 0x0000000b31047227 */ /* 0x000fc800078e00ff */
[----:B------:R-:W-:-:S04]  /*4640*/  IMAD.HI.U32 R16, R49, R15, RZ ;  /* 0x0000000f31107227 */ /* 0x000fc800078e00ff */
[----:B------:R-:W-:Y:S02]  /*4650*/  IMAD.MOV R4, RZ, RZ, -R4 ;  /* 0x000000ffff047224 */ /* 0x000fe400078e0a04 */
[----:B------:R-:W-:Y:S02]  /*4660*/  IMAD.MOV R16, RZ, RZ, -R16 ;  /* 0x000000ffff107224 */ /* 0x000fe400078e0a10 */
[C---:B------:R-:W-:Y:S02]  /*4670*/  IMAD R4, R46.reuse, R4, R11 ;  /* 0x000000042e047224 */ /* 0x040fe400078e020b */
[C---:B------:R-:W-:Y:S02]  /*4680*/  IMAD R15, R46.reuse, R16, R15 ;  /* 0x000000102e0f7224 */ /* 0x040fe400078e020f */
[C---:B------:R-:W-:Y:S01]  /*4690*/  IMAD.HI.U32 R11, R49.reuse, R8, RZ ;  /* 0x00000008310b7227 */ /* 0x040fe200078e00ff */
[C---:B------:R-:W-:Y:S02]  /*46a0*/  ISETP.GT.U32.AND P1, PT, R46.reuse, R4, PT ;  /* 0x000000042e00720c */ /* 0x040fe40003f24070 */
[----:B------:R-:W-:Y:S01]  /*46b0*/  ISETP.GT.U32.AND P6, PT, R46, R15, PT ;  /* 0x0000000f2e00720c */ /* 0x000fe20003fc4070 */
[----:B------:R-:W-:-:S04]  /*46c0*/  IMAD.HI.U32 R12, R49, R9, RZ ;  /* 0x00000009310c7227 */ /* 0x000fc800078e00ff */
[----:B------:R-:W-:-:S04]  /*46d0*/  IMAD.HI.U32 R14, R49, R10, RZ ;  /* 0x0000000a310e7227 */ /* 0x000fc800078e00ff */
[----:B------:R-:W-:Y:S02]  /*46e0*/  IMAD.MOV R11, RZ, RZ, -R11 ;  /* 0x000000ffff0b7224 */ /* 0x000fe400078e0a0b */
[----:B------:R-:W-:Y:S02]  /*46f0*/  IMAD.MOV R12, RZ, RZ, -R12 ;  /* 0x000000ffff0c7224 */ /* 0x000fe400078e0a0c */
[----:B------:R-:W-:Y:S02]  /*4700*/  @!P1 IMAD.IADD R4, R4, 0x1, -R46 ;  /* 0x0000000104049824 */ /* 0x000fe400078e0a2e */
[----:B------:R-:W-:Y:S02]  /*4710*/  IMAD.MOV R14, RZ, RZ, -R14 ;  /* 0x000000ffff0e7224 */ /* 0x000fe400078e0a0e */
[C---:B------:R-:W-:Y:S01]  /*4720*/  IMAD R8, R46.reuse, R11, R8 ;  /* 0x0000000b2e087224 */ /* 0x040fe200078e0208 */
[----:B------:R-:W-:Y:S01]  /*4730*/  ISETP.GT.U32.AND P4, PT, R46, R4, PT ;  /* 0x000000042e00720c */ /* 0x000fe20003f84070 */
[----:B------:R-:W-:-:S02]  /*4740*/  @!P6 IMAD.IADD R15, R15, 0x1, -R46 ;  /* 0x000000010f0fe824 */ /* 0x000fc400078e0a2e */
[C---:B------:R-:W-:Y:S01]  /*4750*/  IMAD R9, R46.reuse, R12, R9 ;  /* 0x0000000c2e097224 */ /* 0x040fe200078e0209 */
[C---:B------:R-:W-:Y:S01]  /*4760*/  ISETP.GT.U32.AND P3, PT, R46.reuse, R8, PT ;  /* 0x000000082e00720c */ /* 0x040fe20003f64070 */
[C---:B------:R-:W-:Y:S01]  /*4770*/  IMAD R16, R46.reuse, R14, R10 ;  /* 0x0000000e2e107224 */ /* 0x040fe200078e020a */
[C---:B------:R-:W-:Y:S01]  /*4780*/  ISETP.GT.U32.AND P6, PT, R46.reuse, R15, PT ;  /* 0x0000000f2e00720c */ /* 0x040fe20003fc4070 */
[C---:B------:R-:W-:Y:S01]  /*4790*/  IMAD.HI.U32 R11, R49.reuse, R13, RZ ;  /* 0x0000000d310b7227 */ /* 0x040fe200078e00ff */
[C---:B------:R-:W-:Y:S02]  /*47a0*/  ISETP.GT.U32.AND P2, PT, R46.reuse, R9, PT ;  /* 0x000000092e00720c */ /* 0x040fe40003f44070 */
[----:B------:R-:W-:Y:S01]  /*47b0*/  ISETP.GT.U32.AND P1, PT, R46, R16, PT ;  /* 0x000000102e00720c */ /* 0x000fe20003f24070 */
[----:B------:R-:W-:Y:S01]  /*47c0*/  IMAD.MOV R11, RZ, RZ, -R11 ;  /* 0x000000ffff0b7224 */ /* 0x000fe200078e0a0b */
[----:B------:R-:W-:Y:S01]  /*47d0*/  IABS R12, R41 ;  /* 0x00000029000c7213 */ /* 0x000fe20000000000 */
[----:B------:R-:W-:Y:S01]  /*47e0*/  @!P4 IMAD.IADD R4, R4, 0x1, -R46 ;  /* 0x000000010404c824 */ /* 0x000fe200078e0a2e */
[----:B------:R-:W-:Y:S01]  /*47f0*/  IABS R14, R40 ;  /* 0x00000028000e7213 */ /* 0x000fe20000000000 */
[----:B------:R-:W-:Y:S01]  /*4800*/  IMAD R11, R46, R11, R13 ;  /* 0x0000000b2e0b7224 */ /* 0x000fe200078e020d */
[----:B------:R-:W-:Y:S01]  /*4810*/  IABS R13, R43 ;  /* 0x0000002b000d7213 */ /* 0x000fe20000000000 */
[----:B------:R-:W-:-:S03]  /*4820*/  IMAD.HI.U32 R7, R49, R12, RZ ;  /* 0x0000000c31077227 */ /* 0x000fc600078e00ff */
[----:B------:R-:W-:Y:S01]  /*4830*/  ISETP.GT.U32.AND P4, PT, R46, R11, PT ;  /* 0x0000000b2e00720c */ /* 0x000fe20003f84070 */
[--C-:B------:R-:W-:Y:S01]  /*4840*/  @!P3 IMAD.IADD R8, R8, 0x1, -R46.reuse ;  /* 0x000000010808b824 */ /* 0x100fe200078e0a2e */
[----:B------:R-:W-:Y:S01]  /*4850*/  ISETP.GE.AND P3, PT, R36, RZ, PT ;  /* 0x000000ff2400720c */ /* 0x000fe20003f66270 */
[--C-:B------:R-:W-:Y:S02]  /*4860*/  @!P6 IMAD.IADD R15, R15, 0x1, -R46.reuse ;  /* 0x000000010f0fe824 */ /* 0x100fe400078e0a2e */
[----:B------:R-:W-:Y:S01]  /*4870*/  @!P2 IMAD.IADD R9, R9, 0x1, -R46 ;  /* 0x000000010909a824 */ /* 0x000fe200078e0a2e */
[----:B------:R-:W-:Y:S01]  /*4880*/  ISETP.GE.AND P2, PT, R37, RZ, PT ;  /* 0x000000ff2500720c */ /* 0x000fe20003f46270 */
[----:B------:R-:W-:Y:S02]  /*4890*/  IMAD.MOV.U32 R17, RZ, RZ, R4 ;  /* 0x000000ffff117224 */ /* 0x000fe400078e0004 */
[----:B------:R-:W-:Y:S01]  /*48a0*/  IMAD.HI.U32 R10, R49, R14, RZ ;  /* 0x0000000e310a7227 */ /* 0x000fe200078e00ff */
[----:B------:R-:W-:-:S03]  /*48b0*/  ISETP.GT.U32.AND P6, PT, R46, R9, PT ;  /* 0x000000092e00720c */ /* 0x000fc60003fc4070 */
[----:B------:R-:W-:Y:S02]  /*48c0*/  IMAD.MOV R7, RZ, RZ, -R7 ;  /* 0x000000ffff077224 */ /* 0x000fe400078e0a07 */
[----:B------:R-:W-:Y:S01]  /*48d0*/  @!P1 IMAD.IADD R16, R16, 0x1, -R46 ;  /* 0x0000000110109824 */ /* 0x000fe200078e0a2e */
[C---:B------:R-:W-:Y:S01]  /*48e0*/  ISETP.GT.U32.AND P1, PT, R46.reuse, R8, PT ;  /* 0x000000082e00720c */ /* 0x040fe20003f24070 */
[----:B------:R-:W-:Y:S02]  /*48f0*/  IMAD.MOV.U32 R4, RZ, RZ, R15 ;  /* 0x000000ffff047224 */ /* 0x000fe400078e000f */
[----:B------:R-:W-:Y:S02]  /*4900*/  @!P0 IMAD.MOV R17, RZ, RZ, -R17 ;  /* 0x000000ffff118224 */ /* 0x000fe400078e0a11 */
[----:B------:R-:W-:Y:S02]  /*4910*/  IMAD.MOV R10, RZ, RZ, -R10 ;  /* 0x000000ffff0a7224 */ /* 0x000fe400078e0a0a */
[C---:B------:R-:W-:Y:S01]  /*4920*/  IMAD R7, R46.reuse, R7, R12 ;  /* 0x000000072e077224 */ /* 0x040fe200078e020c */
[----:B------:R-:W-:Y:S01]  /*4930*/  IABS R12, R42 ;  /* 0x0000002a000c7213 */ /* 0x000fe20000000000 */
[----:B------:R-:W-:Y:S01]  /*4940*/  @!P5 IMAD.MOV R4, RZ, RZ, -R4 ;  /* 0x000000ffff04d224 */ /* 0x000fe200078e0a04 */
[----:B------:R0:W-:Y:S01]  /*4950*/  STL [R1+0x34c], R17 ;  /* 0x00034c1101007387 */ /* 0x0001e20000100800 */
[----:B------:R-:W-:-:S02]  /*4960*/  IMAD R10, R46, R10, R14 ;  /* 0x0000000a2e0a7224 */ /* 0x000fc400078e020e */
[--C-:B------:R-:W-:Y:S01]  /*4970*/  @!P4 IMAD.IADD R11, R11, 0x1, -R46.reuse ;  /* 0x000000010b0bc824 */ /* 0x100fe200078e0a2e */
[----:B------:R1:W-:Y:S01]  /*4980*/  STL [R1+0x350], R4 ;  /* 0x0003500401007387 */ /* 0x0003e20000100800 */
[--C-:B------:R-:W-:Y:S01]  /*4990*/  @!P1 IMAD.IADD R8, R8, 0x1, -R46.reuse ;  /* 0x0000000108089824 */ /* 0x100fe200078e0a2e */
[C---:B------:R-:W-:Y:S01]  /*49a0*/  ISETP.GT.U32.AND P5, PT, R46.reuse, R10, PT ;  /* 0x0000000a2e00720c */ /* 0x040fe20003fa4070 */
[----:B------:R-:W-:Y:S01]  /*49b0*/  @!P6 IMAD.IADD R9, R9, 0x1, -R46 ;  /* 0x000000010909e824 */ /* 0x000fe200078e0a2e */
[C---:B------:R-:W-:Y:S01]  /*49c0*/  ISETP.GT.U32.AND P4, PT, R46.reuse, R16, PT ;  /* 0x000000102e00720c */ /* 0x040fe20003f84070 */
[C---:B------:R-:W-:Y:S01]  /*49d0*/  IMAD.HI.U32 R14, R49.reuse, R13, RZ ;  /* 0x0000000d310e7227 */ /* 0x040fe200078e00ff */
[C---:B------:R-:W-:Y:S02]  /*49e0*/  ISETP.GT.U32.AND P6, PT, R46.reuse, R7, PT ;  /* 0x000000072e00720c */ /* 0x040fe40003fc4070 */
[----:B------:R-:W-:Y:S01]  /*49f0*/  ISETP.GT.U32.AND P0, PT, R46, R11, PT ;  /* 0x0000000b2e00720c */ /* 0x000fe20003f04070 */
[----:B0-----:R-:W-:Y:S01]  /*4a00*/  IMAD.MOV.U32 R17, RZ, RZ, R8 ;  /* 0x000000ffff117224 */ /* 0x001fe200078e0008 */
[----:B------:R-:W-:Y:S01]  /*4a10*/  ISETP.GE.AND P1, PT, R38, RZ, PT ;  /* 0x000000ff2600720c */ /* 0x000fe20003f26270 */
[----:B-1----:R-:W-:Y:S01]  /*4a20*/  IMAD.HI.U32 R4, R49, R12, RZ ;  /* 0x0000000c31047227 */ /* 0x002fe200078e00ff */
[----:B------:R-:W-:-:S03]  /*4a30*/  IABS R8, R44 ;  /* 0x0000002c00087213 */ /* 0x000fc60000000000 */
[----:B------:R-:W-:Y:S02]  /*4a40*/  IMAD.MOV R4, RZ, RZ, -R4 ;  /* 0x000000ffff047224 */ /* 0x000fe400078e0a04 */
[----:B------:R-:W-:Y:S02]  /*4a50*/  @!P3 IMAD.MOV R17, RZ, RZ, -R17 ;  /* 0x000000ffff11b224 */ /* 0x000fe400078e0a11 */
[----:B------:R-:W-:Y:S02]  /*4a60*/  IMAD R4, R46, R4, R12 ;  /* 0x000000042e047224 */ /* 0x000fe400078e020c */
[--C-:B------:R-:W-:Y:S01]  /*4a70*/  @!P5 IMAD.IADD R10, R10, 0x1, -R46.reuse ;  /* 0x000000010a0ad824 */ /* 0x100fe200078e0a2e */
[----:B------:R-:W-:Y:S01]  /*4a80*/  STL [R1+0x354], R17 ;  /* 0x0003541101007387 */ /* 0x000fe20000100800 */
[--C-:B------:R-:W-:Y:S01]  /*4a90*/  @!P4 IMAD.IADD R16, R16, 0x1, -R46.reuse ;  /* 0x000000011010c824 */ /* 0x100fe200078e0a2e */
[C---:B------:R-:W-:Y:S01]  /*4aa0*/  ISETP.GT.U32.AND P3, PT, R46.reuse, R4, PT ;  /* 0x000000042e00720c */ /* 0x040fe20003f64070 */
[----:B------:R-:W-:Y:S01]  /*4ab0*/  @!P6 IMAD.IADD R7, R7, 0x1, -R46 ;  /* 0x000000010707e824 */ /* 0x000fe200078e0a2e */
[----:B------:R-:W-:Y:S01]  /*4ac0*/  ISETP.GE.AND P4, PT, R39, RZ, PT ;  /* 0x000000ff2700720c */ /* 0x000fe20003f86270 */
[----:B------:R-:W-:Y:S01]  /*4ad0*/  IMAD.MOV R14, RZ, RZ, -R14 ;  /* 0x000000ffff0e7224 */ /* 0x000fe200078e0a0e */
[----:B------:R-:W-:Y:S01]  /*4ae0*/  ISETP.GT.U32.AND P6, PT, R46, R10, PT ;  /* 0x0000000a2e00720c */ /* 0x000fe20003fc4070 */
[----:B------:R-:W-:Y:S01]  /*4af0*/  IMAD.MOV.U32 R15, RZ, RZ, R9 ;  /* 0x000000ffff0f7224 */ /* 0x000fe200078e0009 */
[----:B------:R-:W-:Y:S01]  /*4b00*/  ISETP.GE.AND P5, PT, R41, RZ, PT ;  /* 0x000000ff2900720c */ /* 0x000fe20003fa6270 */
[----:B------:R-:W-:-:S02]  /*4b10*/  IMAD.MOV.U32 R9, RZ, RZ, R16 ;  /* 0x000000ffff097224 */ /* 0x000fc400078e0010 */
[--C-:B------:R-:W-:Y:S01]  /*4b20*/  @!P0 IMAD.IADD R11, R11, 0x1, -R46.reuse ;  /* 0x000000010b0b8824 */ /* 0x100fe200078e0a2e */
[----:B------:R-:W-:Y:S01]  /*4b30*/  ISETP.GE.AND P0, PT, R40, RZ, PT ;  /* 0x000000ff2800720c */ /* 0x000fe20003f06270 */
[----:B------:R-:W-:Y:S02]  /*4b40*/  IMAD R13, R46, R14, R13 ;  /* 0x0000000e2e0d7224 */ /* 0x000fe400078e020d */
[--C-:B------:R-:W-:Y:S02]  /*4b50*/  @!P3 IMAD.IADD R4, R4, 0x1, -R46.reuse ;  /* 0x000000010404b824 */ /* 0x100fe400078e0a2e */
[----:B------:R-:W-:Y:S01]  /*4b60*/  @!P2 IMAD.MOV R15, RZ, RZ, -R15 ;  /* 0x000000ffff0fa224 */ /* 0x000fe200078e0a0f */
[C---:B------:R-:W-:Y:S01]  /*4b70*/  ISETP.GT.U32.AND P2, PT, R46.reuse, R7, PT ;  /* 0x000000072e00720c */ /* 0x040fe20003f44070 */
[----:B------:R-:W-:Y:S01]  /*4b80*/  @!P1 IMAD.MOV R9, RZ, RZ, -R9 ;  /* 0x000000ffff099224 */ /* 0x000fe200078e0a09 */
[C---:B------:R-:W-:Y:S01]  /*4b90*/  ISETP.GT.U32.AND P3, PT, R46.reuse, R4, PT ;  /* 0x000000042e00720c */ /* 0x040fe20003f64070 */
[----:B------:R-:W-:Y:S01]  /*4ba0*/  @!P4 IMAD.MOV R11, RZ, RZ, -R11 ;  /* 0x000000ffff0bc224 */ /* 0x000fe200078e0a0b */
[----:B------:R0:W-:Y:S01]  /*4bb0*/  STL [R1+0x358], R15 ;  /* 0x0003580f01007387 */ /* 0x0001e20000100800 */
[----:B------:R-:W-:Y:S01]  /*4bc0*/  ISETP.GT.U32.AND P4, PT, R46, R13, PT ;  /* 0x0000000d2e00720c */ /* 0x000fe20003f84070 */
[----:B------:R-:W-:Y:S01]  /*4bd0*/  @!P6 IMAD.IADD R10, R10, 0x1, -R46 ;  /* 0x000000010a0ae824 */ /* 0x000fe200078e0a2e */
[----:B------:R-:W-:Y:S01]  /*4be0*/  ISETP.GE.AND P1, PT, R42, RZ, PT ;  /* 0x000000ff2a00720c */ /* 0x000fe20003f26270 */
[----:B------:R1:W-:Y:S01]  /*4bf0*/  STL [R1+0x35c], R9 ;  /* 0x00035c0901007387 */ /* 0x0003e20000100800 */
[----:B------:R-:W-:Y:S01]  /*4c00*/  IMAD.HI.U32 R12, R49, R8, RZ ;  /* 0x00000008310c7227 */ /* 0x000fe200078e00ff */
[----:B------:R-:W-:-:S02]  /*4c10*/  ISETP.GE.AND P6, PT, R43, RZ, PT ;  /* 0x000000ff2b00720c */ /* 0x000fc40003fc6270 */
[----:B------:R2:W-:Y:S01]  /*4c20*/  STL [R1+0x360], R11 ;  /* 0x0003600b01007387 */ /* 0x0005e20000100800 */
[----:B------:R-:W-:Y:S01]  /*4c30*/  IMAD.MOV.U32 R14, RZ, RZ, R10 ;  /* 0x000000ffff0e7224 */ /* 0x000fe200078e000a */
[----:B0-----:R-:W-:Y:S01]  /*4c40*/  IABS R15, R48 ;  /* 0x00000030000f7213 */ /* 0x001fe20000000000 */
[----:B------:R-:W-:Y:S02]  /*4c50*/  @!P3 IMAD.IADD R4, R4, 0x1, -R46 ;  /* 0x000000010404b824 */ /* 0x000fe400078e0a2e */
[----:B------:R-:W-:Y:S01]  /*4c60*/  @!P0 IMAD.MOV R14, RZ, RZ, -R14 ;  /* 0x000000ffff0e8224 */ /* 0x000fe200078e0a0e */
[----:B-1----:R-:W-:Y:S01]  /*4c70*/  IABS R9, R45 ;  /* 0x0000002d00097213 */ /* 0x002fe20000000000 */
[----:B------:R-:W-:Y:S01]  /*4c80*/  @!P4 IMAD.IADD R13, R13, 0x1, -R46 ;  /* 0x000000010d0dc824 */ /* 0x000fe200078e0a2e */
[----:B------:R-:W-:Y:S01]  /*4c90*/  ISETP.GE.AND P4, PT, R45, RZ, PT ;  /* 0x000000ff2d00720c */ /* 0x000fe20003f86270 */
[----:B------:R-:W-:Y:S01]  /*4ca0*/  IMAD.MOV R12, RZ, RZ, -R12 ;  /* 0x000000ffff0c7224 */ /* 0x000fe200078e0a0c */
[----:B------:R0:W-:Y:S01]  /*4cb0*/  STL [R1+0x364], R14 ;  /* 0x0003640e01007387 */ /* 0x0001e20000100800 */
[----:B------:R-:W-:Y:S01]  /*4cc0*/  IMAD.HI.U32 R10, R49, R9, RZ ;  /* 0x00000009310a7227 */ /* 0x000fe200078e00ff */
[----:B------:R-:W-:-:S02]  /*4cd0*/  ISETP.GT.U32.AND P0, PT, R46, R13, PT ;  /* 0x0000000d2e00720c */ /* 0x000fc40003f04070 */
[----:B--2---:R-:W-:Y:S01]  /*4ce0*/  IABS R11, R47 ;  /* 0x0000002f000b7213 */ /* 0x004fe20000000000 */
[----:B------:R-:W-:Y:S02]  /*4cf0*/  IMAD.MOV R10, RZ, RZ, -R10 ;  /* 0x000000ffff0a7224 */ /* 0x000fe400078e0a0a */
[----:B------:R-:W-:Y:S01]  /*4d00*/  @!P2 IMAD.IADD R7, R7, 0x1, -R46 ;  /* 0x000000010707a824 */ /* 0x000fe200078e0a2e */
[----:B------:R-:W-:Y:S01]  /*4d10*/  ISETP.GE.AND P2, PT, R44, RZ, PT ;  /* 0x000000ff2c00720c */ /* 0x000fe20003f46270 */
[C---:B------:R-:W-:Y:S01]  /*4d20*/  IMAD R9, R46.reuse, R10, R9 ;  /* 0x0000000a2e097224 */ /* 0x040fe200078e0209 */
[----:B------:R-:W-:Y:S01]  /*4d30*/  IABS R10, R52 ;  /* 0x00000034000a7213 */ /* 0x000fe20000000000 */
[----:B0-----:R-:W-:Y:S02]  /*4d40*/  IMAD.MOV.U32 R14, RZ, RZ, R4 ;  /* 0x000000ffff0e7224 */ /* 0x001fe400078e0004 */
[C---:B------:R-:W-:Y:S02]  /*4d50*/  IMAD R8, R46.reuse, R12, R8 ;  /* 0x0000000c2e087224 */ /* 0x040fe400078e0208 */
[----:B------:R-:W-:Y:S01]  /*4d60*/  @!P1 IMAD.MOV R14, RZ, RZ, -R14 ;  /* 0x000000ffff0e9224 */ /* 0x000fe200078e0a0e */
[C---:B------:R-:W-:Y:S01]  /*4d70*/  ISETP.GT.U32.AND P1, PT, R46.reuse, R9, PT ;  /* 0x000000092e00720c */ /* 0x040fe20003f24070 */
[----:B------:R-:W-:Y:S01]  /*4d80*/  IMAD.HI.U32 R12, R49, R11, RZ ;  /* 0x0000000b310c7227 */ /* 0x000fe200078e00ff */
[----:B------:R-:W-:-:S03]  /*4d90*/  ISETP.GT.U32.AND P3, PT, R46, R8, PT ;  /* 0x000000082e00720c */ /* 0x000fc60003f64070 */
[----:B------:R-:W-:Y:S01]  /*4da0*/  @!P5 IMAD.MOV R7, RZ, RZ, -R7 ;  /* 0x000000ffff07d224 */ /* 0x000fe200078e0a07 */
[----:B------:R-:W-:Y:S01]  /*4db0*/  ISETP.GE.AND P5, PT, R47, RZ, PT ;  /* 0x000000ff2f00720c */ /* 0x000fe20003fa6270 */
[----:B------:R-:W-:Y:S02]  /*4dc0*/  IMAD.MOV R12, RZ, RZ, -R12 ;  /* 0x000000ffff0c7224 */ /* 0x000fe400078e0a0c */
[--C-:B------:R-:W-:Y:S01]  /*4dd0*/  @!P0 IMAD.IADD R13, R13, 0x1, -R46.reuse ;  /* 0x000000010d0d8824 */ /* 0x100fe200078e0a2e */
[----:B------:R0:W-:Y:S01]  /*4de0*/  STL [R1+0x368], R7 ;  /* 0x0003680701007387 */ /* 0x0001e20000100800 */
[----:B------:R-:W-:Y:S01]  /*4df0*/  IMAD R11, R46, R12, R11 ;  /* 0x0000000c2e0b7224 */ /* 0x000fe200078e020b */
[----:B------:R-:W-:Y:S01]  /*4e00*/  IABS R12, R51 ;  /* 0x00000033000c7213 */ /* 0x000fe20000000000 */
[--C-:B------:R-:W-:Y:S01]  /*4e10*/  @!P1 IMAD.IADD R9, R9, 0x1, -R46.reuse ;  /* 0x0000000109099824 */ /* 0x100fe200078e0a2e */
[----:B------:R1:W-:Y:S01]  /*4e20*/  STL [R1+0x36c], R14 ;  /* 0x00036c0e01007387 */ /* 0x0003e20000100800 */
[----:B------:R-:W-:Y:S01]  /*4e30*/  IMAD.MOV.U32 R17, RZ, RZ, R13 ;  /* 0x000000ffff117224 */ /* 0x000fe200078e000d */
[----:B------:R-:W-:Y:S01]  /*4e40*/  ISETP.GE.AND P0, PT, R48, RZ, PT ;  /* 0x000000ff3000720c */ /* 0x000fe20003f06270 */
[----:B------:R-:W-:Y:S01]  /*4e50*/  @!P3 IMAD.IADD R8, R8, 0x1, -R46 ;  /* 0x000000010808b824 */ /* 0x000fe200078e0a2e */
[C---:B------:R-:W-:Y:S01]  /*4e60*/  ISETP.GT.U32.AND P1, PT, R46.reuse, R9, PT ;  /* 0x000000092e00720c */ /* 0x040fe20003f24070 */
[----:B------:R-:W-:Y:S01]  /*4e70*/  @!P6 IMAD.MOV R17, RZ, RZ, -R17 ;  /* 0x000000ffff11e224 */ /* 0x000fe200078e0a11 */
[C---:B------:R-:W-:Y:S01]  /*4e80*/  ISETP.GT.U32.AND P6, PT, R46.reuse, R11, PT ;  /* 0x0000000b2e00720c */ /* 0x040fe20003fc4070 */
[----:B0-----:R-:W-:Y:S01]  /*4e90*/  IMAD.HI.U32 R7, R49, R15, RZ ;  /* 0x0000000f31077227 */ /* 0x001fe200078e00ff */
[----:B------:R-:W-:-:S02]  /*4ea0*/  ISETP.GT.U32.AND P3, PT, R46, R8, PT ;  /* 0x000000082e00720c */ /* 0x000fc40003f64070 */
[----:B-1----:R-:W-:Y:S01]  /*4eb0*/  IABS R14, R50 ;  /* 0x00000032000e7213 */ /* 0x002fe20000000000 */
[----:B------:R-:W-:Y:S01]  /*4ec0*/  IMAD.MOV R7, RZ, RZ, -R7 ;  /* 0x000000ffff077224 */ /* 0x000fe200078e0a07 */
[----:B------:R0:W-:Y:S01]  /*4ed0*/  STL [R1+0x930], R17 ;  /* 0x0009301101007387 */ /* 0x0001e20000100800 */
[----:B------:R-:W-:-:S04]  /*4ee0*/  IMAD.HI.U32 R16, R49, R12, RZ ;  /* 0x0000000c31107227 */ /* 0x000fc800078e00ff */
[----:B------:R-:W-:-:S04]  /*4ef0*/  IMAD.HI.U32 R4, R49, R14, RZ ;  /* 0x0000000e31047227 */ /* 0x000fc800078e00ff */
[----:B------:R-:W-:Y:S02]  /*4f00*/  IMAD.MOV R4, RZ, RZ, -R4 ;  /* 0x000000ffff047224 */ /* 0x000fe400078e0a04 */
[C---:B------:R-:W-:Y:S01]  /*4f10*/  IMAD R7, R46.reuse, R7, R15 ;  /* 0x000000072e077224 */ /* 0x040fe200078e020f */
[----:B------:R-:W-:Y:S01]  /*4f20*/  IABS R15, R53 ;  /* 0x00000035000f7213 */ /* 0x000fe20000000000 */
[C---:B------:R-:W-:Y:S01]  /*4f30*/  IMAD R4, R46.reuse, R4, R14 ;  /* 0x000000042e047224 */ /* 0x040fe200078e020e */
[----:B------:R-:W-:Y:S01]  /*4f40*/  IABS R14, R54 ;  /* 0x00000036000e7213 */ /* 0x000fe20000000000 */
[--C-:B------:R-:W-:Y:S01]  /*4f50*/  @!P1 IMAD.IADD R9, R9, 0x1, -R46.reuse ;  /* 0x0000000109099824 */ /* 0x100fe200078e0a2e */
[C---:B------:R-:W-:Y:S01]  /*4f60*/  ISETP.GT.U32.AND P1, PT, R46.reuse, R7, PT ;  /* 0x000000072e00720c */ /* 0x040fe20003f24070 */
[--C-:B------:R-:W-:Y:S01]  /*4f70*/  @!P6 IMAD.IADD R11, R11, 0x1, -R46.reuse ;  /* 0x000000010b0be824 */ /* 0x100fe200078e0a2e */
[----:B------:R-:W-:Y:S01]  /*4f80*/  ISETP.GT.U32.AND P6, PT, R46, R4, PT ;  /* 0x000000042e00720c */ /* 0x000fe20003fc4070 */
[----:B------:R-:W-:Y:S01]  /*4f90*/  @!P3 IMAD.IADD R8, R8, 0x1, -R46 ;  /* 0x000000010808b824 */ /* 0x000fe200078e0a2e */
[----:B------:R-:W-:Y:S01]  /*4fa0*/  ISETP.GE.AND P3, PT, R50, RZ, PT ;  /* 0x000000ff3200720c */ /* 0x000fe20003f66270 */
[----:B------:R-:W-:-:S04]  /*4fb0*/  IMAD.HI.U32 R13, R49, R10, RZ ;  /* 0x0000000a310d7227 */ /* 0x000fc800078e00ff */
[----:B------:R-:W-:Y:S02]  /*4fc0*/  IMAD.MOV.U32 R18, RZ, RZ, R8 ;  /* 0x000000ffff127224 */ /* 0x000fe400078e0008 */
[----:B------:R-:W-:Y:S02]  /*4fd0*/  IMAD.MOV R16, RZ, RZ, -R16 ;  /* 0x000000ffff107224 */ /* 0x000fe400078e0a10 */
[--C-:B------:R-:W-:Y:S01]  /*4fe0*/  @!P1 IMAD.IADD R7, R7, 0x1, -R46.reuse ;  /* 0x0000000107079824 */ /* 0x100fe200078e0a2e */
[----:B------:R-:W-:Y:S01]  /*4ff0*/  ISETP.GT.U32.AND P1, PT, R46, R11, PT ;  /* 0x0000000b2e00720c */ /* 0x000fe20003f24070 */
[----:B------:R-:W-:Y:S02]  /*5000*/  @!P6 IMAD.IADD R4, R4, 0x1, -R46 ;  /* 0x000000010404e824 */ /* 0x000fe400078e0a2e */
[----:B------:R-:W-:Y:S01]  /*5010*/  @!P2 IMAD.MOV R18, RZ, RZ, -R18 ;  /* 0x000000ffff12a224 */ /* 0x000fe200078e0a12 */
[C---:B------:R-:W-:Y:S01]  /*5020*/  ISETP.GT.U32.AND P2, PT, R46.reuse, R7, PT ;  /* 0x000000072e00720c */ /* 0x040fe20003f44070 */
[----:B0-----:R-:W-:Y:S01]  /*5030*/  IMAD.HI.U32 R17, R49, R15, RZ ;  /* 0x0000000f31117227 */ /* 0x001fe200078e00ff */
[----:B------:R-:W-:-:S02]  /*5040*/  ISETP.GT.U32.AND P6, PT, R46, R4, PT ;  /* 0x000000042e00720c */ /* 0x000fc40003fc4070 */
[----:B------:R0:W-:Y:S01]  /*5050*/  STL [R1+0x924], R18 ;  /* 0x0009241201007387 */ /* 0x0001e20000100800 */
[----:B------:R-:W-:Y:S02]  /*5060*/  IMAD.MOV R13, RZ, RZ, -R13 ;  /* 0x000000ffff0d7224 */ /* 0x000fe400078e0a0d */
[----:B------:R-:W-:-:S04]  /*5070*/  IMAD.HI.U32 R8, R49, R14, RZ ;  /* 0x0000000e31087227 */ /* 0x000fc800078e00ff */
[C---:B------:R-:W-:Y:S02]  /*5080*/  IMAD R12, R46.reuse, R16, R12 ;  /* 0x000000102e0c7224 */ /* 0x040fe400078e020c */
[----:B------:R-:W-:Y:S02]  /*5090*/  IMAD.MOV R17, RZ, RZ, -R17 ;  /* 0x000000ffff117224 */ /* 0x000fe400078e0a11 */
[C---:B------:R-:W-:Y:S01]  /*50a0*/  IMAD R16, R46.reuse, R13, R10 ;  /* 0x0000000d2e107224 */ /* 0x040fe200078e020a */
[----:B------:R-:W-:Y:S01]  /*50b0*/  IABS R13, R55 ;  /* 0x00000037000d7213 */ /* 0x000fe20000000000 */
[----:B------:R-:W-:Y:S01]  /*50c0*/  IMAD.MOV R8, RZ, RZ, -R8 ;  /* 0x000000ffff087224 */ /* 0x000fe200078e0a08 */
[----:B------:R-:W-:Y:S01]  /*50d0*/  IABS R10, R56 ;  /* 0x00000038000a7213 */ /* 0x000fe20000000000 */
[----:B------:R-:W-:Y:S01]  /*50e0*/  @!P4 IMAD.MOV R9, RZ, RZ, -R9 ;  /* 0x000000ffff09c224 */ /* 0x000fe200078e0a09 */
[C---:B------:R-:W-:Y:S01]  /*50f0*/  ISETP.GT.U32.AND P4, PT, R46.reuse, R12, PT ;  /* 0x0000000c2e00720c */ /* 0x040fe20003f84070 */
[----:B------:R-:W-:-:S02]  /*5100*/  IMAD R15, R46, R17, R15 ;  /* 0x000000112e0f7224 */ /* 0x000fc400078e020f */
[----:B------:R-:W-:Y:S01]  /*5110*/  @!P1 IMAD.IADD R11, R11, 0x1, -R46 ;  /* 0x000000010b0b9824 */ /* 0x000fe200078e0a2e */
[C---:B------:R-:W-:Y:S01]  /*5120*/  ISETP.GT.U32.AND P1, PT, R46.reuse, R16, PT ;  /* 0x000000102e00720c */ /* 0x040fe20003f24070 */
[C---:B------:R-:W-:Y:S01]  /*5130*/  IMAD R8, R46.reuse, R8, R14 ;  /* 0x000000082e087224 */ /* 0x040fe200078e020e */
[----:B------:R1:W-:Y:S01]  /*5140*/  STL [R1+0x920], R9 ;  /* 0x0009200901007387 */ /* 0x0003e20000100800 */
[--C-:B------:R-:W-:Y:S01]  /*5150*/  @!P2 IMAD.IADD R7, R7, 0x1, -R46.reuse ;  /* 0x000000010707a824 */ /* 0x100fe200078e0a2e */
[----:B------:R-:W-:Y:S01]  /*5160*/  ISETP.GT.U32.AND P2, PT, R46, R15, PT ;  /* 0x0000000f2e00720c */ /* 0x000fe20003f44070 */
[--C-:B------:R-:W-:Y:S01]  /*5170*/  @!P6 IMAD.IADD R4, R4, 0x1, -R46.reuse ;  /* 0x000000010404e824 */ /* 0x100fe200078e0a2e */
[----:B------:R-:W-:Y:S01]  /*5180*/  ISETP.GT.U32.AND P6, PT, R46, R8, PT ;  /* 0x000000082e00720c */ /* 0x000fe20003fc4070 */
[----:B------:R-:W-:Y:S01]  /*5190*/  IMAD.MOV.U32 R19, RZ, RZ, R11 ;  /* 0x000000ffff137224 */ /* 0x000fe200078e000b */
[----:B------:R-:W-:Y:S01]  /*51a0*/  IABS R14, R58 ;  /* 0x0000003a000e7213 */ /* 0x000fe20000000000 */
[----:B------:R-:W-:Y:S01]  /*51b0*/  @!P4 IMAD.IADD R12, R12, 0x1, -R46 ;  /* 0x000000010c0cc824 */ /* 0x000fe200078e0a2e */
[----:B------:R-:W-:Y:S01]  /*51c0*/  ISETP.GE.AND P4, PT, R51, RZ, PT ;  /* 0x000000ff3300720c */ /* 0x000fe20003f86270 */
[----:B0-----:R-:W-:-:S02]  /*51d0*/  IMAD.MOV.U32 R18, RZ, RZ, R7 ;  /* 0x000000ffff127224 */ /* 0x001fc400078e0007 */
[----:B-1----:R-:W-:-:S04]  /*51e0*/  IMAD.HI.U32 R9, R49, R13, RZ ;  /* 0x0000000d31097227 */ /* 0x002fc800078e00ff */
[--C-:B------:R-:W-:Y:S01]  /*51f0*/  @!P1 IMAD.IADD R16, R16, 0x1, -R46.reuse ;  /* 0x0000000110109824 */ /* 0x100fe200078e0a2e */
[----:B------:R-:W-:Y:S01]  /*5200*/  ISETP.GE.AND P1, PT, R52, RZ, PT ;  /* 0x000000ff3400720c */ /* 0x000fe20003f26270 */
[----:B------:R-:W-:Y:S02]  /*5210*/  IMAD.MOV R9, RZ, RZ, -R9 ;  /* 0x000000ffff097224 */ /* 0x000fe400078e0a09 */
[--C-:B------:R-:W-:Y:S01]  /*5220*/  @!P2 IMAD.IADD R15, R15, 0x1, -R46.reuse ;  /* 0x000000010f0fa824 */ /* 0x100fe200078e0a2e */
[----:B------:R-:W-:Y:S01]  /*5230*/  ISETP.GT.U32.AND P2, PT, R46, R12, PT ;  /* 0x0000000c2e00720c */ /* 0x000fe20003f44070 */
[----:B------:R-:W-:Y:S01]  /*5240*/  @!P6 IMAD.IADD R8, R8, 0x1, -R46 ;  /* 0x000000010808e824 */ /* 0x000fe200078e0a2e */
[C---:B------:R-:W-:Y:S01]  /*5250*/  ISETP.GT.U32.AND P6, PT, R46.reuse, R16, PT ;  /* 0x000000102e00720c */ /* 0x040fe20003fc4070 */
[----:B------:R-:W-:Y:S01]  /*5260*/  @!P5 IMAD.MOV R19, RZ, RZ, -R19 ;  /* 0x000000ffff13d224 */ /* 0x000fe200078e0a13 */
[C---:B------:R-:W-:Y:S01]  /*5270*/  ISETP.GT.U32.AND P5, PT, R46.reuse, R15, PT ;  /* 0x0000000f2e00720c */ /* 0x040fe20003fa4070 */
[----:B------:R-:W-:Y:S01]  /*5280*/  @!P0 IMAD.MOV R18, RZ, RZ, -R18 ;  /* 0x000000ffff128224 */ /* 0x000fe200078e0a12 */
[C---:B------:R-:W-:Y:S01]  /*5290*/  ISETP.GT.U32.AND P0, PT, R46.reuse, R8, PT ;  /* 0x000000082e00720c */ /* 0x040fe20003f04070 */
[----:B------:R-:W-:Y:S01]  /*52a0*/  IMAD.HI.U32 R17, R49, R10, RZ ;  /* 0x0000000a31117227 */ /* 0x000fe200078e00ff */
[----:B------:R-:W-:Y:S03]  /*52b0*/  STL [R1+0x91c], R19 ;  /* 0x00091c1301007387 */ /* 0x000fe60000100800 */
[C---:B------:R-:W-:Y:S01]  /*52c0*/  IMAD R9, R46.reuse, R9, R13 ;  /* 0x000000092e097224 */ /* 0x040fe200078e020d */
[----:B------:R-:W-:Y:S01]  /*52d0*/  IABS R13, R57 ;  /* 0x00000039000d7213 */ /* 0x000fe20000000000 */
[----:B------:R-:W-:Y:S01]  /*52e0*/  @!P3 IMAD.MOV R4, RZ, RZ, -R4 ;  /* 0x000000ffff04b224 */ /* 0x000fe200078e0a04 */
[----:B------:R-:W-:Y:S01]  /*52f0*/  STL [R1+0x918], R18 ;  /* 0x0009181201007387 */ /* 0x000fe20000100800 */
[----:B------:R-:W-:Y:S01]  /*5300*/  IMAD.MOV R17, RZ, RZ, -R17 ;  /* 0x000000ffff117224 */ /* 0x000fe200078e0a11 */
[----:B------:R-:W-:Y:S01]  /*5310*/  ISETP.GT.U32.AND P3, PT, R46, R9, PT ;  /* 0x000000092e00720c */ /* 0x000fe20003f64070 */
[----:B------:R-:W-:Y:S01]  /*5320*/  @!P2 IMAD.IADD R12, R12, 0x1, -R46 ;  /* 0x000000010c0ca824 */ /* 0x000fe200078e0a2e */
[----:B------:R0:W-:Y:S01]  /*5330*/  STL [R1+0x914], R4 ;  /* 0x0009140401007387 */ /* 0x0001e20000100800 */
[----:B------:R-:W-:Y:S01]  /*5340*/  IMAD R10, R46, R17, R10 ;  /* 0x000000112e0a7224 */ /* 0x000fe200078e020a */
[----:B------:R-:W-:Y:S01]  /*5350*/  ISETP.GE.AND P2, PT, R53, RZ, PT ;  /* 0x000000ff3500720c */ /* 0x000fe20003f46270 */
[----:B------:R-:W-:-:S02]  /*5360*/  @!P6 IMAD.IADD R16, R16, 0x1, -R46 ;  /* 0x000000011010e824 */ /* 0x000fc400078e0a2e */
[----:B------:R-:W-:Y:S01]  /*5370*/  IMAD.MOV.U32 R17, RZ, RZ, R12 ;  /* 0x000000ffff117224 */ /* 0x000fe200078e000c */
[----:B------:R-:W-:Y:S01]  /*5380*/  ISETP.GT.U32.AND P6, PT, R46, R10, PT ;  /* 0x0000000a2e00720c */ /* 0x000fe20003fc4070 */
[----:B------:R-:W-:Y:S01]  /*5390*/  @!P5 IMAD.IADD R15, R15, 0x1, -R46 ;  /* 0x000000010f0fd824 */ /* 0x000fe200078e0a2e */
[----:B------:R-:W-:Y:S01]  /*53a0*/  ISETP.GE.AND P5, PT, R54, RZ, PT ;  /* 0x000000ff3600720c */ /* 0x000fe20003fa6270 */
[----:B------:R-:W-:Y:S02]  /*53b0*/  @!P4 IMAD.MOV R17, RZ, RZ, -R17 ;  /* 0x000000ffff11c224 */ /* 0x000fe400078e0a11 */
[----:B0-----:R-:W-:-:S03]  /*53c0*/  IMAD.HI.U32 R4, R49, R13, RZ ;  /* 0x0000000d31047227 */ /* 0x001fc600078e00ff */
[----:B------:R-:W-:Y:S01]  /*53d0*/  STL [R1+0x910], R17 ;  /* 0x0009101101007387 */ /* 0x000fe20000100800 */
[----:B------:R-:W-:Y:S02]  /*53e0*/  IMAD.MOV R4, RZ, RZ, -R4 ;  /* 0x000000ffff047224 */ /* 0x000fe400078e0a04 */
[----:B------:R-:W-:Y:S01]  /*53f0*/  @!P3 IMAD.IADD R9, R9, 0x1, -R46 ;  /* 0x000000010909b824 */ /* 0x000fe200078e0a2e */
[----:B------:R-:W-:Y:S01]  /*5400*/  ISETP.GE.AND P3, PT, R56, RZ, PT ;  /* 0x000000ff3800720c */ /* 0x000fe20003f66270 */
[----:B------:R-:W-:Y:S02]  /*5410*/  IMAD R4, R46, R4, R13 ;  /* 0x000000042e047224 */ /* 0x000fe400078e020d */
[----:B------:R-:W-:-:S03]  /*5420*/  IMAD.HI.U32 R7, R49, R14, RZ ;  /* 0x0000000e31077227 */ /* 0x000fc600078e00ff */
[----:B------:R-:W-:Y:S01]  /*5430*/  ISETP.GT.U32.AND P4, PT, R46, R4, PT ;  /* 0x000000042e00720c */ /* 0x000fe20003f84070 */
[--C-:B------:R-:W-:Y:S01]  /*5440*/  @!P6 IMAD.IADD R10, R10, 0x1, -R46.reuse ;  /* 0x000000010a0ae824 */ /* 0x100fe200078e0a2e */
[----:B------:R-:W-:Y:S01]  /*5450*/  ISETP.GT.U32.AND P6, PT, R46, R9, PT ;  /* 0x000000092e00720c */ /* 0x000fe20003fc4070 */
[----:B------:R-:W-:Y:S01]  /*5460*/  @!P0 IMAD.IADD R8, R8, 0x1, -R46 ;  /* 0x0000000108088824 */ /* 0x000fe200078e0a2e */
[----:B------:R-:W-:Y:S01]  /*5470*/  ISETP.GE.AND P0, PT, R55, RZ, PT ;  /* 0x000000ff3700720c */ /* 0x000fe20003f06270 */
[----:B------:R-:W-:Y:S02]  /*5480*/  IMAD.MOV R7, RZ, RZ, -R7 ;  /* 0x000000ffff077224 */ /* 0x000fe400078e0a07 */
[----:B------:R-:W-:Y:S01]  /*5490*/  IMAD.MOV.U32 R12, RZ, RZ, R8 ;  /* 0x000000ffff0c7224 */ /* 0x000fe200078e0008 */
[----:B------:R-:W-:Y:S01]  /*54a0*/  IABS R8, R60 ;  /* 0x0000003c00087213 */ /* 0x000fe20000000000 */
[----:B------:R-:W-:Y:S02]  /*54b0*/  IMAD R7, R46, R7, R14 ;  /* 0x000000072e077224 */ /* 0x000fe400078e020e */
[----:B------:R-:W-:-:S02]  /*54c0*/  @!P5 IMAD.MOV R12, RZ, RZ, -R12 ;  /* 0x000000ffff0cd224 */ /* 0x000fc400078e0a0c */
[----:B------:R-:W-:Y:S01]  /*54d0*/  @!P4 IMAD.IADD R4, R4, 0x1, -R46 ;  /* 0x000000010404c824 */ /* 0x000fe200078e0a2e */
[C---:B------:R-:W-:Y:S01]  /*54e0*/  ISETP.GT.U32.AND P5, PT, R46.reuse, R7, PT ;  /* 0x000000072e00720c */ /* 0x040fe20003fa4070 */
[----:B------:R-:W-:Y:S02]  /*54f0*/  IMAD.MOV.U32 R11, RZ, RZ, R16 ;  /* 0x000000ffff0b7224 */ /* 0x000fe400078e0010 */
[----:B------:R-:W-:Y:S01]  /*5500*/  IMAD.MOV.U32 R13, RZ, RZ, R15 ;  /* 0x000000ffff0d7224 */ /* 0x000fe200078e000f */
[----:B------:R-:W-:Y:S01]  /*5510*/  ISETP.GT.U32.AND P4, PT, R46, R4, PT ;  /* 0x000000042e00720c */ /* 0x000fe20003f84070 */
[----:B------:R-:W-:Y:S01]  /*5520*/  @!P6 IMAD.IADD R9, R9, 0x1, -R46 ;  /* 0x000000010909e824 */ /* 0x000fe200078e0a2e */
[----:B------:R-:W-:Y:S01]  /*5530*/  ISETP.GE.AND P6, PT, R58, RZ, PT ;  /* 0x000000ff3a00720c */ /* 0x000fe20003fc6270 */
[----:B------:R-:W-:Y:S01]  /*5540*/  @!P1 IMAD.MOV R11, RZ, RZ, -R11 ;  /* 0x000000ffff0b9224 */ /* 0x000fe200078e0a0b */
[----:B------:R-:W-:Y:S01]  /*5550*/  ISETP.GT.U32.AND P1, PT, R46, R10, PT ;  /* 0x0000000a2e00720c */ /* 0x000fe20003f24070 */
[----:B------:R-:W-:Y:S01]  /*5560*/  @!P2 IMAD.MOV R13, RZ, RZ, -R13 ;  /* 0x000000ffff0da224 */ /* 0x000fe200078e0a0d */
[----:B------:R-:W-:Y:S01]  /*5570*/  ISETP.GE.AND P2, PT, R57, RZ, PT ;  /* 0x000000ff3900720c */ /* 0x000fe20003f46270 */
[----:B------:R-:W-:Y:S01]  /*5580*/  IMAD.MOV.U32 R14, RZ, RZ, R9 ;  /* 0x000000ffff0e7224 */ /* 0x000fe200078e0009 */
[----:B------:R0:W-:Y:S01]  /*5590*/  STL [R1+0x90c], R11 ;  /* 0x00090c0b01007387 */ /* 0x0001e20000100800 */
[----:B------:R-:W-:Y:S01]  /*55a0*/  IMAD.HI.U32 R9, R49, R8, RZ ;  /* 0x0000000831097227 */ /* 0x000fe200078e00ff */
[----:B------:R-:W-:-:S02]  /*55b0*/  IABS R15, R23 ;  /* 0x00000017000f7213 */ /* 0x000fc40000000000 */
[----:B------:R1:W-:Y:S01]  /*55c0*/  STL [R1+0x908], R13 ;  /* 0x0009080d01007387 */ /* 0x0003e20000100800 */
[----:B------:R-:W-:Y:S02]  /*55d0*/  @!P0 IMAD.MOV R14, RZ, RZ, -R14 ;  /* 0x000000ffff0e8224 */ /* 0x000fe400078e0a0e */
[--C-:B------:R-:W-:Y:S01]  /*55e0*/  @!P5 IMAD.IADD R7, R7, 0x1, -R46.reuse ;  /* 0x000000010707d824 */ /* 0x100fe200078e0a2e */
[----:B------:R2:W-:Y:S01]  /*55f0*/  STL [R1+0x904], R12 ;  /* 0x0009040c01007387 */ /* 0x0005e20000100800 */
[----:B------:R-:W-:Y:S01]  /*5600*/  IMAD.MOV R9, RZ, RZ, -R9 ;  /* 0x000000ffff097224 */ /* 0x000fe200078e0a09 */
[----:B0-----:R-:W-:Y:S01]  /*5610*/  IABS R11, R59 ;  /* 0x0000003b000b7213 */ /* 0x001fe20000000000 */
[----:B------:R-:W-:Y:S01]  /*5620*/  @!P4 IMAD.IADD R4, R4, 0x1, -R46 ;  /* 0x000000010404c824 */ /* 0x000fe200078e0a2e */
[----:B------:R0:W-:Y:S01]  /*5630*/  STL [R1+0x900], R14 ;  /* 0x0009000e01007387 */ /* 0x0001e20000100800 */
[C---:B------:R-:W-:Y:S01]  /*5640*/  IMAD R8, R46.reuse, R9, R8 ;  /* 0x000000092e087224 */ /* 0x040fe200078e0208 */
[----:B------:R-:W-:Y:S01]  /*5650*/  ISETP.GT.U32.AND P0, PT, R46, R7, PT ;  /* 0x000000072e00720c */ /* 0x000fe20003f04070 */
[----:B-1----:R-:W-:Y:S01]  /*5660*/  IMAD.HI.U32 R13, R49, R11, RZ ;  /* 0x0000000b310d7227 */ /* 0x002fe200078e00ff */
[----:B------:R-:W-:-:S02]  /*5670*/  ISETP.GE.AND P5, PT, R60, RZ, PT ;  /* 0x000000ff3c00720c */ /* 0x000fc40003fa6270 */
[----:B--2---:R-:W-:Y:S01]  /*5680*/  IABS R12, R61 ;  /* 0x0000003d000c7213 */ /* 0x004fe20000000000 */
[----:B------:R-:W-:Y:S02]  /*5690*/  IMAD.MOV R13, RZ, RZ, -R13 ;  /* 0x000000ffff0d7224 */ /* 0x000fe400078e0a0d */
[----:B------:R-:W-:Y:S01]  /*56a0*/  @!P1 IMAD.IADD R10, R10, 0x1, -R46 ;  /* 0x000000010a0a9824 */ /* 0x000fe200078e0a2e */
[----:B------:R-:W-:Y:S01]  /*56b0*/  ISETP.GE.AND P1, PT, R59, RZ, PT ;  /* 0x000000ff3b00720c */ /* 0x000fe20003f26270 */
        /* <DEDUP_REMOVED lines=9> */
[----:B------:R-:W-:Y:S01]  /*5750*/  @!P0 IMAD.IADD R7, R7, 0x1, -R46 ;  /* 0x0000000107078824 */ /* 0x000fe200078e0a2e */
[----:B------:R-:W-:Y:S01]  /*5760*/  STL [R1+0x8f8], R10 ;  /* 0x0008f80a01007387 */ /* 0x000fe20000100800 */
[----:B------:R-:W-:Y:S01]  /*5770*/  VIADD R18, R0, 0x1e4 ;  /* 0x000001e400127836 */ /* 0x000fe20000000000 */
[----:B------:R-:W-:Y:S01]  /*5780*/  ISETP.GE.AND P0, PT, R23, RZ, PT ;  /* 0x000000ff1700720c */ /* 0x000fe20003f06270 */
[----:B------:R-:W-:Y:S01]  /*5790*/  IMAD R12, R46, R13, R12 ;  /* 0x0000000d2e0c7224 */ /* 0x000fe200078e020c */
[----:B------:R0:W-:Y:S01]  /*57a0*/  STL [R1+0x8f4], R14 ;  /* 0x0008f40e01007387 */ /* 0x0001e20000100800 */
[----:B------:R-:W-:Y:S01]  /*57b0*/  @!P2 IMAD.IADD R8, R8, 0x1, -R46 ;  /* 0x000000010808a824 */ /* 0x000fe200078e0a2e */
[----:B------:R-:W-:Y:S01]  /*57c0*/  IABS R13, R22 ;  /* 0x00000016000d7213 */ /* 0x000fe20000000000 */
[----:B------:R-:W-:-:S02]  /*57d0*/  IMAD.MOV.U32 R17, RZ, RZ, R7 ;  /* 0x000000ffff117224 */ /* 0x000fc400078e0007 */
[----:B------:R-:W-:Y:S01]  /*57e0*/  IMAD.HI.U32 R9, R49, R15, RZ ;  /* 0x0000000f31097227 */ /* 0x000fe200078e00ff */
[----:B------:R-:W-:-:S03]  /*57f0*/  ISETP.GT.U32.AND P2, PT, R46, R8, PT ;  /* 0x000000082e00720c */ /* 0x000fc60003f44070 */
[----:B------:R-:W-:Y:S01]  /*5800*/  @!P6 IMAD.MOV R17, RZ, RZ, -R17 ;  /* 0x000000ffff11e224 */ /* 0x000fe200078e0a11 */
[----:B0-----:R-:W-:Y:S01]  /*5810*/  IABS R14, R18 ;  /* 0x00000012000e7213 */ /* 0x001fe20000000000 */
[----:B------:R-:W-:Y:S01]  /*5820*/  IMAD.MOV R9, RZ, RZ, -R9 ;  /* 0x000000ffff097224 */ /* 0x000fe200078e0a09 */
[----:B------:R-:W-:Y:S01]  /*5830*/  ISETP.GT.U32.AND P6, PT, R46, R12, PT ;  /* 0x0000000c2e00720c */ /* 0x000fe20003fc4070 */
[----:B------:R-:W-:Y:S01]  /*5840*/  @!P4 IMAD.IADD R11, R11, 0x1, -R46 ;  /* 0x000000010b0bc824 */ /* 0x000fe200078e0a2e */
[----:B------:R0:W-:Y:S01]  /*5850*/  STL [R1+0x8f0], R17 ;  /* 0x0008f01101007387 */ /* 0x0001e20000100800 */
[----:B------:R-:W-:-:S03]  /*5860*/  IMAD.HI.U32 R4, R49, R14, RZ ;  /* 0x0000000e31047227 */ /* 0x000fc600078e00ff */
[C---:B------:R-:W-:Y:S01]  /*5870*/  ISETP.GT.U32.AND P4, PT, R46.reuse, R11, PT ;  /* 0x0000000b2e00720c */ /* 0x040fe20003f84070 */
[----:B------:R-:W-:Y:S02]  /*5880*/  IMAD.MOV R4, RZ, RZ, -R4 ;  /* 0x000000ffff047224 */ /* 0x000fe400078e0a04 */
[C---:B------:R-:W-:Y:S01]  /*5890*/  IMAD R9, R46.reuse, R9, R15 ;  /* 0x000000092e097224 */ /* 0x040fe200078e020f */
[----:B------:R-:W-:Y:S01]  /*58a0*/  IABS R15, R20 ;  /* 0x00000014000f7213 */ /* 0x000fe20000000000 */
[----:B------:R-:W-:Y:S01]  /*58b0*/  IMAD R4, R46, R4, R14 ;  /* 0x000000042e047224 */ /* 0x000fe200078e020e */
[----:B------:R-:W-:Y:S01]  /*58c0*/  IABS R14, R21 ;  /* 0x00000015000e7213 */ /* 0x000fe20000000000 */
[--C-:B------:R-:W-:Y:S01]  /*58d0*/  @!P2 IMAD.IADD R8, R8, 0x1, -R46.reuse ;  /* 0x000000010808a824 */ /* 0x100fe200078e0a2e */
[----:B------:R-:W-:Y:S01]  /*58e0*/  ISETP.GT.U32.AND P2, PT, R46, R9, PT ;  /* 0x000000092e00720c */ /* 0x000fe20003f44070 */
[----:B------:R-:W-:Y:S01]  /*58f0*/  @!P6 IMAD.IADD R12, R12, 0x1, -R46 ;  /* 0x000000010c0ce824 */ /* 0x000fe200078e0a2e */
[----:B------:R-:W-:Y:S01]  /*5900*/  ISETP.GT.U32.AND P6, PT, R46, R4, PT ;  /* 0x000000042e00720c */ /* 0x000fe20003fc4070 */
[----:B------:R-:W-:-:S02]  /*5910*/  VIADD R19, R0, 0x1e2 ;  /* 0x000001e200137836 */ /* 0x000fc40000000000 */
[----:B------:R-:W-:Y:S01]  /*5920*/  @!P4 IMAD.IADD R11, R11, 0x1, -R46 ;  /* 0x000000010b0bc824 */ /* 0x000fe200078e0a2e */
[----:B------:R-:W-:Y:S01]  /*5930*/  ISETP.GE.AND P4, PT, R18, RZ, PT ;  /* 0x000000ff1200720c */ /* 0x000fe20003f86270 */
[----:B------:R-:W-:Y:S01]  /*5940*/  IMAD.HI.U32 R16, R49, R13, RZ ;  /* 0x0000000d31107227 */ /* 0x000fe200078e00ff */
[----:B------:R-:W-:-:S03]  /*5950*/  IABS R10, R19 ;  /* 0x00000013000a7213 */ /* 0x000fc60000000000 */
[----:B------:R-:W-:Y:S02]  /*5960*/  IMAD.MOV.U32 R24, RZ, RZ, R11 ;  /* 0x000000ffff187224 */ /* 0x000fe400078e000b */
[--C-:B------:R-:W-:Y:S01]  /*5970*/  @!P2 IMAD.IADD R9, R9, 0x1, -R46.reuse ;  /* 0x000000010909a824 */ /* 0x100fe200078e0a2e */
[----:B------:R-:W-:Y:S01]  /*5980*/  ISETP.GT.U32.AND P2, PT, R46, R12, PT ;  /* 0x0000000c2e00720c */ /* 0x000fe20003f44070 */
[----:B------:R-:W-:Y:S02]  /*5990*/  @!P6 IMAD.IADD R4, R4, 0x1, -R46 ;  /* 0x000000010404e824 */ /* 0x000fe400078e0a2e */
[----:B------:R-:W-:-:S03]  /*59a0*/  IMAD.HI.U32 R7, R49, R10, RZ ;  /* 0x0000000a31077227 */ /* 0x000fc600078e00ff */
[----:B------:R-:W-:Y:S01]  /*59b0*/  ISETP.GT.U32.AND P6, PT, R46, R4, PT ;  /* 0x000000042e00720c */ /* 0x000fe20003fc4070 */
[----:B------:R-:W-:Y:S02]  /*59c0*/  IMAD.MOV R16, RZ, RZ, -R16 ;  /* 0x000000ffff107224 */ /* 0x000fe400078e0a10 */
[----:B------:R-:W-:Y:S02]  /*59d0*/  IMAD.MOV R7, RZ, RZ, -R7 ;  /* 0x000000ffff077224 */ /* 0x000fe400078e0a07 */
[----:B------:R-:W-:-:S04]  /*59e0*/  IMAD.HI.U32 R11, R49, R14, RZ ;  /* 0x0000000e310b7227 */ /* 0x000fc800078e00ff */
[----:B------:R-:W-:Y:S01]  /*59f0*/  @!P1 IMAD.MOV R24, RZ, RZ, -R24 ;  /* 0x000000ffff189224 */ /* 0x000fe200078e0a18 */
[----:B------:R-:W-:Y:S01]  /*5a00*/  ISETP.GT.U32.AND P1, PT, R46, R9, PT ;  /* 0x000000092e00720c */ /* 0x000fe20003f24070 */
[----:B0-----:R-:W-:-:S03]  /*5a10*/  IMAD.HI.U32 R17, R49, R15, RZ ;  /* 0x0000000f31117227 */ /* 0x001fc600078e00ff */
[----:B------:R-:W-:Y:S01]  /*5a20*/  STL [R1+0x8e4], R24 ;  /* 0x0008e41801007387 */ /* 0x000fe20000100800 */
[C---:B------:R-:W-:Y:S02]  /*5a30*/  IMAD R13, R46.reuse, R16, R13 ;  /* 0x000000102e0d7224 */ /* 0x040fe400078e020d */
[----:B------:R-:W-:Y:S02]  /*5a40*/  IMAD R16, R46, R7, R10 ;  /* 0x000000072e107224 */ /* 0x000fe400078e020a */
[----:B------:R-:W-:Y:S02]  /*5a50*/  IMAD.MOV R11, RZ, RZ, -R11 ;  /* 0x000000ffff0b7224 */ /* 0x000fe400078e0a0b */
[----:B------:R-:W-:Y:S02]  /*5a60*/  IMAD.MOV R17, RZ, RZ, -R17 ;  /* 0x000000ffff117224 */ /* 0x000fe400078e0a11 */
[----:B------:R-:W-:Y:S01]  /*5a70*/  @!P2 IMAD.IADD R12, R12, 0x1, -R46 ;  /* 0x000000010c0ca824 */ /* 0x000fe200078e0a2e */
[C---:B------:R-:W-:Y:S01]  /*5a80*/  ISETP.GT.U32.AND P2, PT, R46.reuse, R16, PT ;  /* 0x000000102e00720c */ /* 0x040fe20003f44070 */
[----:B------:R-:W-:-:S02]  /*5a90*/  IMAD R11, R46, R11, R14 ;  /* 0x0000000b2e0b7224 */ /* 0x000fc400078e020e */
[----:B------:R-:W-:Y:S02]  /*5aa0*/  VIADD R23, R0, 0x1df ;  /* 0x000001df00177836 */ /* 0x000fe40000000000 */
[----:B------:R-:W-:Y:S01]  /*5ab0*/  @!P5 IMAD.MOV R8, RZ, RZ, -R8 ;  /* 0x000000ffff08d224 */ /* 0x000fe200078e0a08 */
[C---:B------:R-:W-:Y:S01]  /*5ac0*/  ISETP.GT.U32.AND P5, PT, R46.reuse, R13, PT ;  /* 0x0000000d2e00720c */ /* 0x040fe20003fa4070 */
[----:B------:R-:W-:Y:S01]  /*5ad0*/  IMAD R15, R46, R17, R15 ;  /* 0x000000112e0f7224 */ /* 0x000fe200078e020f */
[----:B------:R-:W-:Y:S01]  /*5ae0*/  IABS R10, R23 ;  /* 0x00000017000a7213 */ /* 0x000fe20000000000 */
[--C-:B------:R-:W-:Y:S01]  /*5af0*/  @!P6 IMAD.IADD R4, R4, 0x1, -R46.reuse ;  /* 0x000000010404e824 */ /* 0x100fe200078e0a2e */
[C---:B------:R-:W-:Y:S01]  /*5b00*/  ISETP.GT.U32.AND P6, PT, R46.reuse, R11, PT ;  /* 0x0000000b2e00720c */ /* 0x040fe20003fc4070 */
[--C-:B------:R-:W-:Y:S01]  /*5b10*/  @!P1 IMAD.IADD R9, R9, 0x1, -R46.reuse ;  /* 0x0000000109099824 */ /* 0x100fe200078e0a2e */
[----:B------:R-:W-:Y:S01]  /*5b20*/  ISETP.GT.U32.AND P1, PT, R46, R15, PT ;  /* 0x0000000f2e00720c */ /* 0x000fe20003f24070 */
[----:B------:R-:W-:Y:S01]  /*5b30*/  VIADD R18, R0, 0x1de ;  /* 0x000001de00127836 */ /* 0x000fe20000000000 */
[----:B------:R0:W-:Y:S01]  /*5b40*/  STL [R1+0x8e0], R8 ;  /* 0x0008e00801007387 */ /* 0x0001e20000100800 */
[--C-:B------:R-:W-:Y:S01]  /*5b50*/  @!P2 IMAD.IADD R16, R16, 0x1, -R46.reuse ;  /* 0x000000011010a824 */ /* 0x100fe200078e0a2e */
[----:B------:R-:W-:Y:S01]  /*5b60*/  ISETP.GE.AND P2, PT, R19, RZ, PT ;  /* 0x000000ff1300720c */ /* 0x000fe20003f46270 */
[----:B------:R-:W-:Y:S01]  /*5b70*/  VIADD R19, R0, 0x1dd ;  /* 0x000001dd00137836 */ /* 0x000fe20000000000 */
[----:B------:R-:W-:Y:S01]  /*5b80*/  IABS R7, R18 ;  /* 0x0000001200077213 */ /* 0x000fe20000000000 */
[----:B------:R-:W-:Y:S01]  /*5b90*/  @!P5 IMAD.IADD R13, R13, 0x1, -R46 ;  /* 0x000000010d0dd824 */ /* 0x000fe200078e0a2e */
[----:B------:R-:W-:Y:S01]  /*5ba0*/  ISETP.GE.AND P5, PT, R22, RZ, PT ;  /* 0x000000ff1600720c */ /* 0x000fe20003fa6270 */
[----:B------:R-:W-:-:S02]  /*5bb0*/  @!P3 IMAD.MOV R12, RZ, RZ, -R12 ;  /* 0x000000ffff0cb224 */ /* 0x000fc400078e0a0c */
[----:B------:R-:W-:Y:S01]  /*5bc0*/  @!P6 IMAD.IADD R11, R11, 0x1, -R46 ;  /* 0x000000010b0be824 */ /* 0x000fe200078e0a2e */
[C---:B------:R-:W-:Y:S01]  /*5bd0*/  ISETP.GT.U32.AND P6, PT, R46.reuse, R16, PT ;  /* 0x000000102e00720c */ /* 0x040fe20003fc4070 */
[C---:B0-----:R-:W-:Y:S01]  /*5be0*/  IMAD.HI.U32 R8, R49.reuse, R10, RZ ;  /* 0x0000000a31087227 */ /* 0x041fe200078e00ff */
[----:B------:R0:W-:Y:S03]  /*5bf0*/  STL [R1+0x8d0], R12 ;  /* 0x0008d00c01007387 */ /* 0x0001e60000100800 */
[----:B------:R-:W-:Y:S02]  /*5c00*/  IMAD.MOV R8, RZ, RZ, -R8 ;  /* 0x000000ffff087224 */ /* 0x000fe400078e0a08 */
[----:B------:R-:W-:Y:S01]  /*5c10*/  @!P0 IMAD.MOV R9, RZ, RZ, -R9 ;  /* 0x000000ffff098224 */ /* 0x000fe200078e0a09 */
[----:B------:R-:W-:Y:S01]  /*5c20*/  ISETP.GT.U32.AND P0, PT, R46, R11, PT ;  /* 0x0000000b2e00720c */ /* 0x000fe20003f04070 */
[----:B------:R-:W-:-:S03]  /*5c30*/  IMAD.HI.U32 R17, R49, R7, RZ ;  /* 0x0000000731117227 */ /* 0x000fc600078e00ff */
[----:B------:R-:W-:Y:S01]  /*5c40*/  STL [R1+0x8cc], R9 ;  /* 0x0008cc0901007387 */ /* 0x000fe20000100800 */
[C---:B------:R-:W-:Y:S01]  /*5c50*/  IMAD R8, R46.reuse, R8, R10 ;  /* 0x000000082e087224 */ /* 0x040fe200078e020a */
[----:B------:R-:W-:Y:S01]  /*5c60*/  IABS R10, R19 ;  /* 0x00000013000a7213 */ /* 0x000fe20000000000 */
[----:B------:R-:W-:Y:S01]  /*5c70*/  @!P1 IMAD.IADD R15, R15, 0x1, -R46 ;  /* 0x000000010f0f9824 */ /* 0x000fe200078e0a2e */
[C---:B------:R-:W-:Y:S01]  /*5c80*/  ISETP.GT.U32.AND P1, PT, R46.reuse, R13, PT ;  /* 0x0000000d2e00720c */ /* 0x040fe20003f24070 */
[----:B------:R-:W-:Y:S01]  /*5c90*/  @!P4 IMAD.MOV R4, RZ, RZ, -R4 ;  /* 0x000000ffff04c224 */ /* 0x000fe200078e0a04 */
[C---:B------:R-:W-:Y:S01]  /*5ca0*/  ISETP.GT.U32.AND P4, PT, R46.reuse, R8, PT ;  /* 0x000000082e00720c */ /* 0x040fe20003f84070 */
[----:B------:R-:W-:Y:S01]  /*5cb0*/  IMAD.MOV R17, RZ, RZ, -R17 ;  /* 0x000000ffff117224 */ /* 0x000fe200078e0a11 */
[----:B------:R-:W-:Y:S01]  /*5cc0*/  ISETP.GT.U32.AND P3, PT, R46, R15, PT ;  /* 0x0000000f2e00720c */ /* 0x000fe20003f64070 */
[----:B------:R-:W-:Y:S01]  /*5cd0*/  @!P6 IMAD.IADD R16, R16, 0x1, -R46 ;  /* 0x000000011010e824 */ /* 0x000fe200078e0a2e */
[----:B------:R1:W-:Y:S01]  /*5ce0*/  STL [R1+0x8c8], R4 ;  /* 0x0008c80401007387 */ /* 0x0003e20000100800 */
[----:B------:R-:W-:-:S02]  /*5cf0*/  IMAD R7, R46, R17, R7 ;  /* 0x000000112e077224 */ /* 0x000fc400078e0207 */
[----:B------:R-:W-:Y:S02]  /*5d00*/  VIADD R22, R0, 0x1dc ;  /* 0x000001dc00167836 */ /* 0x000fe40000000000 */
[----:B0-----:R-:W-:Y:S01]  /*5d10*/  IMAD.MOV.U32 R12, RZ, RZ, R16 ;  /* 0x000000ffff0c7224 */ /* 0x001fe200078e0010 */
[----:B------:R-:W-:Y:S01]  /*5d20*/  ISETP.GT.U32.AND P6, PT, R46, R7, PT ;  /* 0x000000072e00720c */ /* 0x000fe20003fc4070 */
[--C-:B------:R-:W-:Y:S01]  /*5d30*/  @!P1 IMAD.IADD R13, R13, 0x1, -R46.reuse ;  /* 0x000000010d0d9824 */ /* 0x100fe200078e0a2e */
[----:B------:R-:W-:Y:S01]  /*5d40*/  IABS R14, R22 ;  /* 0x00000016000e7213 */ /* 0x000fe20000000000 */
[----:B------:R-:W-:Y:S01]  /*5d50*/  @!P4 IMAD.IADD R8, R8, 0x1, -R46 ;  /* 0x000000010808c824 */ /* 0x000fe200078e0a2e */
[----:B------:R-:W-:Y:S01]  /*5d60*/  ISETP.GE.AND P1, PT, R20, RZ, PT ;  /* 0x000000ff1400720c */ /* 0x000fe20003f26270 */
[----:B-1----:R-:W-:Y:S01]  /*5d70*/  IMAD.HI.U32 R4, R49, R10, RZ ;  /* 0x0000000a31047227 */ /* 0x002fe200078e00ff */
[----:B------:R-:W-:-:S03]  /*5d80*/  ISETP.GE.AND P4, PT, R18, RZ, PT ;  /* 0x000000ff1200720c */ /* 0x000fc60003f86270 */
[----:B------:R-:W-:Y:S02]  /*5d90*/  IMAD.MOV R4, RZ, RZ, -R4 ;  /* 0x000000ffff047224 */ /* 0x000fe400078e0a04 */
[----:B------:R-:W-:Y:S02]  /*5da0*/  @!P5 IMAD.MOV R13, RZ, RZ, -R13 ;  /* 0x000000ffff0dd224 */ /* 0x000fe400078e0a0d */
[C---:B------:R-:W-:Y:S02]  /*5db0*/  IMAD R4, R46.reuse, R4, R10 ;  /* 0x000000042e047224 */ /* 0x040fe400078e020a */
[--C-:B------:R-:W-:Y:S01]  /*5dc0*/  @!P3 IMAD.IADD R15, R15, 0x1, -R46.reuse ;  /* 0x000000010f0fb824 */ /* 0x100fe200078e0a2e */
[----:B------:R-:W-:Y:S01]  /*5dd0*/  ISETP.GE.AND P3, PT, R21, RZ, PT ;  /* 0x000000ff1500720c */ /* 0x000fe20003f66270 */
[----:B------:R-:W-:Y:S01]  /*5de0*/  IMAD.HI.U32 R9, R49, R14, RZ ;  /* 0x0000000e31097227 */ /* 0x000fe200078e00ff */
[C---:B------:R-:W-:Y:S01]  /*5df0*/  ISETP.GT.U32.AND P5, PT, R46.reuse, R4, PT ;  /* 0x000000042e00720c */ /* 0x040fe20003fa4070 */
[----:B------:R0:W-:Y:S02]  /*5e00*/  STL [R1+0x8c0], R13 ;  /* 0x0008c00d01007387 */ /* 0x0001e40000100800 */
[----:B------:R-:W-:Y:S01]  /*5e10*/  @!P6 IMAD.IADD R7, R7, 0x1, -R46 ;  /* 0x000000010707e824 */ /* 0x000fe200078e0a2e */
[----:B------:R-:W-:Y:S01]  /*5e20*/  ISETP.GT.U32.AND P6, PT, R46, R8, PT ;  /* 0x000000082e00720c */ /* 0x000fe20003fc4070 */
[----:B------:R-:W-:-:S02]  /*5e30*/  @!P2 IMAD.MOV R12, RZ, RZ, -R12 ;  /* 0x000000ffff0ca224 */ /* 0x000fc400078e0a0c */
[----:B------:R-:W-:Y:S01]  /*5e40*/  @!P0 IMAD.IADD R11, R11, 0x1, -R46 ;  /* 0x000000010b0b8824 */ /* 0x000fe200078e0a2e */
[----:B------:R-:W-:Y:S01]  /*5e50*/  ISETP.GE.AND P0, PT, R23, RZ, PT ;  /* 0x000000ff1700720c */ /* 0x000fe20003f06270 */
[----:B------:R-:W-:Y:S01]  /*5e60*/  IMAD.MOV R9, RZ, RZ, -R9 ;  /* 0x000000ffff097224 */ /* 0x000fe200078e0a09 */
[----:B------:R1:W-:Y:S01]  /*5e70*/  STL [R1+0x8bc], R12 ;  /* 0x0008bc0c01007387 */ /* 0x0003e20000100800 */
[----:B------:R-:W-:Y:S01]  /*5e80*/  VIADD R18, R0, 0x1da ;  /* 0x000001da00127836 */ /* 0x000fe20000000000 */
[C---:B------:R-:W-:Y:S01]  /*5e90*/  ISETP.GT.U32.AND P2, PT, R46.reuse, R7, PT ;  /* 0x000000072e00720c */ /* 0x040fe20003f44070 */
[----:B------:R-:W-:Y:S02]  /*5ea0*/  IMAD R9, R46, R9, R14 ;  /* 0x000000092e097224 */ /* 0x000fe400078e020e */
[----:B------:R-:W-:Y:S02]  /*5eb0*/  @!P5 IMAD.IADD R4, R4, 0x1, -R46 ;  /* 0x000000010404d824 */ /* 0x000fe400078e0a2e */
[----:B0-----:R-:W-:-:S02]  /*5ec0*/  IMAD.MOV.U32 R13, RZ, RZ, R15 ;  /* 0x000000ffff0d7224 */ /* 0x001fc400078e000f */
[----:B------:R-:W-:Y:S01]  /*5ed0*/  @!P6 IMAD.IADD R8, R8, 0x1, -R46 ;  /* 0x000000010808e824 */ /* 0x000fe200078e0a2e */
[C---:B------:R-:W-:Y:S01]  /*5ee0*/  ISETP.GT.U32.AND P5, PT, R46.reuse, R4, PT ;  /* 0x000000042e00720c */ /* 0x040fe20003fa4070 */
[----:B-1----:R-:W-:Y:S01]  /*5ef0*/  IMAD.MOV.U32 R12, RZ, RZ, R11 ;  /* 0x000000ffff0c7224 */ /* 0x002fe200078e000b */
[----:B------:R-:W-:Y:S01]  /*5f00*/  IABS R11, R18 ;  /* 0x00000012000b7213 */ /* 0x000fe20000000000 */
[----:B------:R-:W-:Y:S01]  /*5f10*/  @!P1 IMAD.MOV R13, RZ, RZ, -R13 ;  /* 0x000000ffff0d9224 */ /* 0x000fe200078e0a0d */
[----:B------:R-:W-:Y:S01]  /*5f20*/  ISETP.GE.AND P1, PT, R19, RZ, PT ;  /* 0x000000ff1300720c */ /* 0x000fe20003f26270 */
[----:B------:R-:W-:Y:S01]  /*5f30*/  @!P3 IMAD.MOV R12, RZ, RZ, -R12 ;  /* 0x000000ffff0cb224 */ /* 0x000fe200078e0a0c */
[----:B------:R-:W-:Y:S01]  /*5f40*/  ISETP.GT.U32.AND P3, PT, R46, R9, PT ;  /* 0x000000092e00720c */ /* 0x000fe20003f64070 */
[----:B------:R-:W-:Y:S01]  /*5f50*/  IMAD.MOV.U32 R14, RZ, RZ, R8 ;  /* 0x000000ffff0e7224 */ /* 0x000fe200078e0008 */
[----:B------:R0:W-:Y:S01]  /*5f60*/  STL [R1+0x8b8], R13 ;  /* 0x0008b80d01007387 */ /* 0x0001e20000100800 */
[----:B------:R-:W-:Y:S01]  /*5f70*/  VIADD R23, R0, 0x1db ;  /* 0x000001db00177836 */ /* 0x000fe20000000000 */
[----:B------:R-:W-:Y:S01]  /*5f80*/  ISETP.GE.AND P6, PT, R22, RZ, PT ;  /* 0x000000ff1600720c */ /* 0x000fe20003fc6270 */
[----:B------:R-:W-:Y:S01]  /*5f90*/  IMAD.HI.U32 R8, R49, R11, RZ ;  /* 0x0000000b31087227 */ /* 0x000fe200078e00ff */
[----:B------:R1:W-:Y:S02]  /*5fa0*/  STL [R1+0x8b4], R12 ;  /* 0x0008b40c01007387 */ /* 0x0003e40000100800 */
[----:B------:R-:W-:Y:S01]  /*5fb0*/  IABS R10, R23 ;  /* 0x00000017000a7213 */ /* 0x000fe20000000000 */
[----:B------:R-:W-:-:S02]  /*5fc0*/  @!P0 IMAD.MOV R14, RZ, RZ, -R14 ;  /* 0x000000ffff0e8224 */ /* 0x000fc400078e0a0e */
[----:B------:R-:W-:Y:S02]  /*5fd0*/  IMAD.MOV R8, RZ, RZ, -R8 ;  /* 0x000000ffff087224 */ /* 0x000fe400078e0a08 */
[--C-:B------:R-:W-:Y:S01]  /*5fe0*/  @!P3 IMAD.IADD R9, R9, 0x1, -R46.reuse ;  /* 0x000000010909b824 */ /* 0x100fe200078e0a2e */
[----:B------:R2:W-:Y:S01]  /*5ff0*/  STL [R1+0x8a4], R14 ;  /* 0x0008a40e01007387 */ /* 0x0005e20000100800 */
[----:B------:R-:W-:Y:S01]  /*6000*/  @!P5 IMAD.IADD R4, R4, 0x1, -R46 ;  /* 0x000000010404d824 */ /* 0x000fe200078e0a2e */
[----:B------:R-:W-:Y:S01]  /*6010*/  ISETP.GE.AND P3, PT, R18, RZ, PT ;  /* 0x000000ff1200720c */ /* 0x000fe20003f66270 */
[----:B------:R-:W-:Y:S01]  /*6020*/  VIADD R19, R0, 0x1d9 ;  /* 0x000001d900137836 */ /* 0x000fe20000000000 */
[C---:B------:R-:W-:Y:S01]  /*6030*/  ISETP.GT.U32.AND P0, PT, R46.reuse, R9, PT ;  /* 0x000000092e00720c */ /* 0x040fe20003f04070 */
[----:B------:R-:W-:Y:S02]  /*6040*/  IMAD R11, R46, R8, R11 ;  /* 0x000000082e0b7224 */ /* 0x000fe400078e020b */
[----:B0-----:R-:W-:Y:S01]  /*6050*/  IMAD.HI.U32 R13, R49, R10, RZ ;  /* 0x0000000a310d7227 */ /* 0x001fe200078e00ff */
[----:B-1----:R-:W-:-:S03]  /*6060*/  IABS R12, R19 ;  /* 0x00000013000c7213 */ /* 0x002fc60000000000 */
[----:B--2---:R-:W-:Y:S02]  /*6070*/  IMAD.MOV.U32 R14, RZ, RZ, R4 ;  /* 0x000000ffff0e7224 */ /* 0x004fe400078e0004 */
[----:B------:R-:W-:Y:S02]  /*6080*/  IMAD.MOV R13, RZ, RZ, -R13 ;  /* 0x000000ffff0d7224 */ /* 0x000fe400078e0a0d */
[----:B------:R-:W-:Y:S01]  /*6090*/  @!P1 IMAD.MOV R14, RZ, RZ, -R14 ;  /* 0x000000ffff0e9224 */ /* 0x000fe200078e0a0e */
[C---:B------:R-:W-:Y:S01]  /*60a0*/  ISETP.GT.U32.AND P1, PT, R46.reuse, R11, PT ;  /* 0x0000000b2e00720c */ /* 0x040fe20003f24070 */
[----:B------:R-:W-:Y:S01]  /*60b0*/  @!P2 IMAD.IADD R7, R7, 0x1, -R46 ;  /* 0x000000010707a824 */ /* 0x000fe200078e0a2e */
[----:B------:R-:W-:Y:S01]  /*60c0*/  ISETP.GE.AND P2, PT, R23, RZ, PT ;  /* 0x000000ff1700720c */ /* 0x000fe20003f46270 */
[----:B------:R-:W-:Y:S02]  /*60d0*/  IMAD R10, R46, R13, R10 ;  /* 0x0000000d2e0a7224 */ /* 0x000fe400078e020a */
[----:B------:R-:W-:-:S03]  /*60e0*/  IMAD.HI.U32 R13, R49, R12, RZ ;  /* 0x0000000c310d7227 */ /* 0x000fc600078e00ff */
[----:B------:R-:W-:Y:S01]  /*60f0*/  ISETP.GT.U32.AND P5, PT, R46, R10, PT ;  /* 0x0000000a2e00720c */ /* 0x000fe20003fa4070 */
[----:B------:R-:W-:Y:S01]  /*6100*/  @!P4 IMAD.MOV R7, RZ, RZ, -R7 ;  /* 0x000000ffff07c224 */ /* 0x000fe200078e0a07 */
[----:B------:R-:W-:Y:S01]  /*6110*/  ISETP.GE.AND P4, PT, R19, RZ, PT ;  /* 0x000000ff1300720c */ /* 0x000fe20003f86270 */
[----:B------:R-:W-:Y:S02]  /*6120*/  IMAD.MOV R13, RZ, RZ, -R13 ;  /* 0x000000ffff0d7224 */ /* 0x000fe400078e0a0d */
[C---:B------:R-:W-:Y:S01]  /*6130*/  VIADD R23, R0.reuse, 0x1d8 ;  /* 0x000001d800177836 */ /* 0x040fe20000000000 */
[----:B------:R0:W-:Y:S01]  /*6140*/  STL [R1+0x89c], R7 ;  /* 0x00089c0701007387 */ /* 0x0001e20000100800 */
[----:B------:R-:W-:Y:S02]  /*6150*/  @!P0 IMAD.IADD R9, R9, 0x1, -R46 ;  /* 0x0000000109098824 */ /* 0x000fe400078e0a2e */
[----:B------:R-:W-:Y:S01]  /*6160*/  VIADD R18, R0, 0x1d7 ;  /* 0x000001d700127836 */ /* 0x000fe20000000000 */
[----:B------:R1:W-:Y:S01]  /*6170*/  STL [R1+0x400], R14 ;  /* 0x0004000e01007387 */ /* 0x0003e20000100800 */
[----:B------:R-:W-:Y:S01]  /*6180*/  IMAD R12, R46, R13, R12 ;  /* 0x0000000d2e0c7224 */ /* 0x000fe200078e020c */
[----:B------:R-:W-:Y:S01]  /*6190*/  IABS R15, R23 ;  /* 0x00000017000f7213 */ /* 0x000fe20000000000 */
[----:B------:R-:W-:Y:S01]  /*61a0*/  @!P1 IMAD.IADD R11, R11, 0x1, -R46 ;  /* 0x000000010b0b9824 */ /* 0x000fe200078e0a2e */
[----:B------:R-:W-:Y:S01]  /*61b0*/  ISETP.GE.AND P0, PT, R23, RZ, PT ;  /* 0x000000ff1700720c */ /* 0x000fe20003f06270 */
[----:B------:R-:W-:-:S02]  /*61c0*/  IMAD.MOV.U32 R17, RZ, RZ, R9 ;  /* 0x000000ffff117224 */ /* 0x000fc400078e0009 */
[C---:B0-----:R-:W-:Y:S01]  /*61d0*/  IMAD.HI.U32 R7, R49.reuse, R15, RZ ;  /* 0x0000000f31077227 */ /* 0x041fe200078e00ff */
[C---:B------:R-:W-:Y:S02]  /*61e0*/  ISETP.GT.U32.AND P1, PT, R46.reuse, R11, PT ;  /* 0x0000000b2e00720c */ /* 0x040fe40003f24070 */
[----:B-1----:R-:W-:Y:S01]  /*61f0*/  IABS R14, R18 ;  /* 0x00000012000e7213 */ /* 0x002fe20000000000 */
[----:B------:R-:W-:Y:S01]  /*6200*/  @!P6 IMAD.MOV R17, RZ, RZ, -R17 ;  /* 0x000000ffff11e224 */ /* 0x000fe200078e0a11 */
[----:B------:R-:W-:Y:S01]  /*6210*/  ISETP.GT.U32.AND P6, PT, R46, R12, PT ;  /* 0x0000000c2e00720c */ /* 0x000fe20003fc4070 */
[----:B------:R-:W-:Y:S02]  /*6220*/  IMAD.MOV R7, RZ, RZ, -R7 ;  /* 0x000000ffff077224 */ /* 0x000fe400078e0a07 */
[----:B------:R-:W-:Y:S01]  /*6230*/  IMAD.HI.U32 R4, R49, R14, RZ ;  /* 0x0000000e31047227 */ /* 0x000fe200078e00ff */
[----:B------:R0:W-:Y:S03]  /*6240*/  STL [R1+0x40c], R17 ;  /* 0x00040c1101007387 */ /* 0x0001e60000100800 */
[----:B------:R-:W-:-:S02]  /*6250*/  IMAD.MOV R4, RZ, RZ, -R4 ;  /* 0x000000ffff047224 */ /* 0x000fc400078e0a04 */
[----:B------:R-:W-:Y:S02]  /*6260*/  @!P5 IMAD.IADD R10, R10, 0x1, -R46 ;  /* 0x000000010a0ad824 */ /* 0x000fe400078e0a2e */
[C---:B------:R-:W-:Y:S02]  /*6270*/  IMAD R7, R46.reuse, R7, R15 ;  /* 0x000000072e077224 */ /* 0x040fe400078e020f */
[C---:B------:R-:W-:Y:S01]  /*6280*/  IMAD R4, R46.reuse, R4, R14 ;  /* 0x000000042e047224 */ /* 0x040fe200078e020e */
[C---:B------:R-:W-:Y:S01]  /*6290*/  ISETP.GT.U32.AND P5, PT, R46.reuse, R10, PT ;  /* 0x0000000a2e00720c */ /* 0x040fe20003fa4070 */
[--C-:B------:R-:W-:Y:S01]  /*62a0*/  @!P1 IMAD.IADD R11, R11, 0x1, -R46.reuse ;  /* 0x000000010b0b9824 */ /* 0x100fe200078e0a2e */
[----:B------:R-:W-:Y:S01]  /*62b0*/  ISETP.GT.U32.AND P1, PT, R46, R7, PT ;  /* 0x000000072e00720c */ /* 0x000fe20003f24070 */
[----:B------:R-:W-:Y:S01]  /*62c0*/  @!P6 IMAD.IADD R12, R12, 0x1, -R46 ;  /* 0x000000010c0ce824 */ /* 0x000fe200078e0a2e */
[----:B------:R-:W-:Y:S01]  /*62d0*/  ISETP.GT.U32.AND P6, PT, R46, R4, PT ;  /* 0x000000042e00720c */ /* 0x000fe20003fc4070 */
[----:B------:R-:W-:-:S02]  /*62e0*/  VIADD R22, R0, 0x1d6 ;  /* 0x000001d600167836 */ /* 0x000fc40000000000 */
[C---:B------:R-:W-:Y:S02]  /*62f0*/  VIADD R19, R0.reuse, 0x1d5 ;  /* 0x000001d500137836 */ /* 0x040fe40000000000 */
[C---:B------:R-:W-:Y:S01]  /*6300*/  VIADD R21, R0.reuse, 0x1d3 ;  /* 0x000001d300157836 */ /* 0x040fe20000000000 */
[----:B------:R-:W-:Y:S01]  /*6310*/  IABS R13, R22 ;  /* 0x00000016000d7213 */ /* 0x000fe20000000000 */
[----:B------:R-:W-:Y:S01]  /*6320*/  VIADD R20, R0, 0x1d4 ;  /* 0x000001d400147836 */ /* 0x000fe20000000000 */
[----:B------:R-:W-:Y:S01]  /*6330*/  IABS R8, R19 ;  /* 0x0000001300087213 */ /* 0x000fe20000000000 */
[--C-:B------:R-:W-:Y:S01]  /*6340*/  @!P5 IMAD.IADD R10, R10, 0x1, -R46.reuse ;  /* 0x000000010a0ad824 */ /* 0x100fe200078e0a2e */
[----:B------:R-:W-:Y:S01]  /*6350*/  IABS R14, R21 ;  /* 0x00000015000e7213 */ /* 0x000fe20000000000 */
[--C-:B------:R-:W-:Y:S01]  /*6360*/  @!P1 IMAD.IADD R7, R7, 0x1, -R46.reuse ;  /* 0x0000000107079824 */ /* 0x100fe200078e0a2e */
[----:B------:R-:W-:Y:S01]  /*6370*/  ISETP.GT.U32.AND P1, PT, R46, R12, PT ;  /* 0x0000000c2e00720c */ /* 0x000fe20003f24070 */
[----:B------:R-:W-:Y:S01]  /*6380*/  @!P6 IMAD.IADD R4, R4, 0x1, -R46 ;  /* 0x000000010404e824 */ /* 0x000fe200078e0a2e */
[----:B------:R-:W-:Y:S01]  /*6390*/  IABS R15, R20 ;  /* 0x00000014000f7213 */ /* 0x000fe20000000000 */
[----:B------:R-:W-:Y:S01]  /*63a0*/  IMAD.HI.U32 R16, R49, R13, RZ ;  /* 0x0000000d31107227 */ /* 0x000fe200078e00ff */
[----:B------:R-:W-:-:S02]  /*63b0*/  ISETP.GE.AND P5, PT, R18, RZ, PT ;  /* 0x000000ff1200720c */ /* 0x000fc40003fa6270 */
[----:B------:R-:W-:Y:S01]  /*63c0*/  ISETP.GT.U32.AND P6, PT, R46, R4, PT ;  /* 0x000000042e00720c */ /* 0x000fe20003fc4070 */
[----:B------:R-:W-:-:S04]  /*63d0*/  IMAD.HI.U32 R9, R49, R8, RZ ;  /* 0x0000000831097227 */ /* 0x000fc800078e00ff */
[----:B------:R-:W-:Y:S02]  /*63e0*/  IMAD.MOV.U32 R24, RZ, RZ, R10 ;  /* 0x000000ffff187224 */ /* 0x000fe400078e000a */
        /* <DEDUP_REMOVED lines=67> */
[----:B------:R-:W-:Y:S01]  /*6820*/  ISETP.GT.U32.AND P3, PT, R46, R4, PT ;  /* 0x000000042e00720c */ /* 0x000fe20003f64070 */
        /* <DEDUP_REMOVED lines=42> */
[----:B------:R-:W-:Y:S01]  /*6ad0*/  ISETP.GT.U32.AND P2, PT, R46, R10, PT ;  /* 0x0000000a2e00720c */ /* 0x000fe20003f44070 */
        /* <DEDUP_REMOVED lines=30> */
[----:B------:R-:W-:Y:S01]  /*6cc0*/  ISETP.GT.U32.AND P3, PT, R46, R11, PT ;  /* 0x0000000b2e00720c */ /* 0x000fe20003f64070 */
        /* <DEDUP_REMOVED lines=41> */
[----:B------:R-:W-:Y:S01]  /*6f60*/  ISETP.GT.U32.AND P6, PT, R46, R11, PT ;  /* 0x0000000b2e00720c */ /* 0x000fe20003fc4070 */
        /* <DEDUP_REMOVED lines=98> */
[----:B------:R-:W-:Y:S01]  /*7590*/  VIADD R23, R0, 0x1be ;  /* 0x000001be00177836 */ /* 0x000fe20000000000 */
        /* <DEDUP_REMOVED lines=163> */
[----:B------:R-:W-:Y:S01]  /*7fd0*/  STL [R1+0x4cc], R8 ;  /* 0x0004cc0801007387 */ /* 0x000fe20000100800 */
[----:B------:R-:W-:Y:S02]  /*7fe0*/  @!P0 IMAD.IADD R7, R7, 0x1, -R46 ;  /* 0x0000000107078824 */ /* 0x000fe400078e0a2e */
[----:B------:R-:W-:Y:S01]  /*7ff0*/  VIADD R18, R0, 0x1b0 ;  /* 0x000001b000127836 */ /* 0x000fe20000000000 */
[----:B------:R0:W-:Y:S01]  /*8000*/  STL [R1+0x4d0], R14 ;  /* 0x0004d00e01007387 */ /* 0x0001e20000100800 */
[----:B------:R-:W-:Y:S01]  /*8010*/  IMAD R12, R46, R13, R12 ;  /* 0x0000000d2e0c7224 */ /* 0x000fe200078e020c */
[----:B------:R-:W-:Y:S01]  /*8020*/  ISETP.GE.AND P0, PT, R23, RZ, PT ;  /* 0x000000ff1700720c */ /* 0x000fe20003f06270 */
[----:B------:R-:W-:Y:S01]  /*8030*/  @!P2 IMAD.IADD R10, R10, 0x1, -R46 ;  /* 0x000000010a0aa824 */ /* 0x000fe200078e0a2e */
[----:B------:R-:W-:Y:S01]  /*8040*/  IABS R9, R18 ;  /* 0x0000001200097213 */ /* 0x000fe20000000000 */
[----:B------:R-:W-:-:S02]  /*8050*/  IMAD.MOV.U32 R17, RZ, RZ, R7 ;  /* 0x000000ffff117224 */ /* 0x000fc400078e0007 */
[----:B------:R-:W-:Y:S01]  /*8060*/  @!P5 IMAD.IADD R11, R11, 0x1, -R46 ;  /* 0x000000010b0bd824 */ /* 0x000fe200078e0a2e */
[C---:B------:R-:W-:Y:S01]  /*8070*/  ISETP.GT.U32.AND P2, PT, R46.reuse, R10, PT ;  /* 0x0000000a2e00720c */ /* 0x040fe20003f44070 */
[----:B------:R-:W-:Y:S01]  /*8080*/  @!P6 IMAD.MOV R17, RZ, RZ, -R17 ;  /* 0x000000ffff11e224 */ /* 0x000fe200078e0a11 */
[----:B0-----:R-:W-:Y:S01]  /*8090*/  IABS R14, R23 ;  /* 0x00000017000e7213 */ /* 0x001fe20000000000 */
[C---:B------:R-:W-:Y:S01]  /*80a0*/  IMAD.HI.U32 R13, R49.reuse, R9, RZ ;  /* 0x00000009310d7227 */ /* 0x040fe200078e00ff */
[C---:B------:R-:W-:Y:S02]  /*80b0*/  ISETP.GT.U32.AND P6, PT, R46.reuse, R12, PT ;  /* 0x0000000c2e00720c */ /* 0x040fe40003fc4070 */
[----:B------:R-:W-:Y:S01]  /*80c0*/  ISETP.GT.U32.AND P5, PT, R46, R11, PT ;  /* 0x0000000b2e00720c */ /* 0x000fe20003fa4070 */
[----:B------:R-:W-:Y:S01]  /*80d0*/  IMAD.HI.U32 R15, R49, R14, RZ ;  /* 0x0000000e310f7227 */ /* 0x000fe200078e00ff */
[----:B------:R0:W-:Y:S03]  /*80e0*/  STL [R1+0x4d4], R17 ;  /* 0x0004d41101007387 */ /* 0x0001e60000100800 */
[----:B------:R-:W-:-:S02]  /*80f0*/  IMAD.MOV R15, RZ, RZ, -R15 ;  /* 0x000000ffff0f7224 */ /* 0x000fc400078e0a0f */
[----:B------:R-:W-:Y:S02]  /*8100*/  IMAD.MOV R13, RZ, RZ, -R13 ;  /* 0x000000ffff0d7224 */ /* 0x000fe400078e0a0d */
[C---:B------:R-:W-:Y:S02]  /*8110*/  IMAD R14, R46.reuse, R15, R14 ;  /* 0x0000000f2e0e7224 */ /* 0x040fe400078e020e */
[----:B------:R-:W-:Y:S02]  /*8120*/  IMAD R9, R46, R13, R9 ;  /* 0x0000000d2e097224 */ /* 0x000fe400078e0209 */
[----:B------:R-:W-:Y:S02]  /*8130*/  VIADD R22, R0, 0x1af ;  /* 0x000001af00167836 */ /* 0x000fe40000000000 */
[--C-:B------:R-:W-:Y:S01]  /*8140*/  @!P2 IMAD.IADD R10, R10, 0x1, -R46.reuse ;  /* 0x000000010a0aa824 */ /* 0x100fe200078e0a2e */
[----:B------:R-:W-:Y:S01]  /*8150*/  ISETP.GT.U32.AND P2, PT, R46, R14, PT ;  /* 0x0000000e2e00720c */ /* 0x000fe20003f44070 */
[----:B------:R-:W-:Y:S01]  /*8160*/  @!P6 IMAD.IADD R12, R12, 0x1, -R46 ;  /* 0x000000010c0ce824 */ /* 0x000fe200078e0a2e */
[----:B------:R-:W-:Y:S01]  /*8170*/  ISETP.GT.U32.AND P6, PT, R46, R9, PT ;  /* 0x000000092e00720c */ /* 0x000fe20003fc4070 */
[C---:B------:R-:W-:Y:S01]  /*8180*/  VIADD R19, R0.reuse, 0x1ae ;  /* 0x000001ae00137836 */ /* 0x040fe20000000000 */
[----:B------:R-:W-:Y:S01]  /*8190*/  IABS R4, R22 ;  /* 0x0000001600047213 */ /* 0x000fe20000000000 */
[----:B------:R-:W-:-:S02]  /*81a0*/  VIADD R21, R0, 0x1ac ;  /* 0x000001ac00157836 */ /* 0x000fc40000000000 */
[--C-:B------:R-:W-:Y:S01]  /*81b0*/  @!P5 IMAD.IADD R11, R11, 0x1, -R46.reuse ;  /* 0x000000010b0bd824 */ /* 0x100fe200078e0a2e */
[----:B------:R-:W-:Y:S01]  /*81c0*/  IABS R8, R19 ;  /* 0x0000001300087213 */ /* 0x000fe20000000000 */
[----:B------:R-:W-:Y:S01]  /*81d0*/  IMAD.HI.U32 R7, R49, R4, RZ ;  /* 0x0000000431077227 */ /* 0x000fe200078e00ff */
[----:B------:R-:W-:Y:S02]  /*81e0*/  IABS R15, R21 ;  /* 0x00000015000f7213 */ /* 0x000fe40000000000 */
[----:B------:R-:W-:Y:S01]  /*81f0*/  ISETP.GE.AND P5, PT, R18, RZ, PT ;  /* 0x000000ff1200720c */ /* 0x000fe20003fa6270 */
[----:B------:R-:W-:Y:S02]  /*8200*/  IMAD.MOV R7, RZ, RZ, -R7 ;  /* 0x000000ffff077224 */ /* 0x000fe400078e0a07 */
[----:B------:R-:W-:Y:S02]  /*8210*/  VIADD R20, R0, 0x1ad ;  /* 0x000001ad00147836 */ /* 0x000fe40000000000 */
[--C-:B------:R-:W-:Y:S01]  /*8220*/  @!P2 IMAD.IADD R14, R14, 0x1, -R46.reuse ;  /* 0x000000010e0ea824 */ /* 0x100fe200078e0a2e */
[----:B------:R-:W-:Y:S01]  /*8230*/  ISETP.GT.U32.AND P2, PT, R46, R12, PT ;  /* 0x0000000c2e00720c */ /* 0x000fe20003f44070 */
[----:B------:R-:W-:-:S02]  /*8240*/  @!P6 IMAD.IADD R9, R9, 0x1, -R46 ;  /* 0x000000010909e824 */ /* 0x000fc400078e0a2e */
[----:B------:R-:W-:-:S03]  /*8250*/  IMAD.HI.U32 R16, R49, R8, RZ ;  /* 0x0000000831107227 */ /* 0x000fc600078e00ff */
[C---:B------:R-:W-:Y:S01]  /*8260*/  ISETP.GT.U32.AND P6, PT, R46.reuse, R9, PT ;  /* 0x000000092e00720c */ /* 0x040fe20003fc4070 */
[----:B------:R-:W-:Y:S01]  /*8270*/  IMAD R4, R46, R7, R4 ;  /* 0x000000072e047224 */ /* 0x000fe200078e0204 */
[----:B------:R-:W-:Y:S01]  /*8280*/  IABS R7, R20 ;  /* 0x0000001400077213 */ /* 0x000fe20000000000 */
[----:B------:R-:W-:Y:S02]  /*8290*/  IMAD.MOV.U32 R24, RZ, RZ, R11 ;  /* 0x000000ffff187224 */ /* 0x000fe400078e000b */
[----:B------:R-:W-:Y:S02]  /*82a0*/  IMAD.MOV R16, RZ, RZ, -R16 ;  /* 0x000000ffff107224 */ /* 0x000fe400078e0a10 */
[----:B------:R-:W-:-:S04]  /*82b0*/  IMAD.HI.U32 R11, R49, R15, RZ ;  /* 0x0000000f310b7227 */ /* 0x000fc800078e00ff */
[----:B------:R-:W-:Y:S01]  /*82c0*/  @!P1 IMAD.MOV R24, RZ, RZ, -R24 ;  /* 0x000000ffff189224 */ /* 0x000fe200078e0a18 */
[----:B------:R-:W-:Y:S01]  /*82d0*/  ISETP.GT.U32.AND P1, PT, R46, R14, PT ;  /* 0x0000000e2e00720c */ /* 0x000fe20003f24070 */
[----:B0-----:R-:W-:-:S03]  /*82e0*/  IMAD.HI.U32 R17, R49, R7, RZ ;  /* 0x0000000731117227 */ /* 0x001fc600078e00ff */
[----:B------:R-:W-:Y:S01]  /*82f0*/  STL [R1+0x4d8], R24 ;  /* 0x0004d81801007387 */ /* 0x000fe20000100800 */
[----:B------:R-:W-:Y:S02]  /*8300*/  IMAD R8, R46, R16, R8 ;  /* 0x000000102e087224 */ /* 0x000fe400078e0208 */
[----:B------:R-:W-:Y:S02]  /*8310*/  IMAD.MOV R11, RZ, RZ, -R11 ;  /* 0x000000ffff0b7224 */ /* 0x000fe400078e0a0b */
[----:B------:R-:W-:Y:S02]  /*8320*/  IMAD.MOV R17, RZ, RZ, -R17 ;  /* 0x000000ffff117224 */ /* 0x000fe400078e0a11 */
[----:B------:R-:W-:Y:S01]  /*8330*/  @!P2 IMAD.IADD R12, R12, 0x1, -R46 ;  /* 0x000000010c0ca824 */ /* 0x000fe200078e0a2e */
[C---:B------:R-:W-:Y:S01]  /*8340*/  ISETP.GT.U32.AND P2, PT, R46.reuse, R8, PT ;  /* 0x000000082e00720c */ /* 0x040fe20003f44070 */
[C---:B------:R-:W-:Y:S02]  /*8350*/  IMAD R11, R46.reuse, R11, R15 ;  /* 0x0000000b2e0b7224 */ /* 0x040fe400078e020f */
[----:B------:R-:W-:Y:S01]  /*8360*/  @!P3 IMAD.MOV R10, RZ, RZ, -R10 ;  /* 0x000000ffff0ab224 */ /* 0x000fe200078e0a0a */
[C---:B------:R-:W-:Y:S01]  /*8370*/  ISETP.GT.U32.AND P3, PT, R46.reuse, R4, PT ;  /* 0x000000042e00720c */ /* 0x040fe20003f64070 */
[----:B------:R-:W-:-:S02]  /*8380*/  IMAD R7, R46, R17, R7 ;  /* 0x000000112e077224 */ /* 0x000fc400078e0207 */
[--C-:B------:R-:W-:Y:S01]  /*8390*/  @!P6 IMAD.IADD R9, R9, 0x1, -R46.reuse ;  /* 0x000000010909e824 */ /* 0x100fe200078e0a2e */
[----:B------:R-:W-:Y:S01]  /*83a0*/  ISETP.GT.U32.AND P6, PT, R46, R11, PT ;  /* 0x0000000b2e00720c */ /* 0x000fe20003fc4070 */
[----:B------:R-:W-:Y:S01]  /*83b0*/  VIADD R23, R0, 0x1ab ;  /* 0x000001ab00177836 */ /* 0x000fe20000000000 */
[----:B------:R0:W-:Y:S01]  /*83c0*/  STL [R1+0x4dc], R10 ;  /* 0x0004dc0a01007387 */ /* 0x0001e20000100800 */
[--C-:B------:R-:W-:Y:S01]  /*83d0*/  @!P1 IMAD.IADD R14, R14, 0x1, -R46.reuse ;  /* 0x000000010e0e9824 */ /* 0x100fe200078e0a2e */
[----:B------:R-:W-:Y:S01]  /*83e0*/  ISETP.GT.U32.AND P1, PT, R46, R7, PT ;  /* 0x000000072e00720c */ /* 0x000fe20003f24070 */
[----:B------:R-:W-:Y:S01]  /*83f0*/  VIADD R18, R0, 0x1aa ;  /* 0x000001aa00127836 */ /* 0x000fe20000000000 */
[----:B------:R-:W-:Y:S01]  /*8400*/  IABS R16, R23 ;  /* 0x0000001700107213 */ /* 0x000fe20000000000 */
[--C-:B------:R-:W-:Y:S01]  /*8410*/  @!P2 IMAD.IADD R8, R8, 0x1, -R46.reuse ;  /* 0x000000010808a824 */ /* 0x100fe200078e0a2e */
[----:B------:R-:W-:Y:S01]  /*8420*/  ISETP.GE.AND P2, PT, R19, RZ, PT ;  /* 0x000000ff1300720c */ /* 0x000fe20003f46270 */
[----:B------:R-:W-:Y:S01]  /*8430*/  @!P3 IMAD.IADD R4, R4, 0x1, -R46 ;  /* 0x000000010404b824 */ /* 0x000fe200078e0a2e */
[----:B------:R-:W-:Y:S01]  /*8440*/  IABS R13, R18 ;  /* 0x00000012000d7213 */ /* 0x000fe20000000000 */
[----:B------:R-:W-:Y:S01]  /*8450*/  VIADD R19, R0, 0x1a9 ;  /* 0x000001a900137836 */ /* 0x000fe20000000000 */
[----:B------:R-:W-:Y:S01]  /*8460*/  ISETP.GE.AND P3, PT, R22, RZ, PT ;  /* 0x000000ff1600720c */ /* 0x000fe20003f66270 */
[----:B0-----:R-:W-:-:S03]  /*8470*/  IMAD.HI.U32 R10, R49, R16, RZ ;  /* 0x00000010310a7227 */ /* 0x001fc600078e00ff */
[----:B------:R-:W-:Y:S01]  /*8480*/  IABS R15, R19 ;  /* 0x00000013000f7213 */ /* 0x000fe20000000000 */
[----:B------:R-:W-:Y:S01]  /*8490*/  @!P6 IMAD.IADD R11, R11, 0x1, -R46 ;  /* 0x000000010b0be824 */ /* 0x000fe200078e0a2e */
[C---:B------:R-:W-:Y:S01]  /*84a0*/  ISETP.GT.U32.AND P6, PT, R46.reuse, R8, PT ;  /* 0x000000082e00720c */ /* 0x040fe20003fc4070 */
[----:B------:R-:W-:Y:S02]  /*84b0*/  @!P4 IMAD.MOV R12, RZ, RZ, -R12 ;  /* 0x000000ffff0cc224 */ /* 0x000fe400078e0a0c */
[----:B------:R-:W-:Y:S01]  /*84c0*/  @!P0 IMAD.MOV R14, RZ, RZ, -R14 ;  /* 0x000000ffff0e8224 */ /* 0x000fe200078e0a0e */
[C---:B------:R-:W-:Y:S01]  /*84d0*/  ISETP.GT.U32.AND P0, PT, R46.reuse, R11, PT ;  /* 0x0000000b2e00720c */ /* 0x040fe20003f04070 */
[----:B------:R-:W-:Y:S01]  /*84e0*/  IMAD.HI.U32 R17, R49, R13, RZ ;  /* 0x0000000d31117227 */ /* 0x000fe200078e00ff */
[----:B------:R-:W-:Y:S03]  /*84f0*/  STL [R1+0x4e0], R12 ;  /* 0x0004e00c01007387 */ /* 0x000fe60000100800 */
[----:B------:R-:W-:Y:S01]  /*8500*/  IMAD.MOV R10, RZ, RZ, -R10 ;  /* 0x000000ffff0a7224 */ /* 0x000fe200078e0a0a */
[----:B------:R-:W-:Y:S01]  /*8510*/  STL [R1+0x4e4], R14 ;  /* 0x0004e40e01007387 */ /* 0x000fe20000100800 */
[----:B------:R-:W-:Y:S01]  /*8520*/  @!P1 IMAD.IADD R7, R7, 0x1, -R46 ;  /* 0x0000000107079824 */ /* 0x000fe200078e0a2e */
[----:B------:R-:W-:Y:S01]  /*8530*/  ISETP.GT.U32.AND P1, PT, R46, R4, PT ;  /* 0x000000042e00720c */ /* 0x000fe20003f24070 */
[----:B------:R-:W-:-:S02]  /*8540*/  @!P5 IMAD.MOV R9, RZ, RZ, -R9 ;  /* 0x000000ffff09d224 */ /* 0x000fc400078e0a09 */
[----:B------:R-:W-:Y:S01]  /*8550*/  IMAD.MOV R17, RZ, RZ, -R17 ;  /* 0x000000ffff117224 */ /* 0x000fe200078e0a11 */
[C---:B------:R-:W-:Y:S01]  /*8560*/  ISETP.GT.U32.AND P4, PT, R46.reuse, R7, PT ;  /* 0x000000072e00720c */ /* 0x040fe20003f84070 */
[C---:B------:R-:W-:Y:S01]  /*8570*/  IMAD R10, R46.reuse, R10, R16 ;  /* 0x0000000a2e0a7224 */ /* 0x040fe200078e0210 */
[----:B------:R0:W-:Y:S01]  /*8580*/  STL [R1+0x4e8], R9 ;  /* 0x0004e80901007387 */ /* 0x0001e20000100800 */
[----:B------:R-:W-:Y:S02]  /*8590*/  IMAD R13, R46, R17, R13 ;  /* 0x000000112e0d7224 */ /* 0x000fe400078e020d */
[--C-:B------:R-:W-:Y:S01]  /*85a0*/  @!P6 IMAD.IADD R8, R8, 0x1, -R46.reuse ;  /* 0x000000010808e824 */ /* 0x100fe200078e0a2e */
[----:B------:R-:W-:Y:S01]  /*85b0*/  ISETP.GT.U32.AND P5, PT, R46, R10, PT ;  /* 0x0000000a2e00720c */ /* 0x000fe20003fa4070 */
[----:B------:R-:W-:Y:S01]  /*85c0*/  VIADD R22, R0, 0x1a8 ;  /* 0x000001a800167836 */ /* 0x000fe20000000000 */
[----:B------:R-:W-:Y:S01]  /*85d0*/  ISETP.GT.U32.AND P6, PT, R46, R13, PT ;  /* 0x0000000d2e00720c */ /* 0x000fe20003fc4070 */
[----:B------:R-:W-:Y:S01]  /*85e0*/  @!P1 IMAD.IADD R4, R4, 0x1, -R46 ;  /* 0x0000000104049824 */ /* 0x000fe200078e0a2e */
[----:B------:R-:W-:Y:S01]  /*85f0*/  ISETP.GE.AND P1, PT, R20, RZ, PT ;  /* 0x000000ff1400720c */ /* 0x000fe20003f26270 */
[----:B------:R-:W-:Y:S01]  /*8600*/  @!P2 IMAD.MOV R8, RZ, RZ, -R8 ;  /* 0x000000ffff08a224 */ /* 0x000fe200078e0a08 */
[----:B------:R-:W-:Y:S01]  /*8610*/  IABS R16, R22 ;  /* 0x0000001600107213 */ /* 0x000fe20000000000 */
[----:B0-----:R-:W-:-:S04]  /*8620*/  IMAD.HI.U32 R9, R49, R15, RZ ;  /* 0x0000000f31097227 */ /* 0x001fc800078e00ff */
[----:B------:R-:W-:Y:S02]  /*8630*/  IMAD.MOV R9, RZ, RZ, -R9 ;  /* 0x000000ffff097224 */ /* 0x000fe400078e0a09 */
[----:B------:R-:W-:Y:S02]  /*8640*/  @!P3 IMAD.MOV R4, RZ, RZ, -R4 ;  /* 0x000000ffff04b224 */ /* 0x000fe400078e0a04 */
[----:B------:R-:W-:Y:S02]  /*8650*/  IMAD R9, R46, R9, R15 ;  /* 0x000000092e097224 */ /* 0x000fe400078e020f */
[--C-:B------:R-:W-:Y:S01]  /*8660*/  @!P4 IMAD.IADD R7, R7, 0x1, -R46.reuse ;  /* 0x000000010707c824 */ /* 0x100fe200078e0a2e */
[----:B------:R-:W-:Y:S01]  /*8670*/  ISETP.GE.AND P4, PT, R21, RZ, PT ;  /* 0x000000ff1500720c */ /* 0x000fe20003f86270 */
[----:B------:R-:W-:Y:S01]  /*8680*/  @!P5 IMAD.IADD R10, R10, 0x1, -R46 ;  /* 0x000000010a0ad824 */ /* 0x000fe200078e0a2e */
[----:B------:R-:W-:Y:S01]  /*8690*/  ISETP.GT.U32.AND P3, PT, R46, R9, PT ;  /* 0x000000092e00720c */ /* 0x000fe20003f64070 */
[----:B------:R-:W-:Y:S01]  /*86a0*/  IMAD.HI.U32 R12, R49, R16, RZ ;  /* 0x00000010310c7227 */ /* 0x000fe200078e00ff */
[----:B------:R-:W-:Y:S01]  /*86b0*/  STL [R1+0x4f0], R4 ;  /* 0x0004f00401007387 */ /* 0x000fe20000100800 */
[----:B------:R-:W-:-:S02]  /*86c0*/  ISETP.GE.AND P5, PT, R18, RZ, PT ;  /* 0x000000ff1200720c */ /* 0x000fc40003fa6270 */
[--C-:B------:R-:W-:Y:S01]  /*86d0*/  @!P6 IMAD.IADD R13, R13, 0x1, -R46.reuse ;  /* 0x000000010d0de824 */ /* 0x100fe200078e0a2e */
[C---:B------:R-:W-:Y:S01]  /*86e0*/  ISETP.GT.U32.AND P6, PT, R46.reuse, R10, PT ;  /* 0x0000000a2e00720c */ /* 0x040fe20003fc4070 */
[----:B------:R-:W-:Y:S01]  /*86f0*/  @!P0 IMAD.IADD R11, R11, 0x1, -R46 ;  /* 0x000000010b0b8824 */ /* 0x000fe200078e0a2e */
[----:B------:R0:W-:Y:S01]  /*8700*/  STL [R1+0x4f4], R8 ;  /* 0x0004f40801007387 */ /* 0x0001e20000100800 */
[----:B------:R-:W-:Y:S01]  /*8710*/  IMAD.MOV R12, RZ, RZ, -R12 ;  /* 0x000000ffff0c7224 */ /* 0x000fe200078e0a0c */
[----:B------:R-:W-:Y:S01]  /*8720*/  ISETP.GE.AND P0, PT, R23, RZ, PT ;  /* 0x000000ff1700720c */ /* 0x000fe20003f06270 */
[----:B------:R-:W-:Y:S01]  /*8730*/  @!P1 IMAD.MOV R7, RZ, RZ, -R7 ;  /* 0x000000ffff079224 */ /* 0x000fe200078e0a07 */
[----:B------:R-:W-:Y:S01]  /*8740*/  ISETP.GE.AND P1, PT, R19, RZ, PT ;  /* 0x000000ff1300720c */ /* 0x000fe20003f26270 */
[C---:B------:R-:W-:Y:S01]  /*8750*/  IMAD R12, R46.reuse, R12, R16 ;  /* 0x0000000c2e0c7224 */ /* 0x040fe200078e0210 */
[----:B------:R-:W-:Y:S01]  /*8760*/  ISETP.GT.U32.AND P2, PT, R46, R13, PT ;  /* 0x0000000d2e00720c */ /* 0x000fe20003f44070 */
[----:B------:R-:W-:Y:S01]  /*8770*/  @!P3 IMAD.IADD R9, R9, 0x1, -R46 ;  /* 0x000000010909b824 */ /* 0x000fe200078e0a2e */
[----:B------:R1:W-:Y:S01]  /*8780*/  STL [R1+0x500], R7 ;  /* 0x0005000701007387 */ /* 0x0003e20000100800 */
[----:B------:R-:W-:-:S02]  /*8790*/  VIADD R18, R0, 0x1a6 ;  /* 0x000001a600127836 */ /* 0x000fc40000000000 */
[----:B0-----:R-:W-:Y:S01]  /*87a0*/  IMAD.MOV.U32 R8, RZ, RZ, R11 ;  /* 0x000000ffff087224 */ /* 0x001fe200078e000b */
[----:B------:R-:W-:Y:S01]  /*87b0*/  ISETP.GT.U32.AND P3, PT, R46, R9, PT ;  /* 0x000000092e00720c */ /* 0x000fe20003f64070 */
[----:B------:R-:W-:Y:S01]  /*87c0*/  @!P6 IMAD.IADD R10, R10, 0x1, -R46 ;  /* 0x000000010a0ae824 */ /* 0x000fe200078e0a2e */
[----:B------:R-:W-:Y:S01]  /*87d0*/  ISETP.GE.AND P6, PT, R22, RZ, PT ;  /* 0x000000ff1600720c */ /* 0x000fe20003fc6270 */
[----:B------:R-:W-:Y:S01]  /*87e0*/  @!P4 IMAD.MOV R8, RZ, RZ, -R8 ;  /* 0x000000ffff08c224 */ /* 0x000fe200078e0a08 */
[----:B------:R-:W-:Y:S01]  /*87f0*/  ISETP.GT.U32.AND P4, PT, R46, R12, PT ;  /* 0x0000000c2e00720c */ /* 0x000fe20003f84070 */
[----:B------:R-:W-:Y:S01]  /*8800*/  IMAD.MOV.U32 R14, RZ, RZ, R10 ;  /* 0x000000ffff0e7224 */ /* 0x000fe200078e000a */
[----:B-1----:R-:W-:Y:S01]  /*8810*/  IABS R7, R18 ;  /* 0x0000001200077213 */ /* 0x002fe20000000000 */
[----:B------:R-:W-:Y:S01]  /*8820*/  VIADD R23, R0, 0x1a7 ;  /* 0x000001a700177836 */ /* 0x000fe20000000000 */
[----:B------:R-:W-:Y:S01]  /*8830*/  STL [R1+0x504], R8 ;  /* 0x0005040801007387 */ /* 0x000fe20000100800 */
[----:B------:R-:W-:-:S02]  /*8840*/  @!P0 IMAD.MOV R14, RZ, RZ, -R14 ;  /* 0x000000ffff0e8224 */ /* 0x000fc400078e0a0e */
[----:B------:R-:W-:Y:S01]  /*8850*/  IMAD.HI.U32 R10, R49, R7, RZ ;  /* 0x00000007310a7227 */ /* 0x000fe200078e00ff */
[----:B------:R-:W-:Y:S02]  /*8860*/  IABS R4, R23 ;  /* 0x0000001700047213 */ /* 0x000fe40000000000 */
[----:B------:R0:W-:Y:S01]  /*8870*/  STL [R1+0x51c], R14 ;  /* 0x00051c0e01007387 */ /* 0x0001e20000100800 */
[----:B------:R-:W-:Y:S02]  /*8880*/  IMAD.MOV R10, RZ, RZ, -R10 ;  /* 0x000000ffff0a7224 */ /* 0x000fe400078e0a0a */
[--C-:B------:R-:W-:Y:S01]  /*8890*/  @!P4 IMAD.IADD R12, R12, 0x1, -R46.reuse ;  /* 0x000000010c0cc824 */ /* 0x100fe200078e0a2e */
[----:B------:R-:W-:Y:S01]  /*88a0*/  ISETP.GE.AND P4, PT, R18, RZ, PT ;  /* 0x000000ff1200720c */ /* 0x000fe20003f86270 */
[----:B------:R-:W-:Y:S02]  /*88b0*/  @!P3 IMAD.IADD R9, R9, 0x1, -R46 ;  /* 0x000000010909b824 */ /* 0x000fe400078e0a2e */
[----:B------:R-:W-:Y:S01]  /*88c0*/  VIADD R19, R0, 0x1a5 ;  /* 0x000001a500137836 */ /* 0x000fe20000000000 */
[C---:B------:R-:W-:Y:S01]  /*88d0*/  ISETP.GT.U32.AND P0, PT, R46.reuse, R12, PT ;  /* 0x0000000c2e00720c */ /* 0x040fe20003f04070 */
[----:B------:R-:W-:-:S02]  /*88e0*/  IMAD R7, R46, R10, R7 ;  /* 0x0000000a2e077224 */ /* 0x000fc400078e0207 */
[----:B0-----:R-:W-:Y:S01]  /*88f0*/  IMAD.MOV.U32 R14, RZ, RZ, R9 ;  /* 0x000000ffff0e7224 */ /* 0x001fe200078e0009 */
[----:B------:R-:W-:Y:S01]  /*8900*/  IABS R8, R19 ;  /* 0x0000001300087213 */ /* 0x000fe20000000000 */
[----:B------:R-:W-:-:S04]  /*8910*/  IMAD.HI.U32 R11, R49, R4, RZ ;  /* 0x00000004310b7227 */ /* 0x000fc800078e00ff */
[----:B------:R-:W-:Y:S01]  /*8920*/  @!P1 IMAD.MOV R14, RZ, RZ, -R14 ;  /* 0x000000ffff0e9224 */ /* 0x000fe200078e0a0e */
[C---:B------:R-:W-:Y:S01]  /*8930*/  ISETP.GT.U32.AND P1, PT, R46.reuse, R7, PT ;  /* 0x000000072e00720c */ /* 0x040fe20003f24070 */
[----:B------:R-:W-:Y:S02]  /*8940*/  IMAD.MOV R11, RZ, RZ, -R11 ;  /* 0x000000ffff0b7224 */ /* 0x000fe400078e0a0b */
        /* <DEDUP_REMOVED lines=39> */
[----:B------:R-:W-:Y:S01]  /*8bc0*/  @!P3 IMAD.IADD R4, R4, 0x1, -R46 ;  /* 0x000000010404b824 */ /* 0x000fe200078e0a2e */
        /* <DEDUP_REMOVED lines=9> */
[C---:B------:R-:W-:Y:S01]  /*8c60*/  IMAD R16, R46.reuse, R16, R10 ;  /* 0x000000102e107224 */ /* 0x040fe200078e020a */
[----:B------:R-:W-:Y:S01]  /*8c70*/  IABS R10, R20 ;  /* 0x00000014000a7213 */ /* 0x000fe20000000000 */
[----:B------:R-:W-:Y:S01]  /*8c80*/  IMAD.MOV.U32 R24, RZ, RZ, R4 ;  /* 0x000000ffff187224 */ /* 0x000fe200078e0004 */
[----:B------:R-:W-:Y:S01]  /*8c90*/  ISETP.GT.U32.AND P6, PT, R46, R11, PT ;  /* 0x0000000b2e00720c */ /* 0x000fe20003fc4070 */
[----:B------:R-:W-:-:S04]  /*8ca0*/  IMAD.HI.U32 R12, R49, R9, RZ ;  /* 0x00000009310c7227 */ /* 0x000fc800078e00ff */
[----:B------:R-:W-:-:S04]  /*8cb0*/  IMAD.HI.U32 R4, R49, R13, RZ ;  /* 0x0000000d31047227 */ /* 0x000fc800078e00ff */
[----:B------:R-:W-:Y:S01]  /*8cc0*/  @!P2 IMAD.MOV R24, RZ, RZ, -R24 ;  /* 0x000000ffff18a224 */ /* 0x000fe200078e0a18 */
[C---:B------:R-:W-:Y:S01]  /*8cd0*/  ISETP.GT.U32.AND P2, PT, R46.reuse, R14, PT ;  /* 0x0000000e2e00720c */ /* 0x040fe20003f44070 */
[----:B------:R-:W-:Y:S02]  /*8ce0*/  IMAD.MOV R12, RZ, RZ, -R12 ;  /* 0x000000ffff0c7224 */ /* 0x000fe400078e0a0c */
[----:B0-----:R-:W-:Y:S01]  /*8cf0*/  IMAD.HI.U32 R17, R49, R10, RZ ;  /* 0x0000000a31117227 */ /* 0x001fe200078e00ff */
[----:B------:R-:W-:Y:S03]  /*8d00*/  STL [R1+0x52c], R24 ;  /* 0x00052c1801007387 */ /* 0x000fe60000100800 */
[----:B------:R-:W-:Y:S02]  /*8d10*/  IMAD.MOV R4, RZ, RZ, -R4 ;  /* 0x000000ffff047224 */ /* 0x000fe400078e0a04 */
[----:B------:R-:W-:-:S02]  /*8d20*/  IMAD R9, R46, R12, R9 ;  /* 0x0000000c2e097224 */ /* 0x000fc400078e0209 */
[----:B------:R-:W-:Y:S02]  /*8d30*/  IMAD.MOV R17, RZ, RZ, -R17 ;  /* 0x000000ffff117224 */ /* 0x000fe400078e0a11 */
[----:B------:R-:W-:Y:S01]  /*8d40*/  @!P1 IMAD.IADD R8, R8, 0x1, -R46 ;  /* 0x0000000108089824 */ /* 0x000fe200078e0a2e */
[C---:B------:R-:W-:Y:S01]  /*8d50*/  ISETP.GT.U32.AND P1, PT, R46.reuse, R16, PT ;  /* 0x000000102e00720c */ /* 0x040fe20003f24070 */
[C---:B------:R-:W-:Y:S02]  /*8d60*/  IMAD R4, R46.reuse, R4, R13 ;  /* 0x000000042e047224 */ /* 0x040fe400078e020d */
[----:B------:R-:W-:Y:S01]  /*8d70*/  @!P4 IMAD.MOV R7, RZ, RZ, -R7 ;  /* 0x000000ffff07c224 */ /* 0x000fe200078e0a07 */
[C---:B------:R-:W-:Y:S01]  /*8d80*/  ISETP.GT.U32.AND P4, PT, R46.reuse, R9, PT ;  /* 0x000000092e00720c */ /* 0x040fe20003f84070 */
[C---:B------:R-:W-:Y:S02]  /*8d90*/  IMAD R10, R46.reuse, R17, R10 ;  /* 0x000000112e0a7224 */ /* 0x040fe400078e020a */
[--C-:B------:R-:W-:Y:S01]  /*8da0*/  @!P6 IMAD.IADD R11, R11, 0x1, -R46.reuse ;  /* 0x000000010b0be824 */ /* 0x100fe200078e0a2e */
[----:B------:R-:W-:Y:S01]  /*8db0*/  ISETP.GT.U32.AND P6, PT, R46, R4, PT ;  /* 0x000000042e00720c */ /* 0x000fe20003fc4070 */
[----:B------:R-:W-:Y:S01]  /*8dc0*/  VIADD R23, R0, 0x19e ;  /* 0x0000019e00177836 */ /* 0x000fe20000000000 */
[----:B------:R0:W-:Y:S01]  /*8dd0*/  STL [R1+0x530], R7 ;  /* 0x0005300701007387 */ /* 0x0001e20000100800 */
[----:B------:R-:W-:Y:S01]  /*8de0*/  @!P2 IMAD.IADD R14, R14, 0x1, -R46 ;  /* 0x000000010e0ea824 */ /* 0x000fe200078e0a2e */
[----:B------:R-:W-:Y:S01]  /*8df0*/  ISETP.GT.U32.AND P2, PT, R46, R10, PT ;  /* 0x0000000a2e00720c */ /* 0x000fe20003f44070 */
[----:B------:R-:W-:Y:S01]  /*8e00*/  VIADD R18, R0, 0x19d ;  /* 0x0000019d00127836 */ /* 0x000fe20000000000 */
[----:B------:R-:W-:Y:S01]  /*8e10*/  IABS R15, R23 ;  /* 0x00000017000f7213 */ /* 0x000fe20000000000 */
[----:B------:R-:W-:-:S02]  /*8e20*/  @!P5 IMAD.MOV R8, RZ, RZ, -R8 ;  /* 0x000000ffff08d224 */ /* 0x000fc400078e0a08 */
[--C-:B------:R-:W-:Y:S01]  /*8e30*/  @!P1 IMAD.IADD R16, R16, 0x1, -R46.reuse ;  /* 0x0000000110109824 */ /* 0x100fe200078e0a2e */
[----:B------:R-:W-:Y:S01]  /*8e40*/  IABS R12, R18 ;  /* 0x00000012000c7213 */ /* 0x000fe20000000000 */
[----:B------:R-:W-:Y:S01]  /*8e50*/  @!P4 IMAD.IADD R9, R9, 0x1, -R46 ;  /* 0x000000010909c824 */ /* 0x000fe200078e0a2e */
[----:B------:R-:W-:Y:S01]  /*8e60*/  ISETP.GE.AND P1, PT, R19, RZ, PT ;  /* 0x000000ff1300720c */ /* 0x000fe20003f26270 */
[----:B------:R1:W-:Y:S01]  /*8e70*/  STL [R1+0x538], R8 ;  /* 0x0005380801007387 */ /* 0x0003e20000100800 */
[----:B0-----:R-:W-:Y:S01]  /*8e80*/  IMAD.HI.U32 R7, R49, R15, RZ ;  /* 0x0000000f31077227 */ /* 0x001fe200078e00ff */
[----:B------:R-:W-:-:S03]  /*8e90*/  ISETP.GE.AND P4, PT, R22, RZ, PT ;  /* 0x000000ff1600720c */ /* 0x000fc60003f86270 */
[----:B------:R-:W-:Y:S02]  /*8ea0*/  VIADD R19, R0, 0x19c ;  /* 0x0000019c00137836 */ /* 0x000fe40000000000 */
[----:B------:R-:W-:Y:S01]  /*8eb0*/  @!P6 IMAD.IADD R4, R4, 0x1, -R46 ;  /* 0x000000010404e824 */ /* 0x000fe200078e0a2e */
[C---:B------:R-:W-:Y:S01]  /*8ec0*/  ISETP.GT.U32.AND P6, PT, R46.reuse, R16, PT ;  /* 0x000000102e00720c */ /* 0x040fe20003fc4070 */
[----:B------:R-:W-:Y:S01]  /*8ed0*/  @!P0 IMAD.MOV R14, RZ, RZ, -R14 ;  /* 0x000000ffff0e8224 */ /* 0x000fe200078e0a0e */
[----:B------:R-:W-:Y:S01]  /*8ee0*/  IABS R13, R19 ;  /* 0x00000013000d7213 */ /* 0x000fe20000000000 */
[----:B-1----:R-:W-:Y:S01]  /*8ef0*/  IMAD.MOV.U32 R8, RZ, RZ, R11 ;  /* 0x000000ffff087224 */ /* 0x002fe200078e000b */
[----:B------:R-:W-:Y:S01]  /*8f00*/  ISETP.GT.U32.AND P0, PT, R46, R4, PT ;  /* 0x000000042e00720c */ /* 0x000fe20003f04070 */
[----:B------:R-:W-:Y:S01]  /*8f10*/  IMAD.HI.U32 R17, R49, R12, RZ ;  /* 0x0000000c31117227 */ /* 0x000fe200078e00ff */
[----:B------:R-:W-:Y:S03]  /*8f20*/  STL [R1+0x53c], R14 ;  /* 0x00053c0e01007387 */ /* 0x000fe60000100800 */
[----:B------:R-:W-:-:S02]  /*8f30*/  IMAD.MOV R7, RZ, RZ, -R7 ;  /* 0x000000ffff077224 */ /* 0x000fc400078e0a07 */
[----:B------:R-:W-:Y:S01]  /*8f40*/  @!P2 IMAD.IADD R10, R10, 0x1, -R46 ;  /* 0x000000010a0aa824 */ /* 0x000fe200078e0a2e */
[C---:B------:R-:W-:Y:S01]  /*8f50*/  ISETP.GT.U32.AND P2, PT, R46.reuse, R9, PT ;  /* 0x000000092e00720c */ /* 0x040fe20003f44070 */
[----:B------:R-:W-:Y:S02]  /*8f60*/  @!P3 IMAD.MOV R8, RZ, RZ, -R8 ;  /* 0x000000ffff08b224 */ /* 0x000fe400078e0a08 */
        /* <DEDUP_REMOVED lines=9> */
[--C-:B------:R-:W-:Y:S01]  /*9000*/  @!P2 IMAD.IADD R9, R9, 0x1, -R46.reuse ;  /* 0x000000010909a824 */ /* 0x100fe200078e0a2e */
[----:B------:R-:W-:Y:S01]  /*9010*/  ISETP.GE.AND P2, PT, R20, RZ, PT ;  /* 0x000000ff1400720c */ /* 0x000fe20003f46270 */
[----:B------:R-:W-:Y:S01]  /*9020*/  @!P0 IMAD.IADD R4, R4, 0x1, -R46 ;  /* 0x0000000104048824 */ /* 0x000fe200078e0a2e */
[----:B------:R-:W-:Y:S01]  /*9030*/  IABS R15, R22 ;  /* 0x00000016000f7213 */ /* 0x000fe20000000000 */
[----:B0-----:R-:W-:Y:S01]  /*9040*/  IMAD.HI.U32 R8, R49, R13, RZ ;  /* 0x0000000d31087227 */ /* 0x001fe200078e00ff */
[----:B------:R-:W-:-:S03]  /*9050*/  ISETP.GE.AND P0, PT, R23, RZ, PT ;  /* 0x000000ff1700720c */ /* 0x000fc60003f06270 */
[----:B------:R-:W-:Y:S02]  /*9060*/  IMAD.MOV R8, RZ, RZ, -R8 ;  /* 0x000000ffff087224 */ /* 0x000fe400078e0a08 */
[----:B------:R-:W-:Y:S02]  /*9070*/  @!P4 IMAD.MOV R9, RZ, RZ, -R9 ;  /* 0x000000ffff09c224 */ /* 0x000fe400078e0a09 */
[----:B------:R-:W-:Y:S02]  /*9080*/  IMAD R8, R46, R8, R13 ;  /* 0x000000082e087224 */ /* 0x000fe400078e020d */
[--C-:B------:R-:W-:Y:S01]  /*9090*/  @!P5 IMAD.IADD R10, R10, 0x1, -R46.reuse ;  /* 0x000000010a0ad824 */ /* 0x100fe200078e0a2e */
[----:B------:R-:W-:Y:S01]  /*90a0*/  ISETP.GE.AND P5, PT, R21, RZ, PT ;  /* 0x000000ff1500720c */ /* 0x000fe20003fa6270 */
[--C-:B------:R-:W-:Y:S01]  /*90b0*/  @!P3 IMAD.IADD R7, R7, 0x1, -R46.reuse ;  /* 0x000000010707b824 */ /* 0x100fe200078e0a2e */
[----:B------:R-:W-:Y:S01]  /*90c0*/  ISETP.GT.U32.AND P4, PT, R46, R8, PT ;  /* 0x000000082e00720c */ /* 0x000fe20003f84070 */
[----:B------:R-:W-:Y:S01]  /*90d0*/  IMAD.HI.U32 R11, R49, R15, RZ ;  /* 0x0000000f310b7227 */ /* 0x000fe200078e00ff */
[----:B------:R-:W-:Y:S01]  /*90e0*/  ISETP.GE.AND P3, PT, R18, RZ, PT ;  /* 0x000000ff1200720c */ /* 0x000fe20003f66270 */
[----:B------:R0:W-:Y:S02]  /*90f0*/  STL [R1+0x54c], R9 ;  /* 0x00054c0901007387 */ /* 0x0001e40000100800 */
[----:B------:R-:W-:Y:S01]  /*9100*/  @!P6 IMAD.IADD R12, R12, 0x1, -R46 ;  /* 0x000000010c0ce824 */ /* 0x000fe200078e0a2e */
[----:B------:R-:W-:Y:S01]  /*9110*/  ISETP.GT.U32.AND P6, PT, R46, R7, PT ;  /* 0x000000072e00720c */ /* 0x000fe20003fc4070 */
[----:B------:R-:W-:-:S02]  /*9120*/  IMAD.MOV R11, RZ, RZ, -R11 ;  /* 0x000000ffff0b7224 */ /* 0x000fc400078e0a0b */
[----:B------:R-:W-:Y:S02]  /*9130*/  IMAD.MOV.U32 R13, RZ, RZ, R4 ;  /* 0x000000ffff0d7224 */ /* 0x000fe400078e0004 */
[----:B------:R-:W-:Y:S02]  /*9140*/  IMAD R11, R46, R11, R15 ;  /* 0x0000000b2e0b7224 */ /* 0x000fe400078e020f */
[----:B------:R-:W-:Y:S02]  /*9150*/  @!P4 IMAD.IADD R8, R8, 0x1, -R46 ;  /* 0x000000010808c824 */ /* 0x000fe400078e0a2e */
[----:B------:R-:W-:Y:S02]  /*9160*/  IMAD.MOV.U32 R14, RZ, RZ, R16 ;  /* 0x000000ffff0e7224 */ /* 0x000fe400078e0010 */
[----:B------:R-:W-:Y:S01]  /*9170*/  VIADD R18, R0, 0x199 ;  /* 0x0000019900127836 */ /* 0x000fe20000000000 */
[C---:B------:R-:W-:Y:S01]  /*9180*/  ISETP.GT.U32.AND P4, PT, R46.reuse, R8, PT ;  /* 0x000000082e00720c */ /* 0x040fe20003f84070 */
[----:B------:R-:W-:Y:S01]  /*9190*/  @!P5 IMAD.MOV R13, RZ, RZ, -R13 ;  /* 0x000000ffff0dd224 */ /* 0x000fe200078e0a0d */
[C---:B------:R-:W-:Y:S01]  /*91a0*/  ISETP.GT.U32.AND P5, PT, R46.reuse, R11, PT ;  /* 0x0000000b2e00720c */ /* 0x040fe20003fa4070 */
[----:B------:R-:W-:Y:S01]  /*91b0*/  @!P1 IMAD.MOV R14, RZ, RZ, -R14 ;  /* 0x000000ffff0e9224 */ /* 0x000fe200078e0a0e */
[----:B------:R-:W-:Y:S01]  /*91c0*/  IABS R4, R18 ;  /* 0x0000001200047213 */ /* 0x000fe20000000000 */
[----:B------:R-:W-:Y:S01]  /*91d0*/  @!P6 IMAD.IADD R7, R7, 0x1, -R46 ;  /* 0x000000010707e824 */ /* 0x000fe200078e0a2e */
[----:B------:R-:W-:Y:S01]  /*91e0*/  ISETP.GT.U32.AND P1, PT, R46, R12, PT ;  /* 0x0000000c2e00720c */ /* 0x000fe20003f24070 */
[----:B------:R-:W-:Y:S01]  /*91f0*/  @!P2 IMAD.MOV R10, RZ, RZ, -R10 ;  /* 0x000000ffff0aa224 */ /* 0x000fe200078e0a0a */
[----:B------:R1:W-:Y:S01]  /*9200*/  STL [R1+0x554], R14 ;  /* 0x0005540e01007387 */ /* 0x0003e20000100800 */
[C---:B------:R-:W-:Y:S01]  /*9210*/  VIADD R23, R0.reuse, 0x19a ;  /* 0x0000019a00177836 */ /* 0x040fe20000000000 */
[----:B------:R-:W-:Y:S01]  /*9220*/  ISETP.GE.AND P2, PT, R19, RZ, PT ;  /* 0x000000ff1300720c */ /* 0x000fe20003f46270 */
[----:B------:R-:W-:Y:S01]  /*9230*/  VIADD R19, R0, 0x198 ;  /* 0x0000019800137836 */ /* 0x000fe20000000000 */
[----:B------:R2:W-:Y:S01]  /*9240*/  STL [R1+0x55c], R10 ;  /* 0x00055c0a01007387 */ /* 0x0005e20000100800 */
[--C-:B------:R-:W-:Y:S01]  /*9250*/  @!P4 IMAD.IADD R8, R8, 0x1, -R46.reuse ;  /* 0x000000010808c824 */ /* 0x100fe200078e0a2e */
[----:B0-----:R-:W-:Y:S01]  /*9260*/  IABS R9, R23 ;  /* 0x0000001700097213 */ /* 0x001fe20000000000 */
[----:B------:R-:W-:Y:S01]  /*9270*/  @!P5 IMAD.IADD R11, R11, 0x1, -R46 ;  /* 0x000000010b0bd824 */ /* 0x000fe200078e0a2e */
[----:B------:R0:W-:Y:S01]  /*9280*/  STL [R1+0x560], R13 ;  /* 0x0005600d01007387 */ /* 0x0001e20000100800 */
[----:B------:R-:W-:Y:S01]  /*9290*/  ISETP.GE.AND P6, PT, R22, RZ, PT ;  /* 0x000000ff1600720c */ /* 0x000fe20003fc6270 */
[----:B-1----:R-:W-:Y:S01]  /*92a0*/  IMAD.MOV.U32 R14, RZ, RZ, R7 ;  /* 0x000000ffff0e7224 */ /* 0x002fe200078e0007 */
[----:B------:R-:W-:Y:S01]  /*92b0*/  ISETP.GE.AND P5, PT, R18, RZ, PT ;  /* 0x000000ff1200720c */ /* 0x000fe20003fa6270 */
[----:B------:R-:W-:Y:S01]  /*92c0*/  IMAD.HI.U32 R7, R49, R4, RZ ;  /* 0x0000000431077227 */ /* 0x000fe200078e00ff */
[----:B--2---:R-:W-:-:S03]  /*92d0*/  IABS R10, R19 ;  /* 0x00000013000a7213 */ /* 0x004fc60000000000 */
[----:B------:R-:W-:Y:S01]  /*92e0*/  @!P0 IMAD.MOV R14, RZ, RZ, -R14 ;  /* 0x000000ffff0e8224 */ /* 0x000fe200078e0a0e */
[C---:B------:R-:W-:Y:S01]  /*92f0*/  ISETP.GT.U32.AND P0, PT, R46.reuse, R11, PT ;  /* 0x0000000b2e00720c */ /* 0x040fe20003f04070 */
[----:B------:R-:W-:Y:S02]  /*9300*/  IMAD.MOV R7, RZ, RZ, -R7 ;  /* 0x000000ffff077224 */ /* 0x000fe400078e0a07 */
[----:B0-----:R-:W-:Y:S01]  /*9310*/  IMAD.HI.U32 R13, R49, R9, RZ ;  /* 0x00000009310d7227 */ /* 0x001fe200078e00ff */
[----:B------:R0:W-:Y:S03]  /*9320*/  STL [R1+0x564], R14 ;  /* 0x0005640e01007387 */ /* 0x0001e60000100800 */
[----:B------:R-:W-:Y:S02]  /*9330*/  IMAD R4, R46, R7, R4 ;  /* 0x000000072e047224 */ /* 0x000fe400078e0204 */
[----:B------:R-:W-:-:S02]  /*9340*/  IMAD.MOV R13, RZ, RZ, -R13 ;  /* 0x000000ffff0d7224 */ /* 0x000fc400078e0a0d */
[----:B------:R-:W-:Y:S01]  /*9350*/  @!P1 IMAD.IADD R12, R12, 0x1, -R46 ;  /* 0x000000010c0c9824 */ /* 0x000fe200078e0a2e */
[----:B------:R-:W-:Y:S01]  /*9360*/  ISETP.GE.AND P1, PT, R23, RZ, PT ;  /* 0x000000ff1700720c */ /* 0x000fe20003f26270 */
[C---:B------:R-:W-:Y:S02]  /*9370*/  IMAD R9, R46.reuse, R13, R9 ;  /* 0x0000000d2e097224 */ /* 0x040fe400078e0209 */
[----:B0-----:R-:W-:Y:S02]  /*9380*/  IMAD.MOV.U32 R14, RZ, RZ, R8 ;  /* 0x000000ffff0e7224 */ /* 0x001fe400078e0008 */
[----:B------:R-:W-:Y:S01]  /*9390*/  IMAD.HI.U32 R13, R49, R10, RZ ;  /* 0x0000000a310d7227 */ /* 0x000fe200078e00ff */
[----:B------:R-:W-:-:S03]  /*93a0*/  ISETP.GT.U32.AND P4, PT, R46, R9, PT ;  /* 0x000000092e00720c */ /* 0x000fc60003f84070 */
[----:B------:R-:W-:Y:S01]  /*93b0*/  @!P2 IMAD.MOV R14, RZ, RZ, -R14 ;  /* 0x000000ffff0ea224 */ /* 0x000fe200078e0a0e */
        /* <DEDUP_REMOVED lines=10> */
[----:B------:R-:W-:Y:S01]  /*9460*/  ISETP.GE.AND P0, PT, R23, RZ, PT ;  /* 0x000000ff1700720c */ /* 0x000fe20003f06270 */
[----:B------:R-:W-:-:S02]  /*9470*/  @!P2 IMAD.IADD R4, R4, 0x1, -R46 ;  /* 0x000000010404a824 */ /* 0x000fc400078e0a2e */
[----:B------:R-:W-:Y:S01]  /*9480*/  IMAD.MOV.U32 R17, RZ, RZ, R11 ;  /* 0x000000ffff117224 */ /* 0x000fe200078e000b */
[----:B0-----:R-:W-:Y:S01]  /*9490*/  IABS R12, R18 ;  /* 0x00000012000c7213 */ /* 0x001fe20000000000 */
[----:B------:R-:W-:Y:S01]  /*94a0*/  @!P4 IMAD.IADD R9, R9, 0x1, -R46 ;  /* 0x000000010909c824 */ /* 0x000fe200078e0a2e */
[C---:B------:R-:W-:Y:S01]  /*94b0*/  ISETP.GT.U32.AND P2, PT, R46.reuse, R4, PT ;  /* 0x000000042e00720c */ /* 0x040fe20003f44070 */
[----:B------:R-:W-:Y:S01]  /*94c0*/  @!P6 IMAD.MOV R17, RZ, RZ, -R17 ;  /* 0x000000ffff11e224 */ /* 0x000fe200078e0a11 */
[----:B-1----:R-:W-:Y:S01]  /*94d0*/  IABS R14, R23 ;  /* 0x00000017000e7213 */ /* 0x002fe20000000000 */
        /* <DEDUP_REMOVED lines=46> */
[----:B------:R-:W-:Y:S02]  /*97c0*/  IMAD R8, R46, R17, R8 ;  /* 0x000000112e087224 */ /* 0x000fe400078e0208 */
        /* <DEDUP_REMOVED lines=24> */
[----:B------:R0:W-:Y:S03]  /*9950*/  STL [R1+0x588], R14 ;  /* 0x0005880e01007387 */ /* 0x0001e60000100800 */
        /* <DEDUP_REMOVED lines=15> */
[----:B0-----:R-:W-:Y:S01]  /*9a50*/  IMAD.MOV.U32 R14, RZ, RZ, R16 ;  /* 0x000000ffff0e7224 */ /* 0x001fe200078e0010 */
[----:B------:R-:W-:Y:S01]  /*9a60*/  IABS R15, R22 ;  /* 0x00000016000f7213 */ /* 0x000fe20000000000 */
[----:B-1----:R-:W-:-:S04]  /*9a70*/  IMAD.HI.U32 R10, R49, R13, RZ ;  /* 0x0000000d310a7227 */ /* 0x002fc800078e00ff */
        /* <DEDUP_REMOVED lines=13> */
[--C-:B------:R-:W-:Y:S01]  /*9b50*/  @!P0 IMAD.IADD R9, R9, 0x1, -R46.reuse ;  /* 0x0000000109098824 */ /* 0x100fe200078e0a2e */
[----:B------:R-:W-:Y:S01]  /*9b60*/  ISETP.GE.AND P0, PT, R23, RZ, PT ;  /* 0x000000ff1700720c */ /* 0x000fe20003f06270 */
[----:B------:R-:W-:Y:S02]  /*9b70*/  IMAD R12, R46, R12, R15 ;  /* 0x0000000c2e0c7224 */ /* 0x000fe400078e020f */
[----:B------:R-:W-:Y:S02]  /*9b80*/  @!P5 IMAD.IADD R10, R10, 0x1, -R46 ;  /* 0x000000010a0ad824 */ /* 0x000fe400078e0a2e */
[----:B------:R-:W-:Y:S01]  /*9b90*/  @!P2 IMAD.MOV R14, RZ, RZ, -R14 ;  /* 0x000000ffff0ea224 */ /* 0x000fe200078e0a0e */
[C---:B------:R-:W-:Y:S01]  /*9ba0*/  ISETP.GT.U32.AND P2, PT, R46.reuse, R11, PT ;  /* 0x0000000b2e00720c */ /* 0x040fe20003f44070 */
[----:B------:R-:W-:Y:S01]  /*9bb0*/  @!P1 IMAD.MOV R8, RZ, RZ, -R8 ;  /* 0x000000ffff089224 */ /* 0x000fe200078e0a08 */
[----:B------:R-:W-:Y:S01]  /*9bc0*/  ISETP.GT.U32.AND P5, PT, R46, R10, PT ;  /* 0x0000000a2e00720c */ /* 0x000fe20003fa4070 */
[----:B------:R-:W-:Y:S01]  /*9bd0*/  VIADD R18, R0, 0x18c ;  /* 0x0000018c00127836 */ /* 0x000fe20000000000 */
[----:B------:R1:W-:Y:S01]  /*9be0*/  STL [R1+0x598], R14 ;  /* 0x0005980e01007387 */ /* 0x0003e20000100800 */
[----:B------:R-:W-:Y:S01]  /*9bf0*/  @!P3 IMAD.MOV R9, RZ, RZ, -R9 ;  /* 0x000000ffff09b224 */ /* 0x000fe200078e0a09 */
[----:B------:R-:W-:Y:S01]  /*9c00*/  ISETP.GT.U32.AND P3, PT, R46, R12, PT ;  /* 0x0000000c2e00720c */ /* 0x000fe20003f64070 */
[--C-:B------:R-:W-:Y:S01]  /*9c10*/  @!P6 IMAD.IADD R4, R4, 0x1, -R46.reuse ;  /* 0x000000010404e824 */ /* 0x100fe200078e0a2e */
[----:B------:R2:W-:Y:S01]  /*9c20*/  STL [R1+0x59c], R8 ;  /* 0x00059c0801007387 */ /* 0x0005e20000100800 */
[C---:B------:R-:W-:Y:S01]  /*9c30*/  VIADD R23, R0.reuse, 0x18d ;  /* 0x0000018d00177836 */ /* 0x040fe20000000000 */
[----:B------:R-:W-:Y:S01]  /*9c40*/  ISETP.GE.AND P1, PT, R19, RZ, PT ;  /* 0x000000ff1300720c */ /* 0x000fe20003f26270 */
[----:B------:R-:W-:Y:S01]  /*9c50*/  VIADD R19, R0, 0x18b ;  /* 0x0000018b00137836 */ /* 0x000fe20000000000 */
[----:B------:R3:W-:Y:S01]  /*9c60*/  STL [R1+0x5a0], R9 ;  /* 0x0005a00901007387 */ /* 0x0007e20000100800 */
[----:B------:R-:W-:Y:S01]  /*9c70*/  @!P2 IMAD.IADD R11, R11, 0x1, -R46 ;  /* 0x000000010b0ba824 */ /* 0x000fe200078e0a2e */
[----:B0-----:R-:W-:Y:S01]  /*9c80*/  IABS R7, R23 ;  /* 0x0000001700077213 */ /* 0x001fe20000000000 */
[----:B-1----:R-:W-:Y:S01]  /*9c90*/  IMAD.MOV.U32 R14, RZ, RZ, R4 ;  /* 0x000000ffff0e7224 */ /* 0x002fe200078e0004 */
[----:B------:R-:W-:Y:S01]  /*9ca0*/  ISETP.GE.AND P6, PT, R22, RZ, PT ;  /* 0x000000ff1600720c */ /* 0x000fe20003fc6270 */
[----:B------:R-:W-:Y:S01]  /*9cb0*/  @!P5 IMAD.IADD R10, R10, 0x1, -R46 ;  /* 0x000000010a0ad824 */ /* 0x000fe200078e0a2e */
[----:B--2---:R-:W-:Y:S01]  /*9cc0*/  IABS R8, R18 ;  /* 0x0000001200087213 */ /* 0x004fe20000000000 */
[----:B------:R-:W-:Y:S01]  /*9cd0*/  @!P0 IMAD.MOV R14, RZ, RZ, -R14 ;  /* 0x000000ffff0e8224 */ /* 0x000fe200078e0a0e */
[----:B------:R-:W-:Y:S01]  /*9ce0*/  ISETP.GE.AND P2, PT, R23, RZ, PT ;  /* 0x000000ff1700720c */ /* 0x000fe20003f46270 */
[----:B------:R-:W-:Y:S01]  /*9cf0*/  @!P3 IMAD.IADD R12, R12, 0x1, -R46 ;  /* 0x000000010c0cb824 */ /* 0x000fe200078e0a2e */
[----:B---3--:R-:W-:Y:S01]  /*9d00*/  IABS R9, R19 ;  /* 0x0000001300097213 */ /* 0x008fe20000000000 */
[----:B------:R-:W-:Y:S01]  /*9d10*/  IMAD.HI.U32 R4, R49, R8, RZ ;  /* 0x0000000831047227 */ /* 0x000fe200078e00ff */
[----:B------:R0:W-:Y:S01]  /*9d20*/  STL [R1+0x5a4], R14 ;  /* 0x0005a40e01007387 */ /* 0x0001e20000100800 */
[----:B------:R-:W-:-:S02]  /*9d30*/  ISETP.GE.AND P3, PT, R18, RZ, PT ;  /* 0x000000ff1200720c */ /* 0x000fc40003f66270 */
[----:B------:R-:W-:Y:S01]  /*9d40*/  IMAD.MOV R4, RZ, RZ, -R4 ;  /* 0x000000ffff047224 */ /* 0x000fe200078e0a04 */
[----:B------:R-:W-:Y:S01]  /*9d50*/  ISETP.GT.U32.AND P0, PT, R46, R12, PT ;  /* 0x0000000c2e00720c */ /* 0x000fe20003f04070 */
[----:B------:R-:W-:-:S04]  /*9d60*/  IMAD.HI.U32 R13, R49, R7, RZ ;  /* 0x00000007310d7227 */ /* 0x000fc800078e00ff */
[C---:B------:R-:W-:Y:S02]  /*9d70*/  IMAD R8, R46.reuse, R4, R8 ;  /* 0x000000042e087224 */ /* 0x040fe400078e0208 */
[----:B0-----:R-:W-:Y:S02]  /*9d80*/  IMAD.MOV.U32 R14, RZ, RZ, R10 ;  /* 0x000000ffff0e7224 */ /* 0x001fe400078e000a */
[----:B------:R-:W-:Y:S02]  /*9d90*/  IMAD.MOV R13, RZ, RZ, -R13 ;  /* 0x000000ffff0d7224 */ /* 0x000fe400078e0a0d */
[----:B------:R-:W-:Y:S01]  /*9da0*/  @!P1 IMAD.MOV R14, RZ, RZ, -R14 ;  /* 0x000000ffff0e9224 */ /* 0x000fe200078e0a0e */
[C---:B------:R-:W-:Y:S01]  /*9db0*/  ISETP.GT.U32.AND P1, PT, R46.reuse, R8, PT ;  /* 0x000000082e00720c */ /* 0x040fe20003f24070 */
        /* <DEDUP_REMOVED lines=8> */
[--C-:B------:R-:W-:Y:S02]  /*9e40*/  @!P0 IMAD.IADD R12, R12, 0x1, -R46.reuse ;  /* 0x000000010c0c8824 */ /* 0x100fe400078e0a2e */
        /* <DEDUP_REMOVED lines=22> */
[C---:B------:R-:W-:Y:S01]  /*9fb0*/  ISETP.GT.U32.AND P1, PT, R46.reuse, R14, PT ;  /* 0x0000000e2e00720c */ /* 0x040fe20003f24070 */
        /* <DEDUP_REMOVED lines=99> */
[----:B------:R-:W-:Y:S01]  /*a5f0*/  ISETP.GT.U32.AND P4, PT, R46, R11, PT ;  /* 0x0000000b2e00720c */ /* 0x000fe20003f84070 */
        /* <DEDUP_REMOVED lines=92> */
[--C-:B------:R-:W-:Y:S01]  /*abc0*/  @!P2 IMAD.IADD R10, R10, 0x1, -R46.reuse ;  /* 0x000000010a0aa824 */ /* 0x100fe200078e0a2e */
        /* <DEDUP_REMOVED lines=51> */
[C---:B------:R-:W-:Y:S02]  /*af00*/  IMAD R10, R46.reuse, R10, R13 ;  /* 0x0000000a2e0a7224 */ /* 0x040fe400078e020d */
        /* <DEDUP_REMOVED lines=20> */
[--C-:B------:R-:W-:Y:S01]  /*b050*/  @!P6 IMAD.IADD R7, R7, 0x1, -R46.reuse ;  /* 0x000000010707e824 */ /* 0x100fe200078e0a2e */
        /* <DEDUP_REMOVED lines=57> */
[--C-:B------:R-:W-:Y:S01]  /*b3f0*/  @!P1 IMAD.IADD R4, R4, 0x1, -R46.reuse ;  /* 0x0000000104049824 */ /* 0x100fe200078e0a2e */
[C---:B------:R-:W-:Y:S01]  /*b400*/  ISETP.GT.U32.AND P1, PT, R46.reuse, R14, PT ;  /* 0x0000000e2e00720c */ /* 0x040fe20003f24070 */
[----:B------:R-:W-:Y:S01]  /*b410*/  @!P6 IMAD.IADD R9, R9, 0x1, -R46 ;  /* 0x000000010909e824 */ /* 0x000fe200078e0a2e */
[----:B------:R-:W-:Y:S01]  /*b420*/  ISETP.GT.U32.AND P6, PT, R46, R11, PT ;  /* 0x0000000b2e00720c */ /* 0x000fe20003fc4070 */
[----:B------:R-:W-:-:S02]  /*b430*/  VIADD R19, R0, 0x16d ;  /* 0x0000016d00137836 */ /* 0x000fc40000000000 */
[C---:B------:R-:W-:Y:S02]  /*b440*/  VIADD R21, R0.reuse, 0x16b ;  /* 0x0000016b00157836 */ /* 0x040fe40000000000 */
[----:B------:R-:W-:Y:S01]  /*b450*/  VIADD R22, R0, 0x16e ;  /* 0x0000016e00167836 */ /* 0x000fe20000000000 */
[----:B------:R-:W-:Y:S01]  /*b460*/  IABS R10, R19 ;  /* 0x00000013000a7213 */ /* 0x000fe20000000000 */
[----:B------:R-:W-:Y:S01]  /*b470*/  @!P4 IMAD.IADD R8, R8, 0x1, -R46 ;  /* 0x000000010808c824 */ /* 0x000fe200078e0a2e */
[----:B------:R-:W-:Y:S01]  /*b480*/  IABS R13, R21 ;  /* 0x00000015000d7213 */ /* 0x000fe20000000000 */
[----:B------:R-:W-:Y:S01]  /*b490*/  VIADD R20, R0, 0x16c ;  /* 0x0000016c00147836 */ /* 0x000fe20000000000 */
[----:B------:R-:W-:Y:S01]  /*b4a0*/  IABS R7, R22 ;  /* 0x0000001600077213 */ /* 0x000fe20000000000 */
[----:B------:R-:W-:Y:S01]  /*b4b0*/  IMAD.HI.U32 R16, R49, R10, RZ ;  /* 0x0000000a31107227 */ /* 0x000fe200078e00ff */
[----:B------:R-:W-:-:S03]  /*b4c0*/  ISETP.GE.AND P4, PT, R18, RZ, PT ;  /* 0x000000ff1200720c */ /* 0x000fc60003f86270 */
[--C-:B------:R-:W-:Y:S01]  /*b4d0*/  @!P1 IMAD.IADD R14, R14, 0x1, -R46.reuse ;  /* 0x000000010e0e9824 */ /* 0x100fe200078e0a2e */
[C---:B------:R-:W-:Y:S01]  /*b4e0*/  ISETP.GT.U32.AND P1, PT, R46.reuse, R9, PT ;  /* 0x000000092e00720c */ /* 0x040fe20003f24070 */
[----:B------:R-:W-:Y:S02]  /*b4f0*/  @!P6 IMAD.IADD R11, R11, 0x1, -R46 ;  /* 0x000000010b0be824 */ /* 0x000fe400078e0a2e */
[----:B------:R-:W-:Y:S02]  /*b500*/  IMAD.MOV R16, RZ, RZ, -R16 ;  /* 0x000000ffff107224 */ /* 0x000fe400078e0a10 */
[----:B------:R-:W-:Y:S01]  /*b510*/  IMAD.MOV.U32 R24, RZ, RZ, R8 ;  /* 0x000000ffff187224 */ /* 0x000fe200078e0008 */
[C---:B------:R-:W-:Y:S01]  /*b520*/  ISETP.GT.U32.AND P6, PT, R46.reuse, R11, PT ;  /* 0x0000000b2e00720c */ /* 0x040fe20003fc4070 */
[----:B------:R-:W-:Y:S01]  /*b530*/  IMAD R16, R46, R16, R10 ;  /* 0x000000102e107224 */ /* 0x000fe200078e020a */
[----:B------:R-:W-:Y:S01]  /*b540*/  IABS R10, R20 ;  /* 0x00000014000a7213 */ /* 0x000fe20000000000 */
[----:B------:R-:W-:-:S04]  /*b550*/  IMAD.HI.U32 R8, R49, R13, RZ ;  /* 0x0000000d31087227 */ /* 0x000fc800078e00ff */
[----:B------:R-:W-:-:S04]  /*b560*/  IMAD.HI.U32 R12, R49, R7, RZ ;  /* 0x00000007310c7227 */ /* 0x000fc800078e00ff */
[----:B------:R-:W-:Y:S01]  /*b570*/  @!P2 IMAD.MOV R24, RZ, RZ, -R24 ;  /* 0x000000ffff18a224 */ /* 0x000fe200078e0a18 */
[----:B------:R-:W-:Y:S01]  /*b580*/  ISETP.GT.U32.AND P2, PT, R46, R14, PT ;  /* 0x0000000e2e00720c */ /* 0x000fe20003f44070 */
[----:B------:R-:W-:Y:S02]  /*b590*/  IMAD.MOV R8, RZ, RZ, -R8 ;  /* 0x000000ffff087224 */ /* 0x000fe400078e0a08 */
[----:B------:R-:W-:Y:S01]  /*b5a0*/  IMAD.MOV R12, RZ, RZ, -R12 ;  /* 0x000000ffff0c7224 */ /* 0x000fe200078e0a0c */
[----:B------:R-:W-:Y:S01]  /*b5b0*/  STL [R1+0x63c], R24 ;  /* 0x00063c1801007387 */ /* 0x000fe20000100800 */
[----:B0-----:R-:W-:-:S04]  /*b5c0*/  IMAD.HI.U32 R17, R49, R10, RZ ;  /* 0x0000000a31117227 */ /* 0x001fc800078e00ff */
[--C-:B------:R-:W-:Y:S01]  /*b5d0*/  @!P1 IMAD.IADD R9, R9, 0x1, -R46.reuse ;  /* 0x0000000109099824 */ /* 0x100fe200078e0a2e */
[C---:B------:R-:W-:Y:S01]  /*b5e0*/  ISETP.GT.U32.AND P1, PT, R46.reuse, R16, PT ;  /* 0x000000102e00720c */ /* 0x040fe20003f24070 */
[C---:B------:R-:W-:Y:S02]  /*b5f0*/  IMAD R8, R46.reuse, R8, R13 ;  /* 0x000000082e087224 */ /* 0x040fe400078e020d */
[C---:B------:R-:W-:Y:S02]  /*b600*/  IMAD R7, R46.reuse, R12, R7 ;  /* 0x0000000c2e077224 */ /* 0x040fe400078e0207 */
[----:B------:R-:W-:Y:S02]  /*b610*/  IMAD.MOV R17, RZ, RZ, -R17 ;  /* 0x000000ffff117224 */ /* 0x000fe400078e0a11 */
[----:B------:R-:W-:Y:S01]  /*b620*/  @!P6 IMAD.IADD R11, R11, 0x1, -R46 ;  /* 0x000000010b0be824 */ /* 0x000fe200078e0a2e */
[----:B------:R-:W-:Y:S01]  /*b630*/  ISETP.GT.U32.AND P6, PT, R46, R8, PT ;  /* 0x000000082e00720c */ /* 0x000fe20003fc4070 */
[----:B------:R-:W-:-:S02]  /*b640*/  VIADD R23, R0, 0x16a ;  /* 0x0000016a00177836 */ /* 0x000fc40000000000 */
[----:B------:R-:W-:Y:S01]  /*b650*/  @!P5 IMAD.MOV R4, RZ, RZ, -R4 ;  /* 0x000000ffff04d224 */ /* 0x000fe200078e0a04 */
[C---:B------:R-:W-:Y:S01]  /*b660*/  ISETP.GT.U32.AND P5, PT, R46.reuse, R7, PT ;  /* 0x000000072e00720c */ /* 0x040fe20003fa4070 */
[----:B------:R-:W-:Y:S01]  /*b670*/  IMAD R10, R46, R17, R10 ;  /* 0x000000112e0a7224 */ /* 0x000fe200078e020a */
[----:B------:R-:W-:Y:S01]  /*b680*/  IABS R15, R23 ;  /* 0x00000017000f7213 */ /* 0x000fe20000000000 */
[----:B------:R-:W-:Y:S01]  /*b690*/  VIADD R18, R0, 0x169 ;  /* 0x0000016900127836 */ /* 0x000fe20000000000 */
[----:B------:R0:W-:Y:S01]  /*b6a0*/  STL [R1+0x640], R4 ;  /* 0x0006400401007387 */ /* 0x0001e20000100800 */
[--C-:B------:R-:W-:Y:S01]  /*b6b0*/  @!P2 IMAD.IADD R14, R14, 0x1, -R46.reuse ;  /* 0x000000010e0ea824 */ /* 0x100fe200078e0a2e */
[----:B------:R-:W-:Y:S01]  /*b6c0*/  ISETP.GT.U32.AND P2, PT, R46, R10, PT ;  /* 0x0000000a2e00720c */ /* 0x000fe20003f44070 */
[--C-:B------:R-:W-:Y:S01]  /*b6d0*/  @!P1 IMAD.IADD R16, R16, 0x1, -R46.reuse ;  /* 0x0000000110109824 */ /* 0x100fe200078e0a2e */
[----:B------:R-:W-:Y:S01]  /*b6e0*/  IABS R12, R18 ;  /* 0x00000012000c7213 */ /* 0x000fe20000000000 */
[----:B------:R-:W-:Y:S01]  /*b6f0*/  @!P3 IMAD.MOV R9, RZ, RZ, -R9 ;  /* 0x000000ffff09b224 */ /* 0x000fe200078e0a09 */
[----:B------:R-:W-:Y:S01]  /*b700*/  ISETP.GE.AND P1, PT, R19, RZ, PT ;  /* 0x000000ff1300720c */ /* 0x000fe20003f26270 */
[----:B------:R-:W-:Y:S01]  /*b710*/  @!P6 IMAD.IADD R8, R8, 0x1, -R46 ;  /* 0x000000010808e824 */ /* 0x000fe200078e0a2e */
[----:B------:R-:W-:Y:S01]  /*b720*/  ISETP.GT.U32.AND P6, PT, R46, R16, PT ;  /* 0x000000102e00720c */ /* 0x000fe20003fc4070 */
[C---:B------:R-:W-:Y:S01]  /*b730*/  IMAD.HI.U32 R17, R49.reuse, R12, RZ ;  /* 0x0000000c31117227 */ /* 0x040fe200078e00ff */
[----:B------:R1:W-:Y:S03]  /*b740*/  STL [R1+0x644], R9 ;  /* 0x0006440901007387 */ /* 0x0003e60000100800 */
[----:B0-----:R-:W-:-:S04]  /*b750*/  IMAD.HI.U32 R4, R49, R15, RZ ;  /* 0x0000000f31047227 */ /* 0x001fc800078e00ff */
[----:B------:R-:W-:Y:S02]  /*b760*/  IMAD.MOV R4, RZ, RZ, -R4 ;  /* 0x000000ffff047224 */ /* 0x000fe400078e0a04 */
[----:B------:R-:W-:Y:S01]  /*b770*/  @!P5 IMAD.IADD R7, R7, 0x1, -R46 ;  /* 0x000000010707d824 */ /* 0x000fe200078e0a2e */
[----:B------:R-:W-:Y:S01]  /*b780*/  ISETP.GE.AND P5, PT, R22, RZ, PT ;  /* 0x000000ff1600720c */ /* 0x000fe20003fa6270 */
[----:B------:R-:W-:Y:S02]  /*b790*/  VIADD R19, R0, 0x168 ;  /* 0x0000016800137836 */ /* 0x000fe40000000000 */
[----:B-1----:R-:W-:Y:S02]  /*b7a0*/  IMAD.MOV.U32 R9, RZ, RZ, R11 ;  /* 0x000000ffff097224 */ /* 0x002fe400078e000b */
[----:B------:R-:W-:Y:S01]  /*b7b0*/  @!P0 IMAD.MOV R14, RZ, RZ, -R14 ;  /* 0x000000ffff0e8224 */ /* 0x000fe200078e0a0e */
[----:B------:R-:W-:Y:S01]  /*b7c0*/  IABS R13, R19 ;  /* 0x00000013000d7213 */ /* 0x000fe20000000000 */
[----:B------:R-:W-:Y:S01]  /*b7d0*/  IMAD.MOV R17, RZ, RZ, -R17 ;  /* 0x000000ffff117224 */ /* 0x000fe200078e0a11 */
[C---:B------:R-:W-:Y:S01]  /*b7e0*/  ISETP.GT.U32.AND P0, PT, R46.reuse, R8, PT ;  /* 0x000000082e00720c */ /* 0x040fe20003f04070 */
[----:B------:R-:W-:Y:S01]  /*b7f0*/  IMAD R4, R46, R4, R15 ;  /* 0x000000042e047224 */ /* 0x000fe200078e020f */
[----:B------:R0:W-:Y:S01]  /*b800*/  STL [R1+0x648], R14 ;  /* 0x0006480e01007387 */ /* 0x0001e20000100800 */
[----:B------:R-:W-:Y:S01]  /*b810*/  @!P2 IMAD.IADD R10, R10, 0x1, -R46 ;  /* 0x000000010a0aa824 */ /* 0x000fe200078e0a2e */
[C---:B------:R-:W-:Y:S01]  /*b820*/  ISETP.GT.U32.AND P2, PT, R46.reuse, R7, PT ;  /* 0x000000072e00720c */ /* 0x040fe20003f44070 */
[----:B------:R-:W-:Y:S01]  /*b830*/  @!P4 IMAD.MOV R9, RZ, RZ, -R9 ;  /* 0x000000ffff09c224 */ /* 0x000fe200078e0a09 */
[C---:B------:R-:W-:Y:S01]  /*b840*/  ISETP.GT.U32.AND P4, PT, R46.reuse, R4, PT ;  /* 0x000000042e00720c */ /* 0x040fe20003f84070 */
[C---:B------:R-:W-:Y:S01]  /*b850*/  IMAD R12, R46.reuse, R17, R12 ;  /* 0x000000112e0c7224 */ /* 0x040fe200078e020c */
[----:B------:R-:W-:Y:S01]  /*b860*/  ISETP.GT.U32.AND P3, PT, R46, R10, PT ;  /* 0x0000000a2e00720c */ /* 0x000fe20003f64070 */
[--C-:B------:R-:W-:Y:S01]  /*b870*/  @!P6 IMAD.IADD R16, R16, 0x1, -R46.reuse ;  /* 0x000000011010e824 */ /* 0x100fe200078e0a2e */
[----:B------:R1:W-:Y:S01]  /*b880*/  STL [R1+0x64c], R9 ;  /* 0x00064c0901007387 */ /* 0x0003e20000100800 */
[----:B------:R-:W-:Y:S01]  /*b890*/  VIADD R22, R0, 0x167 ;  /* 0x0000016700167836 */ /* 0x000fe20000000000 */
[----:B------:R-:W-:Y:S01]  /*b8a0*/  ISETP.GT.U32.AND P6, PT, R46, R12, PT ;  /* 0x0000000c2e00720c */ /* 0x000fe20003fc4070 */
[----:B------:R-:W-:Y:S01]  /*b8b0*/  @!P0 IMAD.IADD R8, R8, 0x1, -R46 ;  /* 0x0000000108088824 */ /* 0x000fe200078e0a2e */
[----:B------:R-:W-:Y:S01]  /*b8c0*/  ISETP.GE.AND P0, PT, R23, RZ, PT ;  /* 0x000000ff1700720c */ /* 0x000fe20003f06270 */
[----:B0-----:R-:W-:Y:S01]  /*b8d0*/  IMAD.MOV.U32 R14, RZ, RZ, R16 ;  /* 0x000000ffff0e7224 */ /* 0x001fe200078e0010 */
[----:B------:R-:W-:Y:S01]  /*b8e0*/  IABS R15, R22 ;  /* 0x00000016000f7213 */ /* 0x000fe20000000000 */
[--C-:B------:R-:W-:Y:S01]  /*b8f0*/  @!P2 IMAD.IADD R7, R7, 0x1, -R46.reuse ;  /* 0x000000010707a824 */ /* 0x100fe200078e0a2e */
[----:B------:R-:W-:Y:S01]  /*b900*/  ISETP.GE.AND P2, PT, R20, RZ, PT ;  /* 0x000000ff1400720c */ /* 0x000fe20003f46270 */
[----:B------:R-:W-:Y:S01]  /*b910*/  @!P4 IMAD.IADD R4, R4, 0x1, -R46 ;  /* 0x000000010404c824 */ /* 0x000fe200078e0a2e */
[----:B------:R-:W-:Y:S01]  /*b920*/  ISETP.GE.AND P4, PT, R18, RZ, PT ;  /* 0x000000ff1200720c */ /* 0x000fe20003f86270 */
[----:B-1----:R-:W-:-:S04]  /*b930*/  IMAD.HI.U32 R9, R49, R13, RZ ;  /* 0x0000000d31097227 */ /* 0x002fc800078e00ff */
[----:B------:R-:W-:Y:S02]  /*b940*/  IMAD.MOV R9, RZ, RZ, -R9 ;  /* 0x000000ffff097224 */ /* 0x000fe400078e0a09 */
[----:B------:R-:W-:Y:S02]  /*b950*/  @!P5 IMAD.MOV R7, RZ, RZ, -R7 ;  /* 0x000000ffff07d224 */ /* 0x000fe400078e0a07 */
[----:B------:R-:W-:Y:S02]  /*b960*/  IMAD R9, R46, R9, R13 ;  /* 0x000000092e097224 */ /* 0x000fe400078e020d */
[--C-:B------:R-:W-:Y:S01]  /*b970*/  @!P3 IMAD.IADD R10, R10, 0x1, -R46.reuse ;  /* 0x000000010a0ab824 */ /* 0x100fe200078e0a2e */
[----:B------:R-:W-:Y:S01]  /*b980*/  ISETP.GE.AND P3, PT, R21, RZ, PT ;  /* 0x000000ff1500720c */ /* 0x000fe20003f66270 */
[----:B------:R-:W-:Y:S01]  /*b990*/  @!P6 IMAD.IADD R12, R12, 0x1, -R46 ;  /* 0x000000010c0ce824 */ /* 0x000fe200078e0a2e */
[C---:B------:R-:W-:Y:S01]  /*b9a0*/  ISETP.GT.U32.AND P5, PT, R46.reuse, R9, PT ;  /* 0x000000092e00720c */ /* 0x040fe20003fa4070 */
[----:B------:R-:W-:Y:S01]  /*b9b0*/  IMAD.HI.U32 R11, R49, R15, RZ ;  /* 0x0000000f310b7227 */ /* 0x000fe200078e00ff */
[----:B------:R-:W-:Y:S01]  /*b9c0*/  ISETP.GT.U32.AND P6, PT, R46, R4, PT ;  /* 0x000000042e00720c */ /* 0x000fe20003fc4070 */
[----:B------:R-:W-:Y:S02]  /*b9d0*/  STL [R1+0x650], R7 ;  /* 0x0006500701007387 */ /* 0x000fe40000100800 */
[----:B------:R-:W-:-:S02]  /*b9e0*/  IMAD.MOV R11, RZ, RZ, -R11 ;  /* 0x000000ffff0b7224 */ /* 0x000fc400078e0a0b */
[----:B------:R-:W-:Y:S02]  /*b9f0*/  VIADD R18, R0, 0x165 ;  /* 0x0000016500127836 */ /* 0x000fe40000000000 */
[----:B------:R-:W-:Y:S02]  /*ba00*/  IMAD.MOV.U32 R13, RZ, RZ, R8 ;  /* 0x000000ffff0d7224 */ /* 0x000fe400078e0008 */
[----:B------:R-:W-:Y:S01]  /*ba10*/  @!P1 IMAD.MOV R14, RZ, RZ, -R14 ;  /* 0x000000ffff0e9224 */ /* 0x000fe200078e0a0e */
[----:B------:R-:W-:Y:S01]  /*ba20*/  IABS R8, R18 ;  /* 0x0000001200087213 */ /* 0x000fe20000000000 */
[----:B------:R-:W-:Y:S01]  /*ba30*/  @!P5 IMAD.IADD R9, R9, 0x1, -R46 ;  /* 0x000000010909d824 */ /* 0x000fe200078e0a2e */
[C---:B------:R-:W-:Y:S01]  /*ba40*/  ISETP.GT.U32.AND P1, PT, R46.reuse, R12, PT ;  /* 0x0000000c2e00720c */ /* 0x040fe20003f24070 */
[----:B------:R-:W-:Y:S01]  /*ba50*/  @!P2 IMAD.MOV R10, RZ, RZ, -R10 ;  /* 0x000000ffff0aa224 */ /* 0x000fe200078e0a0a */
[----:B------:R0:W-:Y:S01]  /*ba60*/  STL [R1+0x654], R14 ;  /* 0x0006540e01007387 */ /* 0x0001e20000100800 */
[C---:B------:R-:W-:Y:S01]  /*ba70*/  IMAD R11, R46.reuse, R11, R15 ;  /* 0x0000000b2e0b7224 */ /* 0x040fe200078e020f */
[----:B------:R-:W-:Y:S01]  /*ba80*/  ISETP.GT.U32.AND P5, PT, R46, R9, PT ;  /* 0x000000092e00720c */ /* 0x000fe20003fa4070 */
[----:B------:R-:W-:Y:S01]  /*ba90*/  @!P3 IMAD.MOV R13, RZ, RZ, -R13 ;  /* 0x000000ffff0db224 */ /* 0x000fe200078e0a0d */
[----:B------:R1:W-:Y:S01]  /*baa0*/  STL [R1+0x658], R10 ;  /* 0x0006580a01007387 */ /* 0x0003e20000100800 */
[----:B------:R-:W-:Y:S01]  /*bab0*/  @!P6 IMAD.IADD R4, R4, 0x1, -R46 ;  /* 0x000000010404e824 */ /* 0x000fe200078e0a2e */
[----:B------:R-:W-:Y:S01]  /*bac0*/  ISETP.GT.U32.AND P3, PT, R46, R11, PT ;  /* 0x0000000b2e00720c */ /* 0x000fe20003f64070 */
[----:B------:R-:W-:Y:S01]  /*bad0*/  VIADD R23, R0, 0x166 ;  /* 0x0000016600177836 */ /* 0x000fe20000000000 */
[----:B------:R2:W-:Y:S01]  /*bae0*/  STL [R1+0x65c], R13 ;  /* 0x00065c0d01007387 */ /* 0x0005e20000100800 */
[----:B------:R-:W-:Y:S01]  /*baf0*/  ISETP.GE.AND P2, PT, R19, RZ, PT ;  /* 0x000000ff1300720c */ /* 0x000fe20003f46270 */
[----:B0-----:R-:W-:Y:S01]  /*bb00*/  IMAD.MOV.U32 R14, RZ, RZ, R4 ;  /* 0x000000ffff0e7224 */ /* 0x001fe200078e0004 */
[----:B------:R-:W-:Y:S01]  /*bb10*/  ISETP.GE.AND P6, PT, R22, RZ, PT ;  /* 0x000000ff1600720c */ /* 0x000fe20003fc6270 */
[----:B------:R-:W-:Y:S01]  /*bb20*/  VIADD R19, R0, 0x164 ;  /* 0x0000016400137836 */ /* 0x000fe20000000000 */
[----:B------:R-:W-:Y:S01]  /*bb30*/  IABS R7, R23 ;  /* 0x0000001700077213 */ /* 0x000fe20000000000 */
[----:B------:R-:W-:-:S02]  /*bb40*/  @!P0 IMAD.MOV R14, RZ, RZ, -R14 ;  /* 0x000000ffff0e8224 */ /* 0x000fc400078e0a0e */
[----:B------:R-:W-:Y:S01]  /*bb50*/  @!P5 IMAD.IADD R9, R9, 0x1, -R46 ;  /* 0x000000010909d824 */ /* 0x000fe200078e0a2e */
[----:B-1----:R-:W-:Y:S01]  /*bb60*/  IABS R10, R19 ;  /* 0x00000013000a7213 */ /* 0x002fe20000000000 */
[----:B--2---:R-:W-:Y:S01]  /*bb70*/  IMAD.MOV.U32 R13, RZ, RZ, R8 ;  /* 0x000000ffff0d7224 */ /* 0x004fe200078e0008 */
[----:B------:R0:W-:Y:S01]  /*bb80*/  STL [R1+0x660], R14 ;  /* 0x0006600e01007387 */ /* 0x0001e20000100800 */
[----:B------:R-:W-:Y:S01]  /*bb90*/  @!P3 IMAD.IADD R11, R11, 0x1, -R46 ;  /* 0x000000010b0bb824 */ /* 0x000fe200078e0a2e */
[----:B------:R-:W-:Y:S01]  /*bba0*/  ISETP.GE.AND P3, PT, R18, RZ, PT ;  /* 0x000000ff1200720c */ /* 0x000fe20003f66270 */
[----:B------:R-:W-:-:S03]  /*bbb0*/  IMAD.HI.U32 R4, R49, R13, RZ ;  /* 0x0000000d31047227 */ /* 0x000fc600078e00ff */
[----:B------:R-:W-:Y:S01]  /*bbc0*/  ISETP.GT.U32.AND P0, PT, R46, R11, PT ;  /* 0x0000000b2e00720c */ /* 0x000fe20003f04070 */
[----:B------:R-:W-:Y:S02]  /*bbd0*/  IMAD.MOV.U32 R15, RZ, RZ, R9 ;  /* 0x000000ffff0f7224 */ /* 0x000fe400078e0009 */
[----:B------:R-:W-:-:S04]  /*bbe0*/  IMAD.HI.U32 R8, R49, R7, RZ ;  /* 0x0000000731087227 */ /* 0x000fc800078e00ff */
[----:B0-----:R-:W-:Y:S02]  /*bbf0*/  IMAD.MOV R14, RZ, RZ, -R4 ;  /* 0x000000ffff0e7224 */ /* 0x001fe400078e0a04 */
[----:B------:R-:W-:Y:S02]  /*bc00*/  @!P2 IMAD.MOV R15, RZ, RZ, -R15 ;  /* 0x000000ffff0fa224 */ /* 0x000fe400078e0a0f */
[----:B------:R-:W-:Y:S02]  /*bc10*/  IMAD R13, R46, R14, R13 ;  /* 0x0000000e2e0d7224 */ /* 0x000fe400078e020d */
[----:B------:R-:W-:Y:S01]  /*bc20*/  @!P1 IMAD.IADD R12, R12, 0x1, -R46 ;  /* 0x000000010c0c9824 */ /* 0x000fe200078e0a2e */
[----:B------:R-:W-:Y:S01]  /*bc30*/  ISETP.GE.AND P1, PT, R23, RZ, PT ;  /* 0x000000ff1700720c */ /* 0x000fe20003f26270 */
[----:B------:R-:W-:Y:S01]  /*bc40*/  IMAD.MOV R8, RZ, RZ, -R8 ;  /* 0x000000ffff087224 */ /* 0x000fe200078e0a08 */
[----:B------:R-:W-:Y:S01]  /*bc50*/  ISETP.GT.U32.AND P2, PT, R46, R13, PT ;  /* 0x0000000d2e00720c */ /* 0x000fe20003f44070 */
[----:B------:R-:W-:-:S04]  /*bc60*/  IMAD.HI.U32 R4, R49, R10, RZ ;  /* 0x0000000a31047227 */ /* 0x000fc800078e00ff */
[C---:B------:R-:W-:Y:S02]  /*bc70*/  IMAD R7, R46.reuse, R8, R7 ;  /* 0x000000082e077224 */ /* 0x040fe400078e0207 */
[----:B------:R-:W-:Y:S01]  /*bc80*/  @!P4 IMAD.MOV R12, RZ, RZ, -R12 ;  /* 0x000000ffff0cc224 */ /* 0x000fe200078e0a0c */
[----:B------:R-:W-:Y:S01]  /*bc90*/  ISETP.GE.AND P4, PT, R19, RZ, PT ;  /* 0x000000ff1300720c */ /* 0x000fe20003f86270 */
[----:B------:R-:W-:Y:S01]  /*bca0*/  IMAD.MOV R4, RZ, RZ, -R4 ;  /* 0x000000ffff047224 */ /* 0x000fe200078e0a04 */
[----:B------:R-:W-:Y:S01]  /*bcb0*/  ISETP.GT.U32.AND P5, PT, R46, R7, PT ;  /* 0x000000072e00720c */ /* 0x000fe20003fa4070 */
[C---:B------:R-:W-:Y:S01]  /*bcc0*/  VIADD R23, R0.reuse, 0x163 ;  /* 0x0000016300177836 */ /* 0x040fe20000000000 */
[----:B------:R0:W-:Y:S01]  /*bcd0*/  STL [R1+0x664], R12 ;  /* 0x0006640c01007387 */ /* 0x0001e20000100800 */
[C---:B------:R-:W-:Y:S02]  /*bce0*/  VIADD R18, R0.reuse, 0x162 ;  /* 0x0000016200127836 */ /* 0x040fe40000000000 */
[--C-:B------:R-:W-:Y:S01]  /*bcf0*/  @!P0 IMAD.IADD R11, R11, 0x1, -R46.reuse ;  /* 0x000000010b0b8824 */ /* 0x100fe200078e0a2e */
[----:B------:R1:W-:Y:S01]  /*bd00*/  STL [R1+0x668], R15 ;  /* 0x0006680f01007387 */ /* 0x0003e20000100800 */
[----:B------:R-:W-:Y:S01]  /*bd10*/  @!P2 IMAD.IADD R13, R13, 0x1, -R46 ;  /* 0x000000010d0da824 */ /* 0x000fe200078e0a2e */
[----:B------:R-:W-:Y:S01]  /*bd20*/  IABS R14, R18 ;  /* 0x00000012000e7213 */ /* 0x000fe20000000000 */
[----:B------:R-:W-:Y:S01]  /*bd30*/  @!P6 IMAD.MOV R11, RZ, RZ, -R11 ;  /* 0x000000ffff0be224 */ /* 0x000fe200078e0a0b */
[----:B------:R-:W-:Y:S01]  /*bd40*/  ISETP.GE.AND P0, PT, R23, RZ, PT ;  /* 0x000000ff1700720c */ /* 0x000fe20003f06270 */
[----:B------:R-:W-:Y:S01]  /*bd50*/  VIADD R22, R0, 0x161 ;  /* 0x0000016100167836 */ /* 0x000fe20000000000 */
[C---:B------:R-:W-:Y:S01]  /*bd60*/  ISETP.GT.U32.AND P2, PT, R46.reuse, R13, PT ;  /* 0x0000000d2e00720c */ /* 0x040fe20003f44070 */
[----:B0-----:R-:W-:Y:S01]  /*bd70*/  IMAD R12, R46, R4, R10 ;  /* 0x000000042e0c7224 */ /* 0x001fe200078e020a */
[----:B------:R0:W-:Y:S01]  /*bd80*/  STL [R1+0x66c], R11 ;  /* 0x00066c0b01007387 */ /* 0x0001e20000100800 */
[----:B------:R-:W-:Y:S01]  /*bd90*/  IMAD.HI.U32 R16, R49, R14, RZ ;  /* 0x0000000e31107227 */ /* 0x000fe200078e00ff */
[----:B-1----:R-:W-:-:S02]  /*bda0*/  IABS R15, R23 ;  /* 0x00000017000f7213 */ /* 0x002fc40000000000 */
[----:B------:R-:W-:Y:S01]  /*bdb0*/  ISETP.GT.U32.AND P6, PT, R46, R12, PT ;  /* 0x0000000c2e00720c */ /* 0x000fe20003fc4070 */
[----:B------:R-:W-:Y:S01]  /*bdc0*/  IMAD.MOV R16, RZ, RZ, -R16 ;  /* 0x000000ffff107224 */ /* 0x000fe200078e0a10 */
[----:B------:R-:W-:Y:S01]  /*bdd0*/  IABS R4, R22 ;  /* 0x0000001600047213 */ /* 0x000fe20000000000 */
[----:B------:R-:W-:-:S04]  /*bde0*/  IMAD.HI.U32 R17, R49, R15, RZ ;  /* 0x0000000f31117227 */ /* 0x000fc800078e00ff */
[----:B------:R-:W-:Y:S02]  /*bdf0*/  IMAD.MOV R17, RZ, RZ, -R17 ;  /* 0x000000ffff117224 */ /* 0x000fe400078e0a11 */
        /* <DEDUP_REMOVED lines=9> */
[----:B------:R-:W-:-:S03]  /*be90*/  IMAD.HI.U32 R8, R49, R4, RZ ;  /* 0x0000000431087227 */ /* 0x000fc600078e00ff */
[----:B------:R-:W-:Y:S01]  /*bea0*/  IABS R10, R19 ;  /* 0x00000013000a7213 */ /* 0x000fe20000000000 */
[----:B------:R-:W-:Y:S02]  /*beb0*/  IMAD.MOV R8, RZ, RZ, -R8 ;  /* 0x000000ffff087224 */ /* 0x000fe400078e0a08 */
[----:B------:R-:W-:Y:S02]  /*bec0*/  VIADD R21, R0, 0x15e ;  /* 0x0000015e00157836 */ /* 0x000fe40000000000 */
[----:B------:R-:W-:Y:S01]  /*bed0*/  @!P5 IMAD.IADD R7, R7, 0x1, -R46 ;  /* 0x000000010707d824 */ /* 0x000fe200078e0a2e */
[----:B------:R-:W-:Y:S01]  /*bee0*/  ISETP.GE.AND P5, PT, R18, RZ, PT ;  /* 0x000000ff1200720c */ /* 0x000fe20003fa6270 */
[----:B------:R-:W-:Y:S02]  /*bef0*/  VIADD R20, R0, 0x15f ;  /* 0x0000015f00147836 */ /* 0x000fe40000000000 */
[C---:B0-----:R-:W-:Y:S01]  /*bf00*/  IMAD R11, R46.reuse, R8, R4 ;  /* 0x000000082e0b7224 */ /* 0x041fe200078e0204 */
[----:B------:R-:W-:Y:S01]  /*bf10*/  IABS R4, R21 ;  /* 0x0000001500047213 */ /* 0x000fe20000000000 */
[--C-:B------:R-:W-:Y:S01]  /*bf20*/  @!P2 IMAD.IADD R15, R15, 0x1, -R46.reuse ;  /* 0x000000010f0fa824 */ /* 0x100fe200078e0a2e */
[----:B------:R-:W-:Y:S01]  /*bf30*/  ISETP.GT.U32.AND P2, PT, R46, R12, PT ;  /* 0x0000000c2e00720c */ /* 0x000fe20003f44070 */
[----:B------:R-:W-:Y:S01]  /*bf40*/  @!P6 IMAD.IADD R14, R14, 0x1, -R46 ;  /* 0x000000010e0ee824 */ /* 0x000fe200078e0a2e */
[----:B------:R-:W-:Y:S01]  /*bf50*/  IABS R8, R20 ;  /* 0x0000001400087213 */ /* 0x000fe20000000000 */
[----:B------:R-:W-:-:S03]  /*bf60*/  IMAD.HI.U32 R9, R49, R10, RZ ;  /* 0x0000000a31097227 */ /* 0x000fc600078e00ff */
[----:B------:R-:W-:Y:S01]  /*bf70*/  ISETP.GT.U32.AND P6, PT, R46, R14, PT ;  /* 0x0000000e2e00720c */ /* 0x000fe20003fc4070 */
[----:B------:R-:W-:Y:S02]  /*bf80*/  IMAD.MOV.U32 R24, RZ, RZ, R7 ;  /* 0x000000ffff187224 */ /* 0x000fe400078e0007 */
[----:B------:R-:W-:Y:S02]  /*bf90*/  IMAD.MOV R9, RZ, RZ, -R9 ;  /* 0x000000ffff097224 */ /* 0x000fe400078e0a09 */
[----:B------:R-:W-:-:S04]  /*bfa0*/  IMAD.HI.U32 R17, R49, R4, RZ ;  /* 0x0000000431117227 */ /* 0x000fc800078e00ff */
[----:B------:R-:W-:Y:S01]  /*bfb0*/  @!P1 IMAD.MOV R24, RZ, RZ, -R24 ;  /* 0x000000ffff189224 */ /* 0x000fe200078e0a18 */
[----:B------:R-:W-:Y:S01]  /*bfc0*/  ISETP.GT.U32.AND P1, PT, R46, R15, PT ;  /* 0x0000000f2e00720c */ /* 0x000fe20003f24070 */
[----:B------:R-:W-:-:S03]  /*bfd0*/  IMAD.HI.U32 R7, R49, R8, RZ ;  /* 0x0000000831077227 */ /* 0x000fc600078e00ff */
        /* <DEDUP_REMOVED lines=12> */
[C---:B------:R-:W-:Y:S01]  /*c0a0*/  VIADD R23, R0.reuse, 0x15d ;  /* 0x0000015d00177836 */ /* 0x040fe20000000000 */
[----:B------:R0:W-:Y:S01]  /*c0b0*/  STL [R1+0x674], R13 ;  /* 0x0006740d01007387 */ /* 0x0001e20000100800 */
[----:B------:R-:W-:Y:S02]  /*c0c0*/  VIADD R18, R0, 0x15c ;  /* 0x0000015c00127836 */ /* 0x000fe40000000000 */
[--C-:B------:R-:W-:Y:S01]  /*c0d0*/  @!P1 IMAD.IADD R15, R15, 0x1, -R46.reuse ;  /* 0x000000010f0f9824 */ /* 0x100fe200078e0a2e */
[----:B------:R-:W-:Y:S01]  /*c0e0*/  ISETP.GT.U32.AND P1, PT, R46, R8, PT ;  /* 0x000000082e00720c */ /* 0x000fe20003f24070 */
[--C-:B------:R-:W-:Y:S01]  /*c0f0*/  @!P2 IMAD.IADD R10, R10, 0x1, -R46.reuse ;  /* 0x000000010a0aa824 */ /* 0x100fe200078e0a2e */
[----:B------:R-:W-:Y:S01]  /*c100*/  IABS R9, R23 ;  /* 0x0000001700097213 */ /* 0x000fe20000000000 */
[----:B------:R-:W-:Y:S01]  /*c110*/  @!P3 IMAD.IADD R11, R11, 0x1, -R46 ;  /* 0x000000010b0bb824 */ /* 0x000fe200078e0a2e */
[----:B------:R-:W-:Y:S01]  /*c120*/  IABS R16, R18 ;  /* 0x0000001200107213 */ /* 0x000fe20000000000 */
[----:B------:R-:W-:Y:S01]  /*c130*/  @!P4 IMAD.MOV R12, RZ, RZ, -R12 ;  /* 0x000000ffff0cc224 */ /* 0x000fe200078e0a0c */
[----:B------:R-:W-:Y:S01]  /*c140*/  ISETP.GE.AND P2, PT, R19, RZ, PT ;  /* 0x000000ff1300720c */ /* 0x000fe20003f46270 */
[----:B------:R-:W-:Y:S01]  /*c150*/  IMAD.HI.U32 R7, R49, R9, RZ ;  /* 0x0000000931077227 */ /* 0x000fe200078e00ff */
[----:B------:R-:W-:-:S02]  /*c160*/  ISETP.GE.AND P3, PT, R22, RZ, PT ;  /* 0x000000ff1600720c */ /* 0x000fc40003f66270 */
[----:B------:R1:W-:Y:S01]  /*c170*/  STL [R1+0x610], R12 ;  /* 0x0006100c01007387 */ /* 0x0003e20000100800 */
[----:B0-----:R-:W-:-:S04]  /*c180*/  IMAD.HI.U32 R13, R49, R16, RZ ;  /* 0x00000010310d7227 */ /* 0x001fc800078e00ff */
[--C-:B------:R-:W-:Y:S01]  /*c190*/  @!P6 IMAD.IADD R4, R4, 0x1, -R46.reuse ;  /* 0x000000010404e824 */ /* 0x100fe200078e0a2e */
[----:B------:R-:W-:Y:S01]  /*c1a0*/  ISETP.GT.U32.AND P6, PT, R46, R10, PT ;  /* 0x0000000a2e00720c */ /* 0x000fe20003fc4070 */
[----:B------:R-:W-:Y:S02]  /*c1b0*/  IMAD.MOV R7, RZ, RZ, -R7 ;  /* 0x000000ffff077224 */ /* 0x000fe400078e0a07 */
[----:B------:R-:W-:Y:S02]  /*c1c0*/  IMAD.MOV R13, RZ, RZ, -R13 ;  /* 0x000000ffff0d7224 */ /* 0x000fe400078e0a0d */
[----:B------:R-:W-:Y:S02]  /*c1d0*/  VIADD R19, R0, 0x15b ;  /* 0x0000015b00137836 */ /* 0x000fe40000000000 */
[----:B------:R-:W-:Y:S01]  /*c1e0*/  @!P1 IMAD.IADD R8, R8, 0x1, -R46 ;  /* 0x0000000108089824 */ /* 0x000fe200078e0a2e */
[----:B------:R-:W-:Y:S01]  /*c1f0*/  ISETP.GT.U32.AND P1, PT, R46, R11, PT ;  /* 0x0000000b2e00720c */ /* 0x000fe20003f24070 */
[----:B------:R-:W-:-:S02]  /*c200*/  VIADD R22, R0, 0x15a ;  /* 0x0000015a00167836 */ /* 0x000fc40000000000 */
[C---:B------:R-:W-:Y:S01]  /*c210*/  IMAD R9, R46.reuse, R7, R9 ;  /* 0x000000072e097224 */ /* 0x040fe200078e0209 */
[C---:B------:R-:W-:Y:S01]  /*c220*/  ISETP.GT.U32.AND P4, PT, R46.reuse, R8, PT ;  /* 0x000000082e00720c */ /* 0x040fe20003f84070 */
[----:B-1----:R-:W-:Y:S02]  /*c230*/  IMAD.MOV.U32 R12, RZ, RZ, R14 ;  /* 0x000000ffff0c7224 */ /* 0x002fe400078e000e */
[C---:B------:R-:W-:Y:S01]  /*c240*/  IMAD R7, R46.reuse, R13, R16 ;  /* 0x0000000d2e077224 */ /* 0x040fe200078e0210 */
[----:B------:R-:W-:Y:S01]  /*c250*/  IABS R13, R19 ;  /* 0x00000013000d7213 */ /* 0x000fe20000000000 */
[----:B------:R-:W-:Y:S01]  /*c260*/  @!P0 IMAD.MOV R15, RZ, RZ, -R15 ;  /* 0x000000ffff0f8224 */ /* 0x000fe200078e0a0f */
[----:B------:R-:W-:Y:S01]  /*c270*/  IABS R16, R22 ;  /* 0x0000001600107213 */ /* 0x000fe20000000000 */
[----:B------:R-:W-:Y:S01]  /*c280*/  @!P5 IMAD.MOV R12, RZ, RZ, -R12 ;  /* 0x000000ffff0cd224 */ /* 0x000fe200078e0a0c */
[C---:B------:R-:W-:Y:S01]  /*c290*/  ISETP.GT.U32.AND P5, PT, R46.reuse, R9, PT ;  /* 0x000000092e00720c */ /* 0x040fe20003fa4070 */
[----:B------:R-:W-:Y:S01]  /*c2a0*/  IMAD.HI.U32 R14, R49, R13, RZ ;  /* 0x0000000d310e7227 */ /* 0x000fe200078e00ff */
[----:B------:R-:W-:Y:S01]  /*c2b0*/  STL [R1+0x67c], R15 ;  /* 0x00067c0f01007387 */ /* 0x000fe20000100800 */
[----:B------:R-:W-:-:S02]  /*c2c0*/  ISETP.GT.U32.AND P0, PT, R46, R4, PT ;  /* 0x000000042e00720c */ /* 0x000fc40003f04070 */
[--C-:B------:R-:W-:Y:S01]  /*c2d0*/  @!P6 IMAD.IADD R10, R10, 0x1, -R46.reuse ;  /* 0x000000010a0ae824 */ /* 0x100fe200078e0a2e */
[----:B------:R0:W-:Y:S01]  /*c2e0*/  STL [R1+0x680], R12 ;  /* 0x0006800c01007387 */ /* 0x0001e20000100800 */
[----:B------:R-:W-:Y:S01]  /*c2f0*/  ISETP.GT.U32.AND P6, PT, R46, R7, PT ;  /* 0x000000072e00720c */ /* 0x000fe20003fc4070 */
[----:B------:R-:W-:Y:S01]  /*c300*/  @!P1 IMAD.IADD R11, R11, 0x1, -R46 ;  /* 0x000000010b0b9824 */ /* 0x000fe200078e0a2e */
[----:B------:R-:W-:Y:S01]  /*c310*/  ISETP.GE.AND P1, PT, R20, RZ, PT ;  /* 0x000000ff1400720c */ /* 0x000fe20003f26270 */
[----:B------:R-:W-:Y:S02]  /*c320*/  IMAD.MOV R14, RZ, RZ, -R14 ;  /* 0x000000ffff0e7224 */ /* 0x000fe400078e0a0e */
[----:B------:R-:W-:Y:S02]  /*c330*/  IMAD.MOV.U32 R17, RZ, RZ, R11 ;  /* 0x000000ffff117224 */ /* 0x000fe400078e000b */
[----:B------:R-:W-:Y:S01]  /*c340*/  @!P5 IMAD.IADD R9, R9, 0x1, -R46 ;  /* 0x000000010909d824 */ /* 0x000fe200078e0a2e */
[----:B------:R-:W-:Y:S01]  /*c350*/  ISETP.GE.AND P5, PT, R18, RZ, PT ;  /* 0x000000ff1200720c */ /* 0x000fe20003fa6270 */
[----:B0-----:R-:W-:-:S04]  /*c360*/  IMAD.HI.U32 R12, R49, R16, RZ ;  /* 0x00000010310c7227 */ /* 0x001fc800078e00ff */
[----:B------:R-:W-:Y:S02]  /*c370*/  IMAD.MOV R15, RZ, RZ, -R12 ;  /* 0x000000ffff0f7224 */ /* 0x000fe400078e0a0c */
[----:B------:R-:W-:Y:S02]  /*c380*/  IMAD R12, R46, R14, R13 ;  /* 0x0000000e2e0c7224 */ /* 0x000fe400078e020d */
[----:B------:R-:W-:Y:S02]  /*c390*/  @!P3 IMAD.MOV R17, RZ, RZ, -R17 ;  /* 0x000000ffff11b224 */ /* 0x000fe400078e0a11 */
[--C-:B------:R-:W-:Y:S01]  /*c3a0*/  @!P4 IMAD.IADD R8, R8, 0x1, -R46.reuse ;  /* 0x000000010808c824 */ /* 0x100fe200078e0a2e */
[C---:B------:R-:W-:Y:S01]  /*c3b0*/  ISETP.GT.U32.AND P3, PT, R46.reuse, R12, PT ;  /* 0x0000000c2e00720c */ /* 0x040fe20003f64070 */
[----:B------:R-:W-:Y:S01]  /*c3c0*/  @!P6 IMAD.IADD R7, R7, 0x1, -R46 ;  /* 0x000000010707e824 */ /* 0x000fe200078e0a2e */
[----:B------:R-:W-:Y:S01]  /*c3d0*/  ISETP.GE.AND P4, PT, R21, RZ, PT ;  /* 0x000000ff1500720c */ /* 0x000fe20003f86270 */
[----:B------:R-:W-:Y:S01]  /*c3e0*/  @!P2 IMAD.MOV R10, RZ, RZ, -R10 ;  /* 0x000000ffff0aa224 */ /* 0x000fe200078e0a0a */
[----:B------:R-:W-:Y:S01]  /*c3f0*/  ISETP.GT.U32.AND P6, PT, R46, R9, PT ;  /* 0x000000092e00720c */ /* 0x000fe20003fc4070 */
[----:B------:R-:W-:Y:S01]  /*c400*/  @!P0 IMAD.IADD R4, R4, 0x1, -R46 ;  /* 0x0000000104048824 */ /* 0x000fe200078e0a2e */
[----:B------:R-:W-:Y:S01]  /*c410*/  STL [R1+0x608], R17 ;  /* 0x0006081101007387 */ /* 0x000fe20000100800 */
[----:B------:R-:W-:Y:S01]  /*c420*/  ISETP.GE.AND P0, PT, R23, RZ, PT ;  /* 0x000000ff1700720c */ /* 0x000fe20003f06270 */
[C---:B------:R-:W-:Y:S01]  /*c430*/  IMAD R11, R46.reuse, R15, R16 ;  /* 0x0000000f2e0b7224 */ /* 0x040fe200078e0210 */
[----:B------:R-:W-:Y:S01]  /*c440*/  ISETP.GT.U32.AND P2, PT, R46, R7, PT ;  /* 0x000000072e00720c */ /* 0x000fe20003f44070 */
[----:B------:R0:W-:Y:S01]  /*c450*/  STL [R1+0x5d0], R10 ;  /* 0x0005d00a01007387 */ /* 0x0001e20000100800 */
[----:B------:R-:W-:-:S02]  /*c460*/  VIADD R18, R0, 0x158 ;  /* 0x0000015800127836 */ /* 0x000fc40000000000 */
[----:B------:R-:W-:Y:S02]  /*c470*/  @!P3 IMAD.IADD R12, R12, 0x1, -R46 ;  /* 0x000000010c0cb824 */ /* 0x000fe400078e0a2e */
[----:B------:R-:W-:Y:S02]  /*c480*/  IMAD.MOV.U32 R13, RZ, RZ, R8 ;  /* 0x000000ffff0d7224 */ /* 0x000fe400078e0008 */
[----:B------:R-:W-:Y:S01]  /*c490*/  @!P6 IMAD.IADD R9, R9, 0x1, -R46 ;  /* 0x000000010909e824 */ /* 0x000fe200078e0a2e */
[C---:B------:R-:W-:Y:S01]  /*c4a0*/  ISETP.GT.U32.AND P3, PT, R46.reuse, R12, PT ;  /* 0x0000000c2e00720c */ /* 0x040fe20003f64070 */
[----:B------:R-:W-:Y:S01]  /*c4b0*/  @!P1 IMAD.MOV R13, RZ, RZ, -R13 ;  /* 0x000000ffff0d9224 */ /* 0x000fe200078e0a0d */
[----:B------:R-:W-:Y:S01]  /*c4c0*/  ISETP.GE.AND P1, PT, R19, RZ, PT ;  /* 0x000000ff1300720c */ /* 0x000fe20003f26270 */
[----:B0-----:R-:W-:Y:S01]  /*c4d0*/  IMAD.MOV.U32 R10, RZ, RZ, R4 ;  /* 0x000000ffff0a7224 */ /* 0x001fe200078e0004 */
[----:B------:R-:W-:Y:S01]  /*c4e0*/  IABS R4, R18 ;  /* 0x0000001200047213 */ /* 0x000fe20000000000 */
[----:B------:R-:W-:Y:S01]  /*c4f0*/  IMAD.MOV.U32 R14, RZ, RZ, R9 ;  /* 0x000000ffff0e7224 */ /* 0x000fe200078e0009 */
[----:B------:R-:W-:Y:S01]  /*c500*/  STL [R1+0x5cc], R13 ;  /* 0x0005cc0d01007387 */ /* 0x000fe20000100800 */
[----:B------:R-:W-:Y:S01]  /*c510*/  @!P4 IMAD.MOV R10, RZ, RZ, -R10 ;  /* 0x000000ffff0ac224 */ /* 0x000fe200078e0a0a */
[----:B------:R-:W-:Y:S01]  /*c520*/  ISETP.GT.U32.AND P4, PT, R46, R11, PT ;  /* 0x0000000b2e00720c */ /* 0x000fe20003f84070 */
[----:B------:R-:W-:Y:S01]  /*c530*/  @!P0 IMAD.MOV R14, RZ, RZ, -R14 ;  /* 0x000000ffff0e8224 */ /* 0x000fe200078e0a0e */
[----:B------:R-:W-:Y:S01]  /*c540*/  ISETP.GE.AND P6, PT, R22, RZ, PT ;  /* 0x000000ff1600720c */ /* 0x000fe20003fc6270 */
[----:B------:R-:W-:Y:S01]  /*c550*/  VIADD R23, R0, 0x159 ;  /* 0x0000015900177836 */ /* 0x000fe20000000000 */
[----:B------:R0:W-:Y:S01]  /*c560*/  STL [R1+0x5c0], R10 ;  /* 0x0005c00a01007387 */ /* 0x0001e20000100800 */
[----:B------:R-:W-:-:S03]  /*c570*/  IMAD.HI.U32 R9, R49, R4, RZ ;  /* 0x0000000431097227 */ /* 0x000fc600078e00ff */
[----:B------:R1:W-:Y:S01]  /*c580*/  STL [R1+0x584], R14 ;  /* 0x0005840e01007387 */ /* 0x0003e20000100800 */
[----:B------:R-:W-:Y:S01]  /*c590*/  IABS R8, R23 ;  /* 0x0000001700087213 */ /* 0x000fe20000000000 */
[--C-:B------:R-:W-:Y:S02]  /*c5a0*/  @!P3 IMAD.IADD R12, R12, 0x1, -R46.reuse ;  /* 0x000000010c0cb824 */ /* 0x100fe400078e0a2e */
[----:B------:R-:W-:Y:S02]  /*c5b0*/  VIADD R19, R0, 0x157 ;  /* 0x0000015700137836 */ /* 0x000fe40000000000 */
[----:B------:R-:W-:Y:S01]  /*c5c0*/  @!P4 IMAD.IADD R11, R11, 0x1, -R46 ;  /* 0x000000010b0bc824 */ /* 0x000fe200078e0a2e */
[----:B------:R-:W-:Y:S01]  /*c5d0*/  ISETP.GE.AND P4, PT, R18, RZ, PT ;  /* 0x000000ff1200720c */ /* 0x000fe20003f86270 */
[----:B------:R-:W-:Y:S01]  /*c5e0*/  IMAD.MOV.U32 R15, RZ, RZ, R12 ;  /* 0x000000ffff0f7224 */ /* 0x000fe200078e000c */
[----:B0-----:R-:W-:Y:S01]  /*c5f0*/  IABS R10, R19 ;  /* 0x00000013000a7213 */ /* 0x001fe20000000000 */
[----:B-1----:R-:W-:Y:S01]  /*c600*/  IMAD.MOV R14, RZ, RZ, -R9 ;  /* 0x000000ffff0e7224 */ /* 0x002fe200078e0a09 */
[----:B------:R-:W-:Y:S01]  /*c610*/  ISETP.GT.U32.AND P0, PT, R46, R11, PT ;  /* 0x0000000b2e00720c */ /* 0x000fe20003f04070 */
[----:B------:R-:W-:-:S04]  /*c620*/  IMAD.HI.U32 R13, R49, R8, RZ ;  /* 0x00000008310d7227 */ /* 0x000fc800078e00ff */
[C---:B------:R-:W-:Y:S02]  /*c630*/  IMAD R4, R46.reuse, R14, R4 ;  /* 0x0000000e2e047224 */ /* 0x040fe400078e0204 */
[----:B------:R-:W-:Y:S02]  /*c640*/  @!P1 IMAD.MOV R15, RZ, RZ, -R15 ;  /* 0x000000ffff0f9224 */ /* 0x000fe400078e0a0f */
[----:B------:R-:W-:Y:S01]  /*c650*/  IMAD.MOV R13, RZ, RZ, -R13 ;  /* 0x000000ffff0d7224 */ /* 0x000fe200078e0a0d */
[----:B------:R-:W-:Y:S01]  /*c660*/  ISETP.GT.U32.AND P1, PT, R46, R4, PT ;  /* 0x000000042e00720c */ /* 0x000fe20003f24070 */
[----:B------:R-:W-:-:S04]  /*c670*/  IMAD.HI.U32 R9, R49, R10, RZ ;  /* 0x0000000a31097227 */ /* 0x000fc800078e00ff */
[C---:B------:R-:W-:Y:S02]  /*c680*/  IMAD R8, R46.reuse, R13, R8 ;  /* 0x0000000d2e087224 */ /* 0x040fe400078e0208 */
[--C-:B------:R-:W-:Y:S01]  /*c690*/  @!P2 IMAD.IADD R7, R7, 0x1, -R46.reuse ;  /* 0x000000010707a824 */ /* 0x100fe200078e0a2e */
[----:B------:R-:W-:Y:S01]  /*c6a0*/  ISETP.GE.AND P2, PT, R23, RZ, PT ;  /* 0x000000ff1700720c */ /* 0x000fe20003f46270 */
[----:B------:R-:W-:Y:S01]  /*c6b0*/  IMAD.MOV R9, RZ, RZ, -R9 ;  /* 0x000000ffff097224 */ /* 0x000fe200078e0a09 */
[----:B------:R-:W-:Y:S01]  /*c6c0*/  ISETP.GT.U32.AND P3, PT, R46, R8, PT ;  /* 0x000000082e00720c */ /* 0x000fe20003f64070 */
[C---:B------:R-:W-:Y:S02]  /*c6d0*/  VIADD R23, R0.reuse, 0x156 ;  /* 0x0000015600177836 */ /* 0x040fe40000000000 */
[----:B------:R-:W-:Y:S02]  /*c6e0*/  @!P0 IMAD.IADD R11, R11, 0x1, -R46 ;  /* 0x000000010b0b8824 */ /* 0x000fe400078e0a2e */
[----:B------:R-:W-:Y:S01]  /*c6f0*/  VIADD R18, R0, 0x155 ;  /* 0x0000015500127836 */ /* 0x000fe20000000000 */
[----:B------:R-:W-:Y:S01]  /*c700*/  IABS R13, R23 ;  /* 0x00000017000d7213 */ /* 0x000fe20000000000 */
[----:B------:R-:W-:Y:S01]  /*c710*/  @!P5 IMAD.MOV R7, RZ, RZ, -R7 ;  /* 0x000000ffff07d224 */ /* 0x000fe200078e0a07 */
[----:B------:R-:W-:Y:S01]  /*c720*/  ISETP.GE.AND P5, PT, R19, RZ, PT ;  /* 0x000000ff1300720c */ /* 0x000fe20003fa6270 */
[----:B------:R-:W-:Y:S01]  /*c730*/  IMAD R10, R46, R9, R10 ;  /* 0x000000092e0a7224 */ /* 0x000fe200078e020a */
[----:B------:R-:W-:Y:S01]  /*c740*/  IABS R12, R18 ;  /* 0x00000012000c7213 */ /* 0x000fe20000000000 */
[----:B------:R-:W-:Y:S01]  /*c750*/  @!P1 IMAD.IADD R4, R4, 0x1, -R46 ;  /* 0x0000000104049824 */ /* 0x000fe200078e0a2e */
[----:B------:R-:W-:Y:S01]  /*c760*/  STL [R1+0x4c], R7 ;  /* 0x00004c0701007387 */ /* 0x000fe20000100800 */
[----:B------:R-:W-:Y:S01]  /*c770*/  IMAD.MOV.U32 R17, RZ, RZ, R11 ;  /* 0x000000ffff117224 */ /* 0x000fe200078e000b */
[----:B------:R-:W-:Y:S01]  /*c780*/  ISETP.GE.AND P0, PT, R23, RZ, PT ;  /* 0x000000ff1700720c */ /* 0x000fe20003f06270 */
[----:B------:R-:W-:Y:S01]  /*c790*/  IMAD.HI.U32 R16, R49, R13, RZ ;  /* 0x0000000d31107227 */ /* 0x000fe200078e00ff */
[----:B------:R0:W-:Y:S01]  /*c7a0*/  STL [R1+0x44], R15 ;  /* 0x0000440f01007387 */ /* 0x0001e20000100800 */
[----:B------:R-:W-:-:S02]  /*c7b0*/  ISETP.GT.U32.AND P1, PT, R46, R4, PT ;  /* 0x000000042e00720c */ /* 0x000fc40003f24070 */
[----:B------:R-:W-:Y:S01]  /*c7c0*/  @!P6 IMAD.MOV R17, RZ, RZ, -R17 ;  /* 0x000000ffff11e224 */ /* 0x000fe200078e0a11 */
[----:B------:R-:W-:Y:S01]  /*c7d0*/  ISETP.GT.U32.AND P6, PT, R46, R10, PT ;  /* 0x0000000a2e00720c */ /* 0x000fe20003fc4070 */
[----:B------:R-:W-:Y:S02]  /*c7e0*/  @!P3 IMAD.IADD R8, R8, 0x1, -R46 ;  /* 0x000000010808b824 */ /* 0x000fe400078e0a2e */
[----:B------:R-:W-:Y:S01]  /*c7f0*/  IMAD.MOV R16, RZ, RZ, -R16 ;  /* 0x000000ffff107224 */ /* 0x000fe200078e0a10 */
[----:B------:R1:W-:Y:S01]  /*c800*/  STL [R1+0x40], R17 ;  /* 0x0000401101007387 */ /* 0x0003e20000100800 */
[----:B------:R-:W-:Y:S01]  /*c810*/  VIADD R22, R0, 0x154 ;  /* 0x0000015400167836 */ /* 0x000fe20000000000 */
[----:B------:R-:W-:Y:S01]  /*c820*/  ISETP.GT.U32.AND P3, PT, R46, R8, PT ;  /* 0x000000082e00720c */ /* 0x000fe20003f64070 */
[----:B0-----:R-:W-:-:S03]  /*c830*/  IMAD.HI.U32 R15, R49, R12, RZ ;  /* 0x0000000c310f7227 */ /* 0x001fc600078e00ff */
[----:B------:R-:W-:Y:S01]  /*c840*/  IABS R7, R22 ;  /* 0x0000001600077213 */ /* 0x000fe20000000000 */
[----:B------:R-:W-:Y:S02]  /*c850*/  IMAD.MOV R15, RZ, RZ, -R15 ;  /* 0x000000ffff0f7224 */ /* 0x000fe400078e0a0f */
[C---:B------:R-:W-:Y:S02]  /*c860*/  IMAD R13, R46.reuse, R16, R13 ;  /* 0x000000102e0d7224 */ /* 0x040fe400078e020d */
[----:B------:R-:W-:Y:S02]  /*c870*/  IMAD R12, R46, R15, R12 ;  /* 0x0000000f2e0c7224 */ /* 0x000fe400078e020c */
[--C-:B------:R-:W-:Y:S01]  /*c880*/  @!P1 IMAD.IADD R4, R4, 0x1, -R46.reuse ;  /* 0x0000000104049824 */ /* 0x100fe200078e0a2e */
[----:B------:R-:W-:Y:S01]  /*c890*/  ISETP.GT.U32.AND P1, PT, R46, R13, PT ;  /* 0x0000000d2e00720c */ /* 0x000fe20003f24070 */
[----:B------:R-:W-:Y:S01]  /*c8a0*/  @!P6 IMAD.IADD R10, R10, 0x1, -R46 ;  /* 0x000000010a0ae824 */ /* 0x000fe200078e0a2e */
[----:B------:R-:W-:Y:S01]  /*c8b0*/  ISETP.GT.U32.AND P6, PT, R46, R12, PT ;  /* 0x0000000c2e00720c */ /* 0x000fe20003fc4070 */
[----:B------:R-:W-:-:S02]  /*c8c0*/  VIADD R19, R0, 0x153 ;  /* 0x0000015300137836 */ /* 0x000fc40000000000 */
[----:B------:R-:W-:Y:S01]  /*c8d0*/  @!P3 IMAD.IADD R8, R8, 0x1, -R46 ;  /* 0x000000010808b824 */ /* 0x000fe200078e0a2e */
[----:B------:R-:W-:Y:S01]  /*c8e0*/  ISETP.GE.AND P3, PT, R18, RZ, PT ;  /* 0x000000ff1200720c */ /* 0x000fe20003f66270 */
[----:B------:R-:W-:Y:S01]  /*c8f0*/  VIADD R21, R0, 0x151 ;  /* 0x0000015100157836 */ /* 0x000fe20000000000 */
[----:B------:R-:W-:Y:S01]  /*c900*/  IABS R9, R19 ;  /* 0x0000001300097213 */ /* 0x000fe20000000000 */
[----:B------:R-:W-:-:S03]  /*c910*/  IMAD.HI.U32 R11, R49, R7, RZ ;  /* 0x00000007310b7227 */ /* 0x000fc600078e00ff */
[----:B------:R-:W-:Y:S01]  /*c920*/  IABS R15, R21 ;  /* 0x00000015000f7213 */ /* 0x000fe20000000000 */
[----:B-1----:R-:W-:Y:S02]  /*c930*/  IMAD.MOV.U32 R17, RZ, RZ, R8 ;  /* 0x000000ffff117224 */ /* 0x002fe400078e0008 */
[--C-:B------:R-:W-:Y:S01]  /*c940*/  @!P1 IMAD.IADD R13, R13, 0x1, -R46.reuse ;  /* 0x000000010d0d9824 */ /* 0x100fe200078e0a2e */
[----:B------:R-:W-:Y:S01]  /*c950*/  ISETP.GT.U32.AND P1, PT, R46, R10, PT ;  /* 0x0000000a2e00720c */ /* 0x000fe20003f24070 */
[----:B------:R-:W-:Y:S02]  /*c960*/  @!P6 IMAD.IADD R12, R12, 0x1, -R46 ;  /* 0x000000010c0ce824 */ /* 0x000fe400078e0a2e */
[----:B------:R-:W-:-:S03]  /*c970*/  IMAD.HI.U32 R14, R49, R9, RZ ;  /* 0x00000009310e7227 */ /* 0x000fc600078e00ff */
[----:B------:R-:W-:Y:S01]  /*c980*/  ISETP.GT.U32.AND P6, PT, R46, R12, PT ;  /* 0x0000000c2e00720c */ /* 0x000fe20003fc4070 */
[----:B------:R-:W-:Y:S02]  /*c990*/  IMAD.MOV R11, RZ, RZ, -R11 ;  /* 0x000000ffff0b7224 */ /* 0x000fe400078e0a0b */
[----:B------:R-:W-:Y:S02]  /*c9a0*/  VIADD R20, R0, 0x152 ;  /* 0x0000015200147836 */ /* 0x000fe40000000000 */
[----:B------:R-:W-:Y:S01]  /*c9b0*/  @!P2 IMAD.MOV R17, RZ, RZ, -R17 ;  /* 0x000000ffff11a224 */ /* 0x000fe200078e0a11 */
[C---:B------:R-:W-:Y:S01]  /*c9c0*/  ISETP.GT.U32.AND P2, PT, R46.reuse, R13, PT ;  /* 0x0000000d2e00720c */ /* 0x040fe20003f44070 */
[----:B------:R-:W-:Y:S02]  /*c9d0*/  IMAD.MOV R14, RZ, RZ, -R14 ;  /* 0x000000ffff0e7224 */ /* 0x000fe400078e0a0e */
[C---:B------:R-:W-:Y:S01]  /*c9e0*/  IMAD R11, R46.reuse, R11, R7 ;  /* 0x0000000b2e0b7224 */ /* 0x040fe200078e0207 */
[----:B------:R-:W-:Y:S01]  /*c9f0*/  IABS R7, R20 ;  /* 0x0000001400077213 */ /* 0x000fe20000000000 */
[----:B------:R-:W-:Y:S01]  /*ca00*/  IMAD.HI.U32 R8, R49, R15, RZ ;  /* 0x0000000f31087227 */ /* 0x000fe200078e00ff */
[----:B------:R0:W-:Y:S03]  /*ca10*/  STL [R1+0x3c], R17 ;  /* 0x00003c1101007387 */ /* 0x0001e60000100800 */
[----:B------:R-:W-:-:S02]  /*ca20*/  IMAD R9, R46, R14, R9 ;  /* 0x0000000e2e097224 */ /* 0x000fc400078e0209 */
[----:B------:R-:W-:-:S04]  /*ca30*/  IMAD.HI.U32 R16, R49, R7, RZ ;  /* 0x0000000731107227 */ /* 0x000fc800078e00ff */
[----:B------:R-:W-:Y:S01]  /*ca40*/  @!P1 IMAD.IADD R10, R10, 0x1, -R46 ;  /* 0x000000010a0a9824 */ /* 0x000fe200078e0a2e */
[C---:B------:R-:W-:Y:S01]  /*ca50*/  ISETP.GT.U32.AND P1, PT, R46.reuse, R9, PT ;  /* 0x000000092e00720c */ /* 0x040fe20003f24070 */
[----:B0-----:R-:W-:Y:S02]  /*ca60*/  IMAD.MOV.U32 R17, RZ, RZ, R4 ;  /* 0x000000ffff117224 */ /* 0x001fe400078e0004 */
[----:B------:R-:W-:Y:S02]  /*ca70*/  IMAD.MOV R4, RZ, RZ, -R8 ;  /* 0x000000ffff047224 */ /* 0x000fe400078e0a08 */
[----:B------:R-:W-:Y:S02]  /*ca80*/  IMAD.MOV R16, RZ, RZ, -R16 ;  /* 0x000000ffff107224 */ /* 0x000fe400078e0a10 */
[----:B------:R-:W-:Y:S02]  /*ca90*/  IMAD R4, R46, R4, R15 ;  /* 0x000000042e047224 */ /* 0x000fe400078e020f */
[----:B------:R-:W-:-:S02]  /*caa0*/  @!P6 IMAD.IADD R12, R12, 0x1, -R46 ;  /* 0x000000010c0ce824 */ /* 0x000fc400078e0a2e */
[----:B------:R-:W-:Y:S01]  /*cab0*/  VIADD R23, R0, 0x150 ;  /* 0x0000015000177836 */ /* 0x000fe20000000000 */
[C---:B------:R-:W-:Y:S01]  /*cac0*/  ISETP.GT.U32.AND P6, PT, R46.reuse, R4, PT ;  /* 0x000000042e00720c */ /* 0x040fe20003fc4070 */
[----:B------:R-:W-:Y:S01]  /*cad0*/  @!P4 IMAD.MOV R17, RZ, RZ, -R17 ;  /* 0x000000ffff11c224 */ /* 0x000fe200078e0a11 */
[C---:B------:R-:W-:Y:S01]  /*cae0*/  ISETP.GT.U32.AND P4, PT, R46.reuse, R11, PT ;  /* 0x0000000b2e00720c */ /* 0x040fe20003f84070 */
[----:B------:R-:W-:Y:S01]  /*caf0*/  IMAD R7, R46, R16, R7 ;  /* 0x000000102e077224 */ /* 0x000fe200078e0207 */
[----:B------:R-:W-:Y:S01]  /*cb00*/  IABS R14, R23 ;  /* 0x00000017000e7213 */ /* 0x000fe20000000000 */
[----:B------:R-:W-:Y:S01]  /*cb10*/  VIADD R18, R0, 0x14f ;  /* 0x0000014f00127836 */ /* 0x000fe20000000000 */
[----:B------:R-:W-:Y:S01]  /*cb20*/  STL [R1+0x38], R17 ;  /* 0x0000381101007387 */ /* 0x000fe20000100800 */
[--C-:B------:R-:W-:Y:S01]  /*cb30*/  @!P2 IMAD.IADD R13, R13, 0x1, -R46.reuse ;  /* 0x000000010d0da824 */ /* 0x100fe200078e0a2e */
[----:B------:R-:W-:Y:S01]  /*cb40*/  ISETP.GT.U32.AND P2, PT, R46, R7, PT ;  /* 0x000000072e00720c */ /* 0x000fe20003f44070 */
[----:B------:R-:W-:Y:S01]  /*cb50*/  @!P1 IMAD.IADD R9, R9, 0x1, -R46 ;  /* 0x0000000109099824 */ /* 0x000fe200078e0a2e */
[----:B------:R-:W-:Y:S01]  /*cb60*/  IABS R61, R18 ;  /* 0x00000012003d7213 */ /* 0x000fe20000000000 */
[----:B------:R-:W-:Y:S01]  /*cb70*/  IMAD.HI.U32 R8, R49, R14, RZ ;  /* 0x0000000e31087227 */ /* 0x000fe200078e00ff */
[----:B------:R-:W-:-:S03]  /*cb80*/  ISETP.GE.AND P1, PT, R19, RZ, PT ;  /* 0x000000ff1300720c */ /* 0x000fc60003f26270 */
[----:B------:R-:W-:Y:S01]  /*cb90*/  @!P6 IMAD.IADD R4, R4, 0x1, -R46 ;  /* 0x000000010404e824 */ /* 0x000fe200078e0a2e */
[----:B------:R-:W-:Y:S01]  /*cba0*/  ISETP.GT.U32.AND P6, PT, R46, R9, PT ;  /* 0x000000092e00720c */ /* 0x000fe20003fc4070 */
[----:B------:R-:W-:Y:S02]  /*cbb0*/  @!P5 IMAD.MOV R10, RZ, RZ, -R10 ;  /* 0x000000ffff0ad224 */ /* 0x000fe400078e0a0a */
[----:B------:R-:W-:-:S03]  /*cbc0*/  IMAD.HI.U32 R16, R49, R61, RZ ;  /* 0x0000003d31107227 */ /* 0x000fc600078e00ff */
[----:B------:R0:W-:Y:S01]  /*cbd0*/  STL [R1+0x34], R10 ;  /* 0x0000340a01007387 */ /* 0x0001e20000100800 */
[----:B------:R-:W-:Y:S02]  /*cbe0*/  IMAD.MOV R8, RZ, RZ, -R8 ;  /* 0x000000ffff087224 */ /* 0x000fe400078e0a08 */
[----:B------:R-:W-:Y:S01]  /*cbf0*/  @!P4 IMAD.IADD R11, R11, 0x1, -R46 ;  /* 0x000000010b0bc824 */ /* 0x000fe200078e0a2e */
[----:B------:R-:W-:Y:S01]  /*cc00*/  ISETP.GE.AND P4, PT, R22, RZ, PT ;  /* 0x000000ff1600720c */ /* 0x000fe20003f86270 */
[----:B------:R-:W-:Y:S02]  /*cc10*/  VIADD R19, R0, 0x14e ;  /* 0x0000014e00137836 */ /* 0x000fe40000000000 */
[----:B------:R-:W-:Y:S02]  /*cc20*/  IMAD.MOV R16, RZ, RZ, -R16 ;  /* 0x000000ffff107224 */ /* 0x000fe400078e0a10 */
[C---:B------:R-:W-:Y:S01]  /*cc30*/  IMAD R8, R46.reuse, R8, R14 ;  /* 0x000000082e087224 */ /* 0x040fe200078e020e */
[----:B------:R-:W-:Y:S01]  /*cc40*/  IABS R14, R19 ;  /* 0x00000013000e7213 */ /* 0x000fe20000000000 */
[----:B------:R-:W-:Y:S01]  /*cc50*/  @!P2 IMAD.IADD R7, R7, 0x1, -R46 ;  /* 0x000000010707a824 */ /* 0x000fe200078e0a2e */
[----:B------:R-:W-:Y:S01]  /*cc60*/  ISETP.GT.U32.AND P2, PT, R46, R11, PT ;  /* 0x0000000b2e00720c */ /* 0x000fe20003f44070 */
[----:B0-----:R-:W-:-:S02]  /*cc70*/  IMAD.MOV.U32 R10, RZ, RZ, R12 ;  /* 0x000000ffff0a7224 */ /* 0x001fc400078e000c */
[C---:B------:R-:W-:Y:S01]  /*cc80*/  IMAD R61, R46.reuse, R16, R61 ;  /* 0x000000102e3d7224 */ /* 0x040fe200078e023d */
[C---:B------:R-:W-:Y:S01]  /*cc90*/  ISETP.GT.U32.AND P5, PT, R46.reuse, R7, PT ;  /* 0x000000072e00720c */ /* 0x040fe20003fa4070 */
[----:B------:R-:W-:Y:S01]  /*cca0*/  @!P3 IMAD.MOV R10, RZ, RZ, -R10 ;  /* 0x000000ffff0ab224 */ /* 0x000fe200078e0a0a */
[----:B------:R-:W-:Y:S01]  /*ccb0*/  ISETP.GT.U32.AND P3, PT, R46, R8, PT ;  /* 0x000000082e00720c */ /* 0x000fe20003f64070 */
[----:B------:R-:W-:-:S04]  /*ccc0*/  IMAD.HI.U32 R12, R49, R14, RZ ;  /* 0x0000000e310c7227 */ /* 0x000fc800078e00ff */
[----:B------:R-:W-:Y:S01]  /*ccd0*/  @!P6 IMAD.IADD R9, R9, 0x1, -R46 ;  /* 0x000000010909e824 */ /* 0x000fe200078e0a2e */
[----:B------:R-:W-:Y:S01]  /*cce0*/  ISETP.GT.U32.AND P6, PT, R46, R61, PT ;  /* 0x0000003d2e00720c */ /* 0x000fe20003fc4070 */
[----:B------:R-:W-:Y:S02]  /*ccf0*/  IMAD.MOV R12, RZ, RZ, -R12 ;  /* 0x000000ffff0c7224 */ /* 0x000fe400078e0a0c */
[----:B------:R-:W-:Y:S01]  /*cd00*/  @!P2 IMAD.IADD R11, R11, 0x1, -R46 ;  /* 0x000000010b0ba824 */ /* 0x000fe200078e0a2e */
[----:B------:R-:W-:Y:S01]  /*cd10*/  ISETP.GE.AND P2, PT, R20, RZ, PT ;  /* 0x000000ff1400720c */ /* 0x000fe20003f46270 */
[C---:B------:R-:W-:Y:S01]  /*cd20*/  IMAD R12, R46.reuse, R12, R14 ;  /* 0x0000000c2e0c7224 */ /* 0x040fe200078e020e */
[----:B------:R-:W-:Y:S01]  /*cd30*/  IABS R14, R27 ;  /* 0x0000001b000e7213 */ /* 0x000fe20000000000 */
[----:B------:R-:W-:Y:S01]  /*cd40*/  @!P0 IMAD.MOV R13, RZ, RZ, -R13 ;  /* 0x000000ffff0d8224 */ /* 0x000fe200078e0a0d */
[----:B------:R-:W-:Y:S01]  /*cd50*/  ISETP.GT.U32.AND P0, PT, R46, R4, PT ;  /* 0x000000042e00720c */ /* 0x000fe20003f04070 */
[----:B------:R-:W-:-:S02]  /*cd60*/  VIADD R22, R0, 0x14d ;  /* 0x0000014d00167836 */ /* 0x000fc40000000000 */
[--C-:B------:R-:W-:Y:S01]  /*cd70*/  @!P3 IMAD.IADD R8, R8, 0x1, -R46.reuse ;  /* 0x000000010808b824 */ /* 0x100fe200078e0a2e */
[----:B------:R-:W-:Y:S01]  /*cd80*/  STL [R1+0x20], R13 ;  /* 0x0000200d01007387 */ /* 0x000fe20000100800 */
[----:B------:R-:W-:Y:S01]  /*cd90*/  @!P4 IMAD.MOV R11, RZ, RZ, -R11 ;  /* 0x000000ffff0bc224 */ /* 0x000fe200078e0a0b */
[C---:B------:R-:W-:Y:S01]  /*cda0*/  ISETP.GT.U32.AND P4, PT, R46.reuse, R12, PT ;  /* 0x0000000c2e00720c */ /* 0x040fe20003f84070 */
[--C-:B------:R-:W-:Y:S01]  /*cdb0*/  @!P6 IMAD.IADD R61, R61, 0x1, -R46.reuse ;  /* 0x000000013d3de824 */ /* 0x100fe200078e0a2e */
[----:B------:R-:W-:Y:S01]  /*cdc0*/  IABS R15, R22 ;  /* 0x00000016000f7213 */ /* 0x000fe20000000000 */
[--C-:B------:R-:W-:Y:S01]  /*cdd0*/  @!P5 IMAD.IADD R7, R7, 0x1, -R46.reuse ;  /* 0x000000010707d824 */ /* 0x100fe200078e0a2e */
[----:B------:R-:W-:Y:S01]  /*cde0*/  ISETP.GT.U32.AND P6, PT, R46, R8, PT ;  /* 0x000000082e00720c */ /* 0x000fe20003fc4070 */
[----:B------:R-:W-:Y:S01]  /*cdf0*/  @!P1 IMAD.MOV R9, RZ, RZ, -R9 ;  /* 0x000000ffff099224 */ /* 0x000fe200078e0a09 */
[----:B------:R0:W-:Y:S01]  /*ce00*/  STL [R1+0x1c], R10 ;  /* 0x00001c0a01007387 */ /* 0x0001e20000100800 */
[----:B------:R-:W-:Y:S01]  /*ce10*/  ISETP.GE.AND P5, PT, R21, RZ, PT ;  /* 0x000000ff1500720c */ /* 0x000fe20003fa6270 */
[--C-:B------:R-:W-:Y:S01]  /*ce20*/  @!P0 IMAD.IADD R4, R4, 0x1, -R46.reuse ;  /* 0x0000000104048824 */ /* 0x100fe200078e0a2e */
[----:B------:R-:W-:Y:S01]  /*ce30*/  ISETP.GE.AND P0, PT, R23, RZ, PT ;  /* 0x000000ff1700720c */ /* 0x000fe20003f06270 */
[----:B------:R1:W-:Y:S01]  /*ce40*/  STL [R1+0x18], R11 ;  /* 0x0000180b01007387 */ /* 0x0003e20000100800 */
[----:B------:R-:W-:Y:S01]  /*ce50*/  VIADD R23, R0, 0x14c ;  /* 0x0000014c00177836 */ /* 0x000fe20000000000 */
[----:B------:R-:W-:Y:S01]  /*ce60*/  ISETP.GE.AND P3, PT, R18, RZ, PT ;  /* 0x000000ff1200720c */ /* 0x000fe20003f66270 */
[----:B------:R-:W-:Y:S01]  /*ce70*/  @!P4 IMAD.IADD R12, R12, 0x1, -R46 ;  /* 0x000000010c0cc824 */ /* 0x000fe200078e0a2e */
[----:B------:R2:W-:Y:S01]  /*ce80*/  STL [R1+0x14], R9 ;  /* 0x0000140901007387 */ /* 0x0005e20000100800 */
[----:B------:R-:W-:Y:S01]  /*ce90*/  VIADD R18, R0, 0x14b ;  /* 0x0000014b00127836 */ /* 0x000fe20000000000 */
[C---:B------:R-:W-:Y:S01]  /*cea0*/  ISETP.GT.U32.AND P1, PT, R46.reuse, R61, PT ;  /* 0x0000003d2e00720c */ /* 0x040fe20003f24070 */
[----:B0-----:R-:W-:Y:S01]  /*ceb0*/  IMAD.HI.U32 R10, R49, R15, RZ ;  /* 0x0000000f310a7227 */ /* 0x001fe200078e00ff */
[----:B------:R-:W-:-:S03]  /*cec0*/  ISETP.GT.U32.AND P4, PT, R46, R12, PT ;  /* 0x0000000c2e00720c */ /* 0x000fc60003f84070 */
[----:B------:R-:W-:Y:S02]  /*ced0*/  IMAD.MOV R10, RZ, RZ, -R10 ;  /* 0x000000ffff0a7224 */ /* 0x000fe400078e0a0a */
[----:B-1----:R-:W-:Y:S02]  /*cee0*/  IMAD.MOV.U32 R11, RZ, RZ, R4 ;  /* 0x000000ffff0b7224 */ /* 0x002fe400078e0004 */
[----:B--2---:R-:W-:Y:S01]  /*cef0*/  IMAD.MOV.U32 R9, RZ, RZ, R7 ;  /* 0x000000ffff097224 */ /* 0x004fe200078e0007 */
[----:B------:R-:W-:Y:S01]  /*cf00*/  IABS R7, R23 ;  /* 0x0000001700077213 */ /* 0x000fe20000000000 */
[----:B------:R-:W-:Y:S02]  /*cf10*/  IMAD R10, R46, R10, R15 ;  /* 0x0000000a2e0a7224 */ /* 0x000fe400078e020f */
[----:B------:R-:W-:Y:S01]  /*cf20*/  @!P2 IMAD.MOV R9, RZ, RZ, -R9 ;  /* 0x000000ffff09a224 */ /* 0x000fe200078e0a09 */
[----:B------:R-:W-:Y:S01]  /*cf30*/  ISETP.GE.AND P2, PT, R19, RZ, PT ;  /* 0x000000ff1300720c */ /* 0x000fe20003f46270 */
[----:B------:R-:W-:Y:S01]  /*cf40*/  @!P6 IMAD.IADD R8, R8, 0x1, -R46 ;  /* 0x000000010808e824 */ /* 0x000fe200078e0a2e */
[----:B------:R-:W-:Y:S01]  /*cf50*/  ISETP.GE.AND P6, PT, R22, RZ, PT ;  /* 0x000000ff1600720c */ /* 0x000fe20003fc6270 */
[----:B------:R-:W-:Y:S01]  /*cf60*/  @!P5 IMAD.MOV R11, RZ, RZ, -R11 ;  /* 0x000000ffff0bd224 */ /* 0x000fe200078e0a0b */
[----:B------:R0:W-:Y:S01]  /*cf70*/  STL [R1+0x10], R9 ;  /* 0x0000100901007387 */ /* 0x0001e20000100800 */
[----:B------:R-:W-:Y:S01]  /*cf80*/  ISETP.GT.U32.AND P5, PT, R46, R10, PT ;  /* 0x0000000a2e00720c */ /* 0x000fe20003fa4070 */
[----:B------:R-:W-:-:S02]  /*cf90*/  IMAD.MOV.U32 R13, RZ, RZ, R8 ;  /* 0x000000ffff0d7224 */ /* 0x000fc400078e0008 */
[----:B------:R-:W-:Y:S01]  /*cfa0*/  IMAD.MOV.U32 R4, RZ, RZ, R7 ;  /* 0x000000ffff047224 */ /* 0x000fe200078e0007 */
[----:B------:R-:W-:Y:S01]  /*cfb0*/  STL [R1+0x4], R11 ;  /* 0x0000040b01007387 */ /* 0x000fe20000100800 */
[----:B------:R-:W-:Y:S02]  /*cfc0*/  @!P0 IMAD.MOV R13, RZ, RZ, -R13 ;  /* 0x000000ffff0d8224 */ /* 0x000fe400078e0a0d */
[----:B------:R-:W-:Y:S01]  /*cfd0*/  IMAD.HI.U32 R7, R49, R4, RZ ;  /* 0x0000000431077227 */ /* 0x000fe200078e00ff */
[----:B0-----:R-:W-:Y:S02]  /*cfe0*/  IABS R9, R18 ;  /* 0x0000001200097213 */ /* 0x001fe40000000000 */
[----:B------:R0:W-:Y:S01]  /*cff0*/  STL [R1], R13 ;  /* 0x0000000d01007387 */ /* 0x0001e20000100800 */
[----:B------:R-:W-:Y:S02]  /*d000*/  IMAD.MOV R7, RZ, RZ, -R7 ;  /* 0x000000ffff077224 */ /* 0x000fe400078e0a07 */
[----:B------:R-:W-:-:S02]  /*d010*/  @!P4 IMAD.IADD R12, R12, 0x1, -R46 ;  /* 0x000000010c0cc824 */ /* 0x000fc400078e0a2e */
[----:B------:R-:W-:-:S04]  /*d020*/  IMAD.HI.U32 R8, R49, R9, RZ ;  /* 0x0000000931087227 */ /* 0x000fc800078e00ff */
[----:B------:R-:W-:Y:S01]  /*d030*/  @!P5 IMAD.IADD R10, R10, 0x1, -R46 ;  /* 0x000000010a0ad824 */ /* 0x000fe200078e0a2e */
[----:B------:R-:W-:Y:S01]  /*d040*/  ISETP.GE.AND P5, PT, R18, RZ, PT ;  /* 0x000000ff1200720c */ /* 0x000fe20003fa6270 */
[----:B0-----:R-:W-:Y:S02]  /*d050*/  IMAD.MOV R13, RZ, RZ, -R8 ;  /* 0x000000ffff0d7224 */ /* 0x001fe400078e0a08 */
[C---:B------:R-:W-:Y:S01]  /*d060*/  IMAD R8, R46.reuse, R7, R4 ;  /* 0x000000072e087224 */ /* 0x040fe200078e0204 */
[C---:B------:R-:W-:Y:S01]  /*d070*/  ISETP.GT.U32.AND P0, PT, R46.reuse, R10, PT ;  /* 0x0000000a2e00720c */ /* 0x040fe20003f04070 */
[C---:B------:R-:W-:Y:S02]  /*d080*/  IMAD R9, R46.reuse, R13, R9 ;  /* 0x0000000d2e097224 */ /* 0x040fe400078e0209 */
[----:B------:R-:W-:Y:S01]  /*d090*/  IMAD.MOV.U32 R4, RZ, RZ, R12 ;  /* 0x000000ffff047224 */ /* 0x000fe200078e000c */
[----:B------:R-:W-:Y:S01]  /*d0a0*/  ISETP.GT.U32.AND P4, PT, R46, R8, PT ;  /* 0x000000082e00720c */ /* 0x000fe20003f84070 */
[----:B------:R-:W-:-:S02]  /*d0b0*/  VIADD R19, R0, 0x14a ;  /* 0x0000014a00137836 */ /* 0x000fc40000000000 */
[----:B------:R-:W-:Y:S01]  /*d0c0*/  @!P2 IMAD.MOV R4, RZ, RZ, -R4 ;  /* 0x000000ffff04a224 */ /* 0x000fe200078e0a04 */
[----:B------:R-:W-:Y:S01]  /*d0d0*/  ISETP.GT.U32.AND P2, PT, R46, R9, PT ;  /* 0x000000092e00720c */ /* 0x000fe20003f44070 */
[----:B------:R-:W-:Y:S01]  /*d0e0*/  @!P1 IMAD.IADD R61, R61, 0x1, -R46 ;  /* 0x000000013d3d9824 */ /* 0x000fe200078e0a2e */
[----:B------:R-:W-:Y:S01]  /*d0f0*/  IABS R11, R19 ;  /* 0x00000013000b7213 */ /* 0x000fe20000000000 */
[C---:B------:R-:W-:Y:S01]  /*d100*/  VIADD R18, R0.reuse, 0x148 ;  /* 0x0000014800127836 */ /* 0x040fe20000000000 */
[----:B------:R-:W-:Y:S01]  /*d110*/  ISETP.GE.AND P1, PT, R23, RZ, PT ;  /* 0x000000ff1700720c */ /* 0x000fe20003f26270 */
[----:B------:R-:W-:Y:S01]  /*d120*/  @!P3 IMAD.MOV R61, RZ, RZ, -R61 ;  /* 0x000000ffff3db224 */ /* 0x000fe200078e0a3d */
[----:B------:R-:W-:Y:S01]  /*d130*/  ISETP.GE.AND P3, PT, R19, RZ, PT ;  /* 0x000000ff1300720c */ /* 0x000fe20003f66270 */
[----:B------:R-:W-:Y:S01]  /*d140*/  IMAD.HI.U32 R7, R49, R11, RZ ;  /* 0x0000000b31077227 */ /* 0x000fe200078e00ff */
[----:B------:R-:W-:Y:S02]  /*d150*/  IABS R12, R18 ;  /* 0x00000012000c7213 */ /* 0x000fe40000000000 */
[----:B------:R-:W-:Y:S01]  /*d160*/  STL [R1+0x27c4], R61 ;  /* 0x0027c43d01007387 */ /* 0x000fe20000100800 */
[----:B------:R-:W-:-:S02]  /*d170*/  VIADD R19, R0, 0x149 ;  /* 0x0000014900137836 */ /* 0x000fc40000000000 */
[----:B------:R-:W-:Y:S01]  /*d180*/  IMAD.MOV R7, RZ, RZ, -R7 ;  /* 0x000000ffff077224 */ /* 0x000fe200078e0a07 */
[----:B------:R-:W-:Y:S01]  /*d190*/  STL [R1+0x27c8], R4 ;  /* 0x0027c80401007387 */ /* 0x000fe20000100800 */
[--C-:B------:R-:W-:Y:S01]  /*d1a0*/  @!P0 IMAD.IADD R10, R10, 0x1, -R46.reuse ;  /* 0x000000010a0a8824 */ /* 0x100fe200078e0a2e */
[----:B------:R-:W-:Y:S01]  /*d1b0*/  ISETP.GE.AND P0, PT, R19, RZ, PT ;  /* 0x000000ff1300720c */ /* 0x000fe20003f06270 */
[----:B------:R-:W-:Y:S01]  /*d1c0*/  @!P2 IMAD.IADD R9, R9, 0x1, -R46 ;  /* 0x000000010909a824 */ /* 0x000fe200078e0a2e */
[----:B------:R-:W-:Y:S01]  /*d1d0*/  IABS R19, R19 ;  /* 0x0000001300137213 */ /* 0x000fe20000000000 */
[C---:B------:R-:W-:Y:S02]  /*d1e0*/  IMAD R11, R46.reuse, R7, R11 ;  /* 0x000000072e0b7224 */ /* 0x040fe400078e020b */
[----:B------:R-:W-:Y:S01]  /*d1f0*/  IMAD.MOV.U32 R7, RZ, RZ, R10 ;  /* 0x000000ffff077224 */ /* 0x000fe200078e000a */
[----:B------:R-:W-:Y:S01]  /*d200*/  ISETP.GT.U32.AND P2, PT, R46, R9, PT ;  /* 0x000000092e00720c */ /* 0x000fe20003f44070 */
[----:B------:R-:W-:-:S04]  /*d210*/  IMAD.HI.U32 R17, R49, R19, RZ ;  /* 0x0000001331117227 */ /* 0x000fc800078e00ff */
[----:B------:R-:W-:Y:S01]  /*d220*/  @!P6 IMAD.MOV R7, RZ, RZ, -R7 ;  /* 0x000000ffff07e224 */ /* 0x000fe200078e0a07 */
[----:B------:R-:W-:Y:S01]  /*d230*/  ISETP.GT.U32.AND P6, PT, R46, R11, PT ;  /* 0x0000000b2e00720c */ /* 0x000fe20003fc4070 */
[----:B------:R-:W-:-:S03]  /*d240*/  IMAD.HI.U32 R16, R49, R12, RZ ;  /* 0x0000000c31107227 */ /* 0x000fc600078e00ff */
[----:B------:R0:W-:Y:S01]  /*d250*/  STL [R1+0x27cc], R7 ;  /* 0x0027cc0701007387 */ /* 0x0001e20000100800 */
[----:B------:R-:W-:Y:S02]  /*d260*/  IMAD.MOV R17, RZ, RZ, -R17 ;  /* 0x000000ffff117224 */ /* 0x000fe400078e0a11 */
[----:B------:R-:W-:Y:S02]  /*d270*/  IMAD.MOV R16, RZ, RZ, -R16 ;  /* 0x000000ffff107224 */ /* 0x000fe400078e0a10 */
[----:B------:R-:W-:Y:S02]  /*d280*/  @!P4 IMAD.IADD R8, R8, 0x1, -R46 ;  /* 0x000000010808c824 */ /* 0x000fe400078e0a2e */
[C---:B------:R-:W-:Y:S02]  /*d290*/  IMAD R19, R46.reuse, R17, R19 ;  /* 0x000000112e137224 */ /* 0x040fe400078e0213 */
[C---:B------:R-:W-:Y:S01]  /*d2a0*/  IMAD R12, R46.reuse, R16, R12 ;  /* 0x000000102e0c7224 */ /* 0x040fe200078e020c */
[C---:B------:R-:W-:Y:S01]  /*d2b0*/  ISETP.GT.U32.AND P4, PT, R46.reuse, R8, PT ;  /* 0x000000082e00720c */ /* 0x040fe20003f84070 */
[--C-:B------:R-:W-:Y:S01]  /*d2c0*/  @!P2 IMAD.IADD R9, R9, 0x1, -R46.reuse ;  /* 0x000000010909a824 */ /* 0x100fe200078e0a2e */
[----:B------:R-:W-:Y:S01]  /*d2d0*/  ISETP.GT.U32.AND P2, PT, R46, R19, PT ;  /* 0x000000132e00720c */ /* 0x000fe20003f44070 */
[----:B------:R-:W-:Y:S01]  /*d2e0*/  VIADD R24, R0, 0x147 ;  /* 0x0000014700187836 */ /* 0x000fe20000000000 */
[----:B------:R-:W-:Y:S01]  /*d2f0*/  IABS R16, R25 ;  /* 0x0000001900107213 */ /* 0x000fe20000000000 */
[----:B------:R-:W-:Y:S01]  /*d300*/  @!P6 IMAD.IADD R11, R11, 0x1, -R46 ;  /* 0x000000010b0be824 */ /* 0x000fe200078e0a2e */
[----:B------:R-:W-:Y:S01]  /*d310*/  ISETP.GT.U32.AND P6, PT, R46, R12, PT ;  /* 0x0000000c2e00720c */ /* 0x000fe20003fc4070 */
[----:B------:R-:W-:Y:S01]  /*d320*/  IMAD.HI.U32 R15, R49, R14, RZ ;  /* 0x0000000e310f7227 */ /* 0x000fe200078e00ff */
[----:B------:R-:W-:-:S03]  /*d330*/  IABS R13, R24 ;  /* 0x00000018000d7213 */ /* 0x000fc60000000000 */
[----:B------:R-:W-:Y:S02]  /*d340*/  IMAD.MOV R15, RZ, RZ, -R15 ;  /* 0x000000ffff0f7224 */ /* 0x000fe400078e0a0f */
[----:B------:R-:W-:Y:S02]  /*d350*/  VIADD R22, R0, 0x145 ;  /* 0x0000014500167836 */ /* 0x000fe40000000000 */
[----:B------:R-:W-:-:S04]  /*d360*/  IMAD.HI.U32 R10, R49, R13, RZ ;  /* 0x0000000d310a7227 */ /* 0x000fc800078e00ff */
[----:B------:R-:W-:Y:S01]  /*d370*/  @!P4 IMAD.IADD R8, R8, 0x1, -R46 ;  /* 0x000000010808c824 */ /* 0x000fe200078e0a2e */
[----:B------:R-:W-:Y:S01]  /*d380*/  ISETP.GE.AND P4, PT, R18, RZ, PT ;  /* 0x000000ff1200720c */ /* 0x000fe20003f86270 */
[C---:B------:R-:W-:Y:S01]  /*d390*/  IMAD R14, R46.reuse, R15, R14 ;  /* 0x0000000f2e0e7224 */ /* 0x040fe200078e020e */
[----:B------:R-:W-:Y:S01]  /*d3a0*/  IABS R15, R22 ;  /* 0x00000016000f7213 */ /* 0x000fe20000000000 */
[----:B------:R-:W-:Y:S01]  /*d3b0*/  @!P2 IMAD.IADD R19, R19, 0x1, -R46 ;  /* 0x000000011313a824 */ /* 0x000fe200078e0a2e */
[----:B------:R-:W-:Y:S01]  /*d3c0*/  ISETP.GT.U32.AND P2, PT, R46, R11, PT ;  /* 0x0000000b2e00720c */ /* 0x000fe20003f44070 */
[----:B------:R-:W-:Y:S01]  /*d3d0*/  IMAD.MOV R10, RZ, RZ, -R10 ;  /* 0x000000ffff0a7224 */ /* 0x000fe200078e0a0a */
[----:B------:R-:W-:Y:S01]  /*d3e0*/  IABS R18, R26 ;  /* 0x0000001a00127213 */ /* 0x000fe20000000000 */
[----:B------:R-:W-:Y:S02]  /*d3f0*/  @!P6 IMAD.IADD R12, R12, 0x1, -R46 ;  /* 0x000000010c0ce824 */ /* 0x000fe400078e0a2e */
[----:B------:R-:W-:Y:S01]  /*d400*/  @!P1 IMAD.MOV R8, RZ, RZ, -R8 ;  /* 0x000000ffff089224 */ /* 0x000fe200078e0a08 */
[C---:B------:R-:W-:Y:S01]  /*d410*/  ISETP.GT.U32.AND P1, PT, R46.reuse, R19, PT ;  /* 0x000000132e00720c */ /* 0x040fe20003f24070 */
[C---:B------:R-:W-:Y:S01]  /*d420*/  IMAD R13, R46.reuse, R10, R13 ;  /* 0x0000000a2e0d7224 */ /* 0x040fe200078e020d */
[----:B------:R-:W-:Y:S01]  /*d430*/  ISETP.GT.U32.AND P6, PT, R46, R12, PT ;  /* 0x0000000c2e00720c */ /* 0x000fe20003fc4070 */
[C---:B------:R-:W-:Y:S01]  /*d440*/  IMAD.HI.U32 R10, R49.reuse, R15, RZ ;  /* 0x0000000f310a7227 */ /* 0x040fe200078e00ff */
[----:B------:R-:W-:Y:S03]  /*d450*/  STL [R1+0x27d0], R8 ;  /* 0x0027d00801007387 */ /* 0x000fe60000100800 */
[----:B------:R-:W-:-:S04]  /*d460*/  IMAD.HI.U32 R21, R49, R16, RZ ;  /* 0x0000001031157227 */ /* 0x000fc800078e00ff */
[----:B------:R-:W-:Y:S02]  /*d470*/  IMAD.MOV R10, RZ, RZ, -R10 ;  /* 0x000000ffff0a7224 */ /* 0x000fe400078e0a0a */
[----:B------:R-:W-:Y:S02]  /*d480*/  IMAD.MOV R21, RZ, RZ, -R21 ;  /* 0x000000ffff157224 */ /* 0x000fe400078e0a15 */
[----:B------:R-:W-:Y:S01]  /*d490*/  @!P5 IMAD.MOV R9, RZ, RZ, -R9 ;  /* 0x000000ffff09d224 */ /* 0x000fe200078e0a09 */
[C---:B------:R-:W-:Y:S01]  /*d4a0*/  ISETP.GT.U32.AND P5, PT, R46.reuse, R13, PT ;  /* 0x0000000d2e00720c */ /* 0x040fe20003fa4070 */
[----:B------:R-:W-:Y:S02]  /*d4b0*/  IMAD R15, R46, R10, R15 ;  /* 0x0000000a2e0f7224 */ /* 0x000fe400078e020f */
[----:B------:R-:W-:Y:S01]  /*d4c0*/  VIADD R23, R0, 0x143 ;  /* 0x0000014300177836 */ /* 0x000fe20000000000 */
[----:B------:R-:W-:Y:S01]  /*d4d0*/  STL [R1+0x27d4], R9 ;  /* 0x0027d40901007387 */ /* 0x000fe20000100800 */
[----:B------:R-:W-:-:S02]  /*d4e0*/  IMAD R16, R46, R21, R16 ;  /* 0x000000152e107224 */ /* 0x000fc400078e0210 */
[--C-:B------:R-:W-:Y:S01]  /*d4f0*/  @!P2 IMAD.IADD R11, R11, 0x1, -R46.reuse ;  /* 0x000000010b0ba824 */ /* 0x100fe200078e0a2e */
[C---:B------:R-:W-:Y:S01]  /*d500*/  ISETP.GT.U32.AND P2, PT, R46.reuse, R14, PT ;  /* 0x0000000e2e00720c */ /* 0x040fe20003f44070 */
[--C-:B------:R-:W-:Y:S01]  /*d510*/  @!P1 IMAD.IADD R19, R19, 0x1, -R46.reuse ;  /* 0x0000000113139824 */ /* 0x100fe200078e0a2e */
[----:B------:R-:W-:Y:S01]  /*d520*/  ISETP.GT.U32.AND P1, PT, R46, R15, PT ;  /* 0x0000000f2e00720c */ /* 0x000fe20003f24070 */
[--C-:B------:R-:W-:Y:S01]  /*d530*/  @!P6 IMAD.IADD R12, R12, 0x1, -R46.reuse ;  /* 0x000000010c0ce824 */ /* 0x100fe200078e0a2e */
[----:B------:R-:W-:Y:S01]  /*d540*/  IABS R17, R23 ;  /* 0x0000001700117213 */ /* 0x000fe20000000000 */
[----:B------:R-:W-:Y:S01]  /*d550*/  @!P5 IMAD.IADD R13, R13, 0x1, -R46 ;  /* 0x000000010d0dd824 */ /* 0x000fe200078e0a2e */
[----:B------:R-:W-:Y:S01]  /*d560*/  ISETP.GT.U32.AND P6, PT, R46, R16, PT ;  /* 0x000000102e00720c */ /* 0x000fe20003fc4070 */
[----:B------:R-:W-:Y:S01]  /*d570*/  IMAD.HI.U32 R20, R49, R18, RZ ;  /* 0x0000001231147227 */ /* 0x000fe200078e00ff */
[----:B------:R-:W-:-:S03]  /*d580*/  ISETP.GE.AND P5, PT, R24, RZ, PT ;  /* 0x000000ff1800720c */ /* 0x000fc60003fa6270 */
[----:B------:R-:W-:-:S04]  /*d590*/  IMAD.HI.U32 R10, R49, R17, RZ ;  /* 0x00000011310a7227 */ /* 0x000fc800078e00ff */
[----:B------:R-:W-:Y:S02]  /*d5a0*/  IMAD.MOV R10, RZ, RZ, -R10 ;  /* 0x000000ffff0a7224 */ /* 0x000fe400078e0a0a */
[--C-:B------:R-:W-:Y:S01]  /*d5b0*/  @!P2 IMAD.IADD R14, R14, 0x1, -R46.reuse ;  /* 0x000000010e0ea824 */ /* 0x100fe200078e0a2e */
[----:B------:R-:W-:Y:S01]  /*d5c0*/  ISETP.GE.AND P2, PT, R27, RZ, PT ;  /* 0x000000ff1b00720c */ /* 0x000fe20003f46270 */
[----:B------:R-:W-:Y:S01]  /*d5d0*/  @!P1 IMAD.IADD R15, R15, 0x1, -R46 ;  /* 0x000000010f0f9824 */ /* 0x000fe200078e0a2e */
[C---:B------:R-:W-:Y:S01]  /*d5e0*/  ISETP.GT.U32.AND P1, PT, R46.reuse, R13, PT ;  /* 0x0000000d2e00720c */ /* 0x040fe20003f24070 */
[----:B------:R-:W-:Y:S02]  /*d5f0*/  IMAD R17, R46, R10, R17 ;  /* 0x0000000a2e117224 */ /* 0x000fe400078e0211 */
[----:B------:R-:W-:Y:S02]  /*d600*/  IMAD.MOV.U32 R10, RZ, RZ, R11 ;  /* 0x000000ffff0a7224 */ /* 0x000fe400078e000b */
[----:B------:R-:W-:-:S02]  /*d610*/  IMAD.MOV.U32 R11, RZ, RZ, R19 ;  /* 0x000000ffff0b7224 */ /* 0x000fc400078e0013 */
[----:B------:R-:W-:Y:S01]  /*d620*/  @!P6 IMAD.IADD R16, R16, 0x1, -R46 ;  /* 0x000000011010e824 */ /* 0x000fe200078e0a2e */
[----:B------:R-:W-:Y:S01]  /*d630*/  ISETP.GT.U32.AND P6, PT, R46, R14, PT ;  /* 0x0000000e2e00720c */ /* 0x000fe20003fc4070 */
[----:B------:R-:W-:Y:S02]  /*d640*/  IMAD.MOV R20, RZ, RZ, -R20 ;  /* 0x000000ffff147224 */ /* 0x000fe400078e0a14 */
[----:B------:R-:W-:Y:S02]  /*d650*/  VIADD R27, R0, 0x141 ;  /* 0x00000141001b7836 */ /* 0x000fe40000000000 */
[----:B------:R-:W-:Y:S01]  /*d660*/  @!P0 IMAD.MOV R11, RZ, RZ, -R11 ;  /* 0x000000ffff0b8224 */ /* 0x000fe200078e0a0b */
[----:B------:R-:W-:Y:S01]  /*d670*/  ISETP.GT.U32.AND P0, PT, R46, R16, PT ;  /* 0x000000102e00720c */ /* 0x000fe20003f04070 */
[----:B------:R-:W-:Y:S02]  /*d680*/  VIADD R24, R0, 0x140 ;  /* 0x0000014000187836 */ /* 0x000fe40000000000 */
[----:B------:R-:W-:Y:S01]  /*d690*/  IMAD R18, R46, R20, R18 ;  /* 0x000000142e127224 */ /* 0x000fe200078e0212 */
[----:B------:R-:W-:Y:S01]  /*d6a0*/  IABS R20, R27 ;  /* 0x0000001b00147213 */ /* 0x000fe20000000000 */
[--C-:B------:R-:W-:Y:S01]  /*d6b0*/  @!P1 IMAD.IADD R13, R13, 0x1, -R46.reuse ;  /* 0x000000010d0d9824 */ /* 0x100fe200078e0a2e */
[----:B------:R-:W-:Y:S01]  /*d6c0*/  IABS R21, R24 ;  /* 0x0000001800157213 */ /* 0x000fe20000000000 */
[----:B------:R-:W-:Y:S01]  /*d6d0*/  @!P6 IMAD.IADD R14, R14, 0x1, -R46 ;  /* 0x000000010e0ee824 */ /* 0x000fe200078e0a2e */
[----:B------:R-:W-:Y:S01]  /*d6e0*/  ISETP.GE.AND P1, PT, R22, RZ, PT ;  /* 0x000000ff1600720c */ /* 0x000fe20003f26270 */
[----:B------:R-:W-:Y:S01]  /*d6f0*/  IMAD.HI.U32 R22, R49, R20, RZ ;  /* 0x0000001431167227 */ /* 0x000fe200078e00ff */
[----:B------:R-:W-:-:S03]  /*d700*/  ISETP.GT.U32.AND P6, PT, R46, R18, PT ;  /* 0x000000122e00720c */ /* 0x000fc60003fc4070 */
[----:B------:R-:W-:-:S04]  /*d710*/  IMAD.HI.U32 R19, R49, R21, RZ ;  /* 0x0000001531137227 */ /* 0x000fc800078e00ff */
[----:B------:R-:W-:Y:S02]  /*d720*/  IMAD.MOV R22, RZ, RZ, -R22 ;  /* 0x000000ffff167224 */ /* 0x000fe400078e0a16 */
[----:B------:R-:W-:Y:S01]  /*d730*/  @!P0 IMAD.IADD R16, R16, 0x1, -R46 ;  /* 0x0000000110108824 */ /* 0x000fe200078e0a2e */
[----:B------:R-:W-:Y:S01]  /*d740*/  ISETP.GE.AND P0, PT, R23, RZ, PT ;  /* 0x000000ff1700720c */ /* 0x000fe20003f06270 */
[----:B------:R-:W-:Y:S02]  /*d750*/  IMAD.MOV R23, RZ, RZ, -R19 ;  /* 0x000000ffff177224 */ /* 0x000fe400078e0a13 */
[C---:B------:R-:W-:Y:S02]  /*d760*/  IMAD R19, R46.reuse, R22, R20 ;  /* 0x000000162e137224 */ /* 0x040fe400078e0214 */
[----:B------:R-:W-:Y:S01]  /*d770*/  @!P3 IMAD.MOV R10, RZ, RZ, -R10 ;  /* 0x000000ffff0ab224 */ /* 0x000fe200078e0a0a */
[C---:B------:R-:W-:Y:S01]  /*d780*/  ISETP.GT.U32.AND P3, PT, R46.reuse, R15, PT ;  /* 0x0000000f2e00720c */ /* 0x040fe20003f64070 */
[----:B------:R-:W-:Y:S01]  /*d790*/  @!P4 IMAD.MOV R12, RZ, RZ, -R12 ;  /* 0x000000ffff0cc224 */ /* 0x000fe200078e0a0c */
[C---:B------:R-:W-:Y:S01]  /*d7a0*/  ISETP.GT.U32.AND P4, PT, R46.reuse, R17, PT ;  /* 0x000000112e00720c */ /* 0x040fe20003f84070 */
[----:B------:R-:W-:Y:S01]  /*d7b0*/  @!P5 IMAD.MOV R13, RZ, RZ, -R13 ;  /* 0x000000ffff0dd224 */ /* 0x000fe200078e0a0d */
[----:B------:R-:W-:Y:S01]  /*d7c0*/  ISETP.GT.U32.AND P5, PT, R46, R19, PT ;  /* 0x000000132e00720c */ /* 0x000fe20003fa4070 */
[----:B------:R-:W-:Y:S01]  /*d7d0*/  @!P6 IMAD.IADD R18, R18, 0x1, -R46 ;  /* 0x000000011212e824 */ /* 0x000fe200078e0a2e */
[----:B------:R-:W-:Y:S01]  /*d7e0*/  STL [R1+0x27d8], R10 ;  /* 0x0027d80a01007387 */ /* 0x000fe20000100800 */
[----:B------:R-:W-:-:S02]  /*d7f0*/  @!P2 IMAD.MOV R14, RZ, RZ, -R14 ;  /* 0x000000ffff0ea224 */ /* 0x000fc400078e0a0e */
[C---:B------:R-:W-:Y:S01]  /*d800*/  IMAD R20, R46.reuse, R23, R21 ;  /* 0x000000172e147224 */ /* 0x040fe200078e0215 */
[----:B------:R-:W-:Y:S01]  /*d810*/  ISETP.GT.U32.AND P2, PT, R46, R18, PT ;  /* 0x000000122e00720c */ /* 0x000fe20003f44070 */
[----:B------:R-:W-:Y:S01]  /*d820*/  VIADD R36, R0, 0x139 ;  /* 0x0000013900247836 */ /* 0x000fe20000000000 */
[----:B------:R-:W-:Y:S01]  /*d830*/  STL [R1+0x27dc], R11 ;  /* 0x0027dc0b01007387 */ /* 0x000fe20000100800 */
[--C-:B------:R-:W-:Y:S01]  /*d840*/  @!P3 IMAD.IADD R15, R15, 0x1, -R46.reuse ;  /* 0x000000010f0fb824 */ /* 0x100fe200078e0a2e */
[----:B------:R-:W-:Y:S01]  /*d850*/  ISETP.GE.AND P3, PT, R25, RZ, PT ;  /* 0x000000ff1900720c */ /* 0x000fe20003f66270 */
[--C-:B------:R-:W-:Y:S01]  /*d860*/  @!P4 IMAD.IADD R17, R17, 0x1, -R46.reuse ;  /* 0x000000011111c824 */ /* 0x100fe200078e0a2e */
[----:B------:R-:W-:Y:S01]  /*d870*/  ISETP.GE.AND P4, PT, R26, RZ, PT ;  /* 0x000000ff1a00720c */ /* 0x000fe20003f86270 */
[----:B------:R-:W-:Y:S01]  /*d880*/  VIADD R26, R0, 0x13e ;  /* 0x0000013e001a7836 */ /* 0x000fe20000000000 */
[----:B------:R-:W-:Y:S01]  /*d890*/  IABS R30, R36 ;  /* 0x00000024001e7213 */ /* 0x000fe20000000000 */
[--C-:B------:R-:W-:Y:S01]  /*d8a0*/  @!P5 IMAD.IADD R19, R19, 0x1, -R46.reuse ;  /* 0x000000011313d824 */ /* 0x100fe200078e0a2e */
[----:B------:R-:W-:Y:S01]  /*d8b0*/  ISETP.GT.U32.AND P6, PT, R46, R17, PT ;  /* 0x000000112e00720c */ /* 0x000fe20003fc4070 */
[----:B------:R-:W-:Y:S01]  /*d8c0*/  VIADD R25, R0, 0x13f ;  /* 0x0000013f00197836 */ /* 0x000fe20000000000 */
[----:B------:R-:W-:Y:S01]  /*d8d0*/  IABS R22, R26 ;  /* 0x0000001a00167213 */ /* 0x000fe20000000000 */
[----:B------:R-:W-:Y:S01]  /*d8e0*/  @!P1 IMAD.MOV R15, RZ, RZ, -R15 ;  /* 0x000000ffff0f9224 */ /* 0x000fe200078e0a0f */
[----:B------:R-:W-:Y:S01]  /*d8f0*/  ISETP.GT.U32.AND P5, PT, R46, R19, PT ;  /* 0x000000132e00720c */ /* 0x000fe20003fa4070 */
[----:B------:R-:W-:Y:S01]  /*d900*/  @!P2 IMAD.IADD R18, R18, 0x1, -R46 ;  /* 0x000000011212a824 */ /* 0x000fe200078e0a2e */
[----:B------:R-:W-:Y:S01]  /*d910*/  IABS R21, R25 ;  /* 0x0000001900157213 */ /* 0x000fe20000000000 */
[----:B------:R-:W-:Y:S01]  /*d920*/  @!P3 IMAD.MOV R16, RZ, RZ, -R16 ;  /* 0x000000ffff10b224 */ /* 0x000fe200078e0a10 */
[----:B------:R-:W-:Y:S01]  /*d930*/  ISETP.GE.AND P1, PT, R27, RZ, PT ;  /* 0x000000ff1b00720c */ /* 0x000fe20003f26270 */
[----:B------:R-:W-:Y:S01]  /*d940*/  VIADD R27, R0, 0x13d ;  /* 0x0000013d001b7836 */ /* 0x000fe20000000000 */
[----:B------:R-:W-:Y:S01]  /*d950*/  ISETP.GE.AND P2, PT, R25, RZ, PT ;  /* 0x000000ff1900720c */ /* 0x000fe20003f46270 */
[----:B------:R-:W-:Y:S01]  /*d960*/  IMAD.HI.U32 R25, R49, R22, RZ ;  /* 0x0000001631197227 */ /* 0x000fe200078e00ff */
[----:B------:R-:W-:Y:S01]  /*d970*/  ISETP.GT.U32.AND P3, PT, R46, R20, PT ;  /* 0x000000142e00720c */ /* 0x000fe20003f64070 */
[----:B------:R-:W-:Y:S01]  /*d980*/  STL [R1+0x27e0], R12 ;  /* 0x0027e00c01007387 */ /* 0x000fe20000100800 */
[----:B------:R-:W-:Y:S01]  /*d990*/  IABS R23, R27 ;  /* 0x0000001b00177213 */ /* 0x000fe20000000000 */
[----:B------:R-:W-:-:S02]  /*d9a0*/  IMAD.MOV R25, RZ, RZ, -R25 ;  /* 0x000000ffff197224 */ /* 0x000fc400078e0a19 */
[--C-:B------:R-:W-:Y:S01]  /*d9b0*/  @!P6 IMAD.IADD R17, R17, 0x1, -R46.reuse ;  /* 0x000000011111e824 */ /* 0x100fe200078e0a2e */
[----:B------:R-:W-:Y:S01]  /*d9c0*/  ISETP.GE.AND P6, PT, R24, RZ, PT ;  /* 0x000000ff1800720c */ /* 0x000fe20003fc6270 */
[----:B------:R-:W-:Y:S01]  /*d9d0*/  IMAD.HI.U32 R24, R49, R21, RZ ;  /* 0x0000001531187227 */ /* 0x000fe200078e00ff */
[----:B------:R-:W-:Y:S03]  /*d9e0*/  STL [R1+0x27e4], R13 ;  /* 0x0027e40d01007387 */ /* 0x000fe60000100800 */
[----:B------:R-:W-:Y:S01]  /*d9f0*/  @!P5 IMAD.IADD R19, R19, 0x1, -R46 ;  /* 0x000000011313d824 */ /* 0x000fe200078e0a2e */
[----:B------:R-:W-:Y:S01]  /*da00*/  STL [R1+0x27e8], R14 ;  /* 0x0027e80e01007387 */ /* 0x000fe20000100800 */
[C---:B------:R-:W-:Y:S01]  /*da10*/  IMAD R22, R46.reuse, R25, R22 ;  /* 0x000000192e167224 */ /* 0x040fe200078e0216 */
[----:B------:R-:W-:Y:S01]  /*da20*/  IABS R25, R35 ;  /* 0x0000002300197213 */ /* 0x000fe20000000000 */
[----:B------:R-:W-:Y:S01]  /*da30*/  IMAD.MOV R24, RZ, RZ, -R24 ;  /* 0x000000ffff187224 */ /* 0x000fe200078e0a18 */
[----:B------:R-:W-:Y:S01]  /*da40*/  STL [R1+0x27ec], R15 ;  /* 0x0027ec0f01007387 */ /* 0x000fe20000100800 */
[----:B------:R-:W-:Y:S01]  /*da50*/  @!P1 IMAD.MOV R19, RZ, RZ, -R19 ;  /* 0x000000ffff139224 */ /* 0x000fe200078e0a13 */
[----:B------:R-:W-:Y:S01]  /*da60*/  ISETP.GT.U32.AND P1, PT, R46, R22, PT ;  /* 0x000000162e00720c */ /* 0x000fe20003f24070 */
[----:B------:R-:W-:Y:S01]  /*da70*/  @!P3 IMAD.IADD R20, R20, 0x1, -R46 ;  /* 0x000000011414b824 */ /* 0x000fe200078e0a2e */
[----:B------:R-:W-:Y:S01]  /*da80*/  ISETP.GE.AND P3, PT, R26, RZ, PT ;  /* 0x000000ff1a00720c */ /* 0x000fe20003f66270 */
[----:B------:R-:W-:Y:S01]  /*da90*/  IMAD R21, R46, R24, R21 ;  /* 0x000000182e157224 */ /* 0x000fe200078e0215 */
[----:B------:R-:W-:Y:S01]  /*daa0*/  STL [R1+0x27f0], R16 ;  /* 0x0027f01001007387 */ /* 0x000fe20000100800 */
[----:B------:R-:W-:-:S03]  /*dab0*/  IMAD.HI.U32 R24, R49, R23, RZ ;  /* 0x0000001731187227 */ /* 0x000fc600078e00ff */
[C---:B------:R-:W-:Y:S01]  /*dac0*/  ISETP.GT.U32.AND P5, PT, R46.reuse, R21, PT ;  /* 0x000000152e00720c */ /* 0x040fe20003fa4070 */
[----:B------:R-:W-:Y:S01]  /*dad0*/  @!P0 IMAD.MOV R17, RZ, RZ, -R17 ;  /* 0x000000ffff118224 */ /* 0x000fe200078e0a11 */
[----:B------:R-:W-:Y:S01]  /*dae0*/  ISETP.GT.U32.AND P0, PT, R46, R20, PT ;  /* 0x000000142e00720c */ /* 0x000fe20003f04070 */
[----:B------:R-:W-:Y:S01]  /*daf0*/  @!P4 IMAD.MOV R18, RZ, RZ, -R18 ;  /* 0x000000ffff12c224 */ /* 0x000fe200078e0a12 */
[----:B------:R-:W-:Y:S01]  /*db00*/  ISETP.GE.AND P4, PT, R27, RZ, PT ;  /* 0x000000ff1b00720c */ /* 0x000fe20003f86270 */
[----:B------:R-:W-:Y:S01]  /*db10*/  IMAD.MOV R24, RZ, RZ, -R24 ;  /* 0x000000ffff187224 */ /* 0x000fe200078e0a18 */
[----:B------:R-:W-:Y:S01]  /*db20*/  STL [R1+0x27f4], R17 ;  /* 0x0027f41101007387 */ /* 0x000fe20000100800 */
[----:B------:R-:W-:Y:S02]  /*db30*/  VIADD R27, R0, 0x13c ;  /* 0x0000013c001b7836 */ /* 0x000fe40000000000 */
[----:B------:R-:W-:Y:S01]  /*db40*/  IMAD R23, R46, R24, R23 ;  /* 0x000000182e177224 */ /* 0x000fe200078e0217 */
[----:B------:R-:W-:Y:S01]  /*db50*/  STL [R1+0x27f8], R18 ;  /* 0x0027f81201007387 */ /* 0x000fe20000100800 */
[--C-:B------:R-:W-:Y:S01]  /*db60*/  @!P1 IMAD.IADD R22, R22, 0x1, -R46.reuse ;  /* 0x0000000116169824 */ /* 0x100fe200078e0a2e */
[----:B------:R-:W-:Y:S01]  /*db70*/  IABS R24, R27 ;  /* 0x0000001b00187213 */ /* 0x000fe20000000000 */
[--C-:B------:R-:W-:Y:S01]  /*db80*/  @!P5 IMAD.IADD R21, R21, 0x1, -R46.reuse ;  /* 0x000000011515d824 */ /* 0x100fe200078e0a2e */
[----:B------:R-:W-:Y:S01]  /*db90*/  STL [R1+0x27fc], R19 ;  /* 0x0027fc1301007387 */ /* 0x000fe20000100800 */
[----:B------:R-:W-:Y:S01]  /*dba0*/  @!P0 IMAD.IADD R20, R20, 0x1, -R46 ;  /* 0x0000000114148824 */ /* 0x000fe200078e0a2e */
[C---:B------:R-:W-:Y:S01]  /*dbb0*/  ISETP.GT.U32.AND P1, PT, R46.reuse, R22, PT ;  /* 0x000000162e00720c */ /* 0x040fe20003f24070 */
[----:B------:R-:W-:Y:S01]  /*dbc0*/  IMAD.HI.U32 R31, R49, R24, RZ ;  /* 0x00000018311f7227 */ /* 0x000fe200078e00ff */
[----:B------:R-:W-:-:S02]  /*dbd0*/  ISETP.GT.U32.AND P5, PT, R46, R21, PT ;  /* 0x000000152e00720c */ /* 0x000fc40003fa4070 */
[----:B------:R-:W-:Y:S01]  /*dbe0*/  ISETP.GE.AND P0, PT, R27, RZ, PT ;  /* 0x000000ff1b00720c */ /* 0x000fe20003f06270 */
[----:B------:R-:W-:Y:S02]  /*dbf0*/  IMAD.MOV R31, RZ, RZ, -R31 ;  /* 0x000000ffff1f7224 */ /* 0x000fe400078e0a1f */
[----:B------:R-:W-:Y:S01]  /*dc00*/  @!P6 IMAD.MOV R20, RZ, RZ, -R20 ;  /* 0x000000ffff14e224 */ /* 0x000fe200078e0a14 */
[----:B------:R-:W-:Y:S01]  /*dc10*/  ISETP.GT.U32.AND P6, PT, R46, R23, PT ;  /* 0x000000172e00720c */ /* 0x000fe20003fc4070 */
[----:B------:R-:W-:-:S03]  /*dc20*/  IMAD.HI.U32 R29, R49, R25, RZ ;  /* 0x00000019311d7227 */ /* 0x000fc600078e00ff */
[----:B------:R-:W-:Y:S01]  /*dc30*/  STL [R1+0x2800], R20 ;  /* 0x0028001401007387 */ /* 0x000fe20000100800 */
[----:B------:R-:W-:Y:S02]  /*dc40*/  IMAD R24, R46, R31, R24 ;  /* 0x0000001f2e187224 */ /* 0x000fe400078e0218 */
[----:B------:R-:W-:Y:S02]  /*dc50*/  IMAD.MOV R29, RZ, RZ, -R29 ;  /* 0x000000ffff1d7224 */ /* 0x000fe400078e0a1d */
[----:B------:R-:W-:Y:S01]  /*dc60*/  @!P1 IMAD.IADD R22, R22, 0x1, -R46 ;  /* 0x0000000116169824 */ /* 0x000fe200078e0a2e */
[----:B------:R-:W-:Y:S01]  /*dc70*/  ISETP.GT.U32.AND P1, PT, R46, R24, PT ;  /* 0x000000182e00720c */ /* 0x000fe20003f24070 */
[----:B------:R-:W-:Y:S02]  /*dc80*/  VIADD R37, R0, 0x13a ;  /* 0x0000013a00257836 */ /* 0x000fe40000000000 */
[----:B------:R-:W-:Y:S02]  /*dc90*/  IMAD R25, R46, R29, R25 ;  /* 0x0000001d2e197224 */ /* 0x000fe400078e0219 */
[----:B------:R-:W-:Y:S01]  /*dca0*/  IMAD.HI.U32 R28, R49, R30, RZ ;  /* 0x0000001e311c7227 */ /* 0x000fe200078e00ff */
[----:B------:R-:W-:-:S03]  /*dcb0*/  IABS R26, R37 ;  /* 0x00000025001a7213 */ /* 0x000fc60000000000 */
[--C-:B------:R-:W-:Y:S01]  /*dcc0*/  @!P5 IMAD.IADD R21, R21, 0x1, -R46.reuse ;  /* 0x000000011515d824 */ /* 0x100fe200078e0a2e */
[----:B------:R-:W-:Y:S01]  /*dcd0*/  ISETP.GE.AND P5, PT, R35, RZ, PT ;  /* 0x000000ff2300720c */ /* 0x000fe20003fa6270 */
[----:B------:R-:W-:Y:S01]  /*dce0*/  @!P6 IMAD.IADD R23, R23, 0x1, -R46 ;  /* 0x000000011717e824 */ /* 0x000fe200078e0a2e */
[----:B------:R-:W-:Y:S01]  /*dcf0*/  ISETP.GT.U32.AND P6, PT, R46, R25, PT ;  /* 0x000000192e00720c */ /* 0x000fe20003fc4070 */
[----:B------:R-:W-:Y:S02]  /*dd00*/  IMAD.MOV R28, RZ, RZ, -R28 ;  /* 0x000000ffff1c7224 */ /* 0x000fe400078e0a1c */
[----:B------:R-:W-:Y:S02]  /*dd10*/  VIADD R35, R0, 0x138 ;  /* 0x0000013800237836 */ /* 0x000fe40000000000 */
[----:B------:R-:W-:-:S04]  /*dd20*/  IMAD.HI.U32 R27, R49, R26, RZ ;  /* 0x0000001a311b7227 */ /* 0x000fc800078e00ff */
[----:B------:R-:W-:Y:S01]  /*dd30*/  IMAD R30, R46, R28, R30 ;  /* 0x0000001c2e1e7224 */ /* 0x000fe200078e021e */
[----:B------:R-:W-:Y:S01]  /*dd40*/  IABS R28, R35 ;  /* 0x00000023001c7213 */ /* 0x000fe20000000000 */
[----:B------:R-:W-:Y:S01]  /*dd50*/  @!P1 IMAD.IADD R24, R24, 0x1, -R46 ;  /* 0x0000000118189824 */ /* 0x000fe200078e0a2e */
[----:B------:R-:W-:Y:S01]  /*dd60*/  ISETP.GT.U32.AND P1, PT, R46, R23, PT ;  /* 0x000000172e00720c */ /* 0x000fe20003f24070 */
[----:B------:R-:W-:Y:S02]  /*dd70*/  IMAD.MOV R27, RZ, RZ, -R27 ;  /* 0x000000ffff1b7224 */ /* 0x000fe400078e0a1b */
[----:B------:R-:W-:Y:S02]  /*dd80*/  VIADD R40, R0, 0x137 ;  /* 0x0000013700287836 */ /* 0x000fe40000000000 */
[----:B------:R-:W-:Y:S01]  /*dd90*/  @!P2 IMAD.MOV R21, RZ, RZ, -R21 ;  /* 0x000000ffff15a224 */ /* 0x000fe200078e0a15 */
[----:B------:R-:W-:Y:S01]  /*dda0*/  ISETP.GT.U32.AND P2, PT, R46, R24, PT ;  /* 0x000000182e00720c */ /* 0x000fe20003f44070 */
[----:B------:R-:W-:-:S03]  /*ddb0*/  IMAD.HI.U32 R29, R49, R28, RZ ;  /* 0x0000001c311d7227 */ /* 0x000fc600078e00ff */
[----:B------:R-:W-:Y:S01]  /*ddc0*/  STL [R1+0x2804], R21 ;  /* 0x0028041501007387 */ /* 0x000fe20000100800 */
[C---:B------:R-:W-:Y:S01]  /*ddd0*/  IMAD R26, R46.reuse, R27, R26 ;  /* 0x0000001b2e1a7224 */ /* 0x040fe200078e021a */
[----:B------:R-:W-:Y:S01]  /*dde0*/  IABS R27, R40 ;  /* 0x00000028001b7213 */ /* 0x000fe20000000000 */
[----:B------:R-:W-:Y:S02]  /*ddf0*/  @!P6 IMAD.IADD R25, R25, 0x1, -R46 ;  /* 0x000000011919e824 */ /* 0x000fe400078e0a2e */
[----:B------:R-:W-:Y:S02]  /*de00*/  IMAD.MOV R29, RZ, RZ, -R29 ;  /* 0x000000ffff1d7224 */ /* 0x000fe400078e0a1d */
[----:B------:R-:W-:Y:S01]  /*de10*/  IMAD.HI.U32 R34, R49, R27, RZ ;  /* 0x0000001b31227227 */ /* 0x000fe200078e00ff */
[----:B------:R-:W-:-:S03]  /*de20*/  ISETP.GT.U32.AND P6, PT, R46, R25, PT ;  /* 0x000000192e00720c */ /* 0x000fc60003fc4070 */
[----:B------:R-:W-:Y:S01]  /*de30*/  @!P3 IMAD.MOV R22, RZ, RZ, -R22 ;  /* 0x000000ffff16b224 */ /* 0x000fe200078e0a16 */
[C---:B------:R-:W-:Y:S01]  /*de40*/  ISETP.GT.U32.AND P3, PT, R46.reuse, R26, PT ;  /* 0x0000001a2e00720c */ /* 0x040fe20003f64070 */
[----:B------:R-:W-:Y:S02]  /*de50*/  IMAD R28, R46, R29, R28 ;  /* 0x0000001d2e1c7224 */ /* 0x000fe400078e021c */
[----:B------:R-:W-:Y:S01]  /*de60*/  IMAD.MOV R34, RZ, RZ, -R34 ;  /* 0x000000ffff227224 */ /* 0x000fe200078e0a22 */
[----:B------:R-:W-:Y:S01]  /*de70*/  STL [R1+0x2808], R22 ;  /* 0x0028081601007387 */ /* 0x000fe20000100800 */
[--C-:B------:R-:W-:Y:S01]  /*de80*/  @!P2 IMAD.IADD R24, R24, 0x1, -R46.reuse ;  /* 0x000000011818a824 */ /* 0x100fe200078e0a2e */
[C---:B------:R-:W-:Y:S01]  /*de90*/  ISETP.GT.U32.AND P2, PT, R46.reuse, R28, PT ;  /* 0x0000001c2e00720c */ /* 0x040fe20003f44070 */
[----:B------:R-:W-:Y:S01]  /*dea0*/  @!P1 IMAD.IADD R23, R23, 0x1, -R46 ;  /* 0x0000000117179824 */ /* 0x000fe200078e0a2e */
[C---:B------:R-:W-:Y:S01]  /*deb0*/  ISETP.GT.U32.AND P1, PT, R46.reuse, R30, PT ;  /* 0x0000001e2e00720c */ /* 0x040fe20003f24070 */
[----:B------:R-:W-:-:S02]  /*dec0*/  IMAD R27, R46, R34, R27 ;  /* 0x000000222e1b7224 */ /* 0x000fc400078e021b */
[----:B------:R-:W-:Y:S02]  /*ded0*/  VIADD R39, R0, 0x136 ;  /* 0x0000013600277836 */ /* 0x000fe40000000000 */
[--C-:B------:R-:W-:Y:S01]  /*dee0*/  @!P6 IMAD.IADD R25, R25, 0x1, -R46.reuse ;  /* 0x000000011919e824 */ /* 0x100fe200078e0a2e */
[----:B------:R-:W-:Y:S01]  /*def0*/  ISETP.GT.U32.AND P6, PT, R46, R27, PT ;  /* 0x0000001b2e00720c */ /* 0x000fe20003fc4070 */
[--C-:B------:R-:W-:Y:S01]  /*df00*/  @!P3 IMAD.IADD R26, R26, 0x1, -R46.reuse ;  /* 0x000000011a1ab824 */ /* 0x100fe200078e0a2e */
[----:B------:R-:W-:Y:S01]  /*df10*/  IABS R32, R39 ;  /* 0x0000002700207213 */ /* 0x000fe20000000000 */
[----:B------:R-:W-:Y:S01]  /*df20*/  VIADD R38, R0, 0x135 ;  /* 0x0000013500267836 */ /* 0x000fe20000000000 */
[----:B------:R-:W-:Y:S01]  /*df30*/  ISETP.GE.AND P3, PT, R37, RZ, PT ;  /* 0x000000ff2500720c */ /* 0x000fe20003f66270 */
[----:B------:R-:W-:Y:S01]  /*df40*/  @!P2 IMAD.IADD R28, R28, 0x1, -R46 ;  /* 0x000000011c1ca824 */ /* 0x000fe200078e0a2e */
[----:B------:R-:W-:Y:S01]  /*df50*/  ISETP.GT.U32.AND P2, PT, R46, R26, PT ;  /* 0x0000001a2e00720c */ /* 0x000fe20003f44070 */
[----:B------:R-:W-:Y:S01]  /*df60*/  IMAD.HI.U32 R29, R49, R32, RZ ;  /* 0x00000020311d7227 */ /* 0x000fe200078e00ff */
[----:B------:R-:W-:-:S03]  /*df70*/  IABS R31, R38 ;  /* 0x00000026001f7213 */ /* 0x000fc60000000000 */
[--C-:B------:R-:W-:Y:S01]  /*df80*/  @!P1 IMAD.IADD R30, R30, 0x1, -R46.reuse ;  /* 0x000000011e1e9824 */ /* 0x100fe200078e0a2e */
[----:B------:R-:W-:Y:S01]  /*df90*/  ISETP.GE.AND P1, PT, R36, RZ, PT ;  /* 0x000000ff2400720c */ /* 0x000fe20003f26270 */
[----:B------:R-:W-:Y:S02]  /*dfa0*/  IMAD.MOV R29, RZ, RZ, -R29 ;  /* 0x000000ffff1d7224 */ /* 0x000fe400078e0a1d */
[----:B------:R-:W-:Y:S02]  /*dfb0*/  VIADD R37, R0, 0x134 ;  /* 0x0000013400257836 */ /* 0x000fe40000000000 */
[----:B------:R-:W-:Y:S01]  /*dfc0*/  @!P6 IMAD.IADD R27, R27, 0x1, -R46 ;  /* 0x000000011b1be824 */ /* 0x000fe200078e0a2e */
[----:B------:R-:W-:Y:S01]  /*dfd0*/  ISETP.GT.U32.AND P6, PT, R46, R30, PT ;  /* 0x0000001e2e00720c */ /* 0x000fe20003fc4070 */
[----:B------:R-:W-:-:S04]  /*dfe0*/  IMAD.HI.U32 R33, R49, R31, RZ ;  /* 0x0000001f31217227 */ /* 0x000fc800078e00ff */
[----:B------:R-:W-:Y:S01]  /*dff0*/  IMAD R32, R46, R29, R32 ;  /* 0x0000001d2e207224 */ /* 0x000fe200078e0220 */
[----:B------:R-:W-:Y:S01]  /*e000*/  IABS R29, R37 ;  /* 0x00000025001d7213 */ /* 0x000fe20000000000 */
[----:B------:R-:W-:Y:S02]  /*e010*/  IMAD.MOV R33, RZ, RZ, -R33 ;  /* 0x000000ffff217224 */ /* 0x000fe400078e0a21 */
[----:B------:R-:W-:Y:S01]  /*e020*/  @!P2 IMAD.IADD R26, R26, 0x1, -R46 ;  /* 0x000000011a1aa824 */ /* 0x000fe200078e0a2e */
[----:B------:R-:W-:Y:S01]  /*e030*/  ISETP.GE.AND P2, PT, R35, RZ, PT ;  /* 0x000000ff2300720c */ /* 0x000fe20003f46270 */
[----:B------:R-:W-:-:S04]  /*e040*/  IMAD.HI.U32 R35, R49, R29, RZ ;  /* 0x0000001d31237227 */ /* 0x000fc800078e00ff */
[C---:B------:R-:W-:Y:S02]  /*e050*/  IMAD R31, R46.reuse, R33, R31 ;  /* 0x000000212e1f7224 */ /* 0x040fe400078e021f */
[----:B------:R-:W-:Y:S01]  /*e060*/  @!P5 IMAD.MOV R25, RZ, RZ, -R25 ;  /* 0x000000ffff19d224 */ /* 0x000fe200078e0a19 */
[C---:B------:R-:W-:Y:S01]  /*e070*/  ISETP.GT.U32.AND P5, PT, R46.reuse, R32, PT ;  /* 0x000000202e00720c */ /* 0x040fe20003fa4070 */
[----:B------:R-:W-:Y:S01]  /*e080*/  @!P4 IMAD.MOV R23, RZ, RZ, -R23 ;  /* 0x000000ffff17c224 */ /* 0x000fe200078e0a17 */
[----:B------:R-:W-:Y:S01]  /*e090*/  ISETP.GT.U32.AND P4, PT, R46, R28, PT ;  /* 0x0000001c2e00720c */ /* 0x000fe20003f84070 */
[----:B------:R-:W-:Y:S02]  /*e0a0*/  IMAD.MOV R35, RZ, RZ, -R35 ;  /* 0x000000ffff237224 */ /* 0x000fe400078e0a23 */
[----:B------:R-:W-:Y:S01]  /*e0b0*/  @!P6 IMAD.IADD R30, R30, 0x1, -R46 ;  /* 0x000000011e1ee824 */ /* 0x000fe200078e0a2e */
[C---:B------:R-:W-:Y:S01]  /*e0c0*/  ISETP.GT.U32.AND P6, PT, R46.reuse, R31, PT ;  /* 0x0000001f2e00720c */ /* 0x040fe20003fc4070 */
[----:B------:R-:W-:Y:S01]  /*e0d0*/  IMAD R29, R46, R35, R29 ;  /* 0x000000232e1d7224 */ /* 0x000fe200078e021d */
[----:B------:R-:W-:Y:S01]  /*e0e0*/  STL [R1+0x280c], R23 ;  /* 0x00280c1701007387 */ /* 0x000fe20000100800 */
[----:B0-----:R-:W-:-:S02]  /*e0f0*/  IMAD.MOV.U32 R7, RZ, RZ, R26 ;  /* 0x000000ffff077224 */ /* 0x001fc400078e001a */
[----:B------:R-:W-:Y:S02]  /*e100*/  VIADD R36, R0, 0x133 ;  /* 0x0000013300247836 */ /* 0x000fe40000000000 */
[----:B------:R-:W-:Y:S01]  /*e110*/  @!P0 IMAD.MOV R24, RZ, RZ, -R24 ;  /* 0x000000ffff188224 */ /* 0x000fe200078e0a18 */
[C---:B------:R-:W-:Y:S01]  /*e120*/  ISETP.GT.U32.AND P0, PT, R46.reuse, R27, PT ;  /* 0x0000001b2e00720c */ /* 0x040fe20003f04070 */
[----:B------:R-:W-:Y:S01]  /*e130*/  @!P3 IMAD.MOV R7, RZ, RZ, -R7 ;  /* 0x000000ffff07b224 */ /* 0x000fe200078e0a07 */
[----:B------:R-:W-:Y:S01]  /*e140*/  ISETP.GT.U32.AND P3, PT, R46, R29, PT ;  /* 0x0000001d2e00720c */ /* 0x000fe20003f64070 */
[--C-:B------:R-:W-:Y:S01]  /*e150*/  @!P5 IMAD.IADD R32, R32, 0x1, -R46.reuse ;  /* 0x000000012020d824 */ /* 0x100fe200078e0a2e */
[----:B------:R-:W-:Y:S01]  /*e160*/  IABS R33, R36 ;  /* 0x0000002400217213 */ /* 0x000fe20000000000 */
[----:B------:R-:W-:Y:S01]  /*e170*/  @!P4 IMAD.IADD R28, R28, 0x1, -R46 ;  /* 0x000000011c1cc824 */ /* 0x000fe200078e0a2e */
[----:B------:R-:W-:Y:S01]  /*e180*/  ISETP.GE.AND P4, PT, R40, RZ, PT ;  /* 0x000000ff2800720c */ /* 0x000fe20003f86270 */
[----:B------:R-:W-:Y:S01]  /*e190*/  IMAD.MOV.U32 R4, RZ, RZ, R30 ;  /* 0x000000ffff047224 */ /* 0x000fe200078e001e */
[----:B------:R-:W-:Y:S01]  /*e1a0*/  STL [R1+0x2810], R24 ;  /* 0x0028101801007387 */ /* 0x000fe20000100800 */
[----:B------:R-:W-:Y:S01]  /*e1b0*/  IMAD.HI.U32 R34, R49, R33, RZ ;  /* 0x0000002131227227 */ /* 0x000fe200078e00ff */
[----:B------:R-:W-:-:S02]  /*e1c0*/  ISETP.GE.AND P5, PT, R38, RZ, PT ;  /* 0x000000ff2600720c */ /* 0x000fc40003fa6270 */
[----:B------:R-:W-:Y:S01]  /*e1d0*/  STL [R1+0x2814], R25 ;  /* 0x0028141901007387 */ /* 0x000fe20000100800 */
[----:B------:R-:W-:Y:S01]  /*e1e0*/  @!P6 IMAD.IADD R31, R31, 0x1, -R46 ;  /* 0x000000011f1fe824 */ /* 0x000fe200078e0a2e */
[C---:B------:R-:W-:Y:S01]  /*e1f0*/  ISETP.GT.U32.AND P6, PT, R46.reuse, R32, PT ;  /* 0x000000202e00720c */ /* 0x040fe20003fc4070 */
[----:B------:R-:W-:Y:S01]  /*e200*/  @!P1 IMAD.MOV R4, RZ, RZ, -R4 ;  /* 0x000000ffff049224 */ /* 0x000fe200078e0a04 */
[----:B------:R0:W-:Y:S01]  /*e210*/  STL [R1+0x750], R7 ;  /* 0x0007500701007387 */ /* 0x0001e20000100800 */
[----:B------:R-:W-:Y:S01]  /*e220*/  @!P0 IMAD.IADD R27, R27, 0x1, -R46 ;  /* 0x000000011b1b8824 */ /* 0x000fe200078e0a2e */
[----:B------:R-:W-:Y:S01]  /*e230*/  ISETP.GE.AND P0, PT, R39, RZ, PT ;  /* 0x000000ff2700720c */ /* 0x000fe20003f06270 */
[----:B------:R-:W-:Y:S01]  /*e240*/  IMAD.MOV R34, RZ, RZ, -R34 ;  /* 0x000000ffff227224 */ /* 0x000fe200078e0a22 */
[----:B------:R1:W-:Y:S01]  /*e250*/  STL [R1+0x754], R4 ;  /* 0x0007540401007387 */ /* 0x0003e20000100800 */
[----:B------:R-:W-:Y:S01]  /*e260*/  @!P3 IMAD.IADD R29, R29, 0x1, -R46 ;  /* 0x000000011d1db824 */ /* 0x000fe200078e0a2e */
[C---:B------:R-:W-:Y:S01]  /*e270*/  ISETP.GT.U32.AND P1, PT, R46.reuse, R31, PT ;  /* 0x0000001f2e00720c */ /* 0x040fe20003f24070 */
[----:B------:R-:W-:-:S02]  /*e280*/  IMAD R26, R46, R34, R33 ;  /* 0x000000222e1a7224 */ /* 0x000fc400078e0221 */
[----:B------:R-:W-:Y:S01]  /*e290*/  VIADD R38, R0, 0x131 ;  /* 0x0000013100267836 */ /* 0x000fe20000000000 */
[----:B------:R-:W-:Y:S01]  /*e2a0*/  ISETP.GT.U32.AND P3, PT, R46, R29, PT ;  /* 0x0000001d2e00720c */ /* 0x000fe20003f64070 */
[----:B0-----:R-:W-:Y:S02]  /*e2b0*/  IMAD.MOV.U32 R7, RZ, RZ, R28 ;  /* 0x000000ffff077224 */ /* 0x001fe400078e001c */
[----:B------:R-:W-:Y:S01]  /*e2c0*/  @!P6 IMAD.IADD R32, R32, 0x1, -R46 ;  /* 0x000000012020e824 */ /* 0x000fe200078e0a2e */
[----:B------:R-:W-:Y:S01]  /*e2d0*/  ISETP.GE.AND P6, PT, R36, RZ, PT ;  /* 0x000000ff2400720c */ /* 0x000fe20003fc6270 */
[----:B-1----:R-:W-:Y:S01]  /*e2e0*/  IMAD.MOV.U32 R4, RZ, RZ, R27 ;  /* 0x000000ffff047224 */ /* 0x002fe200078e001b */
[----:B------:R-:W-:Y:S01]  /*e2f0*/  IABS R27, R38 ;  /* 0x00000026001b7213 */ /* 0x000fe20000000000 */
[----:B------:R-:W-:Y:S01]  /*e300*/  @!P2 IMAD.MOV R7, RZ, RZ, -R7 ;  /* 0x000000ffff07a224 */ /* 0x000fe200078e0a07 */
[----:B------:R-:W-:Y:S01]  /*e310*/  ISETP.GE.AND P2, PT, R37, RZ, PT ;  /* 0x000000ff2500720c */ /* 0x000fe20003f46270 */
[----:B------:R-:W-:Y:S01]  /*e320*/  @!P4 IMAD.MOV R4, RZ, RZ, -R4 ;  /* 0x000000ffff04c224 */ /* 0x000fe200078e0a04 */
[----:B------:R-:W-:Y:S01]  /*e330*/  ISETP.GT.U32.AND P4, PT, R46, R26, PT ;  /* 0x0000001a2e00720c */ /* 0x000fe20003f84070 */
[----:B------:R-:W-:Y:S01]  /*e340*/  VIADD R39, R0, 0x132 ;  /* 0x0000013200277836 */ /* 0x000fe20000000000 */
[----:B------:R-:W-:Y:S01]  /*e350*/  STL [R1+0x75c], R7 ;  /* 0x00075c0701007387 */ /* 0x000fe20000100800 */
[----:B------:R-:W-:-:S02]  /*e360*/  @!P3 IMAD.IADD R29, R29, 0x1, -R46 ;  /* 0x000000011d1db824 */ /* 0x000fc400078e0a2e */
[C---:B------:R-:W-:Y:S01]  /*e370*/  VIADD R37, R0.reuse, 0x130 ;  /* 0x0000013000257836 */ /* 0x040fe20000000000 */
[----:B------:R0:W-:Y:S01]  /*e380*/  STL [R1+0x760], R4 ;  /* 0x0007600401007387 */ /* 0x0001e20000100800 */
[----:B------:R-:W-:Y:S01]  /*e390*/  IABS R30, R39 ;  /* 0x00000027001e7213 */ /* 0x000fe20000000000 */
[----:B------:R-:W-:Y:S01]  /*e3a0*/  @!P1 IMAD.IADD R31, R31, 0x1, -R46 ;  /* 0x000000011f1f9824 */ /* 0x000fe200078e0a2e */
[----:B------:R-:W-:Y:S01]  /*e3b0*/  ISETP.GE.AND P1, PT, R39, RZ, PT ;  /* 0x000000ff2700720c */ /* 0x000fe20003f26270 */
[----:B------:R-:W-:Y:S01]  /*e3c0*/  VIADD R39, R0, 0x12f ;  /* 0x0000012f00277836 */ /* 0x000fe20000000000 */
[----:B------:R-:W-:Y:S01]  /*e3d0*/  IABS R36, R37 ;  /* 0x0000002500247213 */ /* 0x000fe20000000000 */
[----:B------:R-:W-:-:S03]  /*e3e0*/  IMAD.HI.U32 R28, R49, R30, RZ ;  /* 0x0000001e311c7227 */ /* 0x000fc600078e00ff */
[----:B------:R-:W-:Y:S01]  /*e3f0*/  IABS R35, R39 ;  /* 0x0000002700237213 */ /* 0x000fe20000000000 */
[----:B0-----:R-:W-:Y:S02]  /*e400*/  IMAD.MOV.U32 R4, RZ, RZ, R32 ;  /* 0x000000ffff047224 */ /* 0x001fe400078e0020 */
[----:B------:R-:W-:-:S04]  /*e410*/  IMAD.HI.U32 R32, R49, R27, RZ ;  /* 0x0000001b31207227 */ /* 0x000fc800078e00ff */
[----:B------:R-:W-:Y:S02]  /*e420*/  @!P0 IMAD.MOV R4, RZ, RZ, -R4 ;  /* 0x000000ffff048224 */ /* 0x000fe400078e0a04 */
[----:B------:R-:W-:Y:S02]  /*e430*/  IMAD.MOV R32, RZ, RZ, -R32 ;  /* 0x000000ffff207224 */ /* 0x000fe400078e0a20 */
[----:B------:R-:W-:Y:S01]  /*e440*/  @!P4 IMAD.IADD R26, R26, 0x1, -R46 ;  /* 0x000000011a1ac824 */ /* 0x000fe200078e0a2e */
[----:B------:R0:W-:Y:S01]  /*e450*/  STL [R1+0x764], R4 ;  /* 0x0007640401007387 */ /* 0x0001e20000100800 */
[----:B------:R-:W-:Y:S01]  /*e460*/  IMAD R27, R46, R32, R27 ;  /* 0x000000202e1b7224 */ /* 0x000fe200078e021b */
[----:B------:R-:W-:Y:S01]  /*e470*/  ISETP.GE.AND P4, PT, R38, RZ, PT ;  /* 0x000000ff2600720c */ /* 0x000fe20003f86270 */
[----:B------:R-:W-:Y:S01]  /*e480*/  IMAD.MOV R28, RZ, RZ, -R28 ;  /* 0x000000ffff1c7224 */ /* 0x000fe200078e0a1c */
[----:B------:R-:W-:Y:S01]  /*e490*/  ISETP.GT.U32.AND P0, PT, R46, R26, PT ;  /* 0x0000001a2e00720c */ /* 0x000fe20003f04070 */
[----:B------:R-:W-:-:S02]  /*e4a0*/  IMAD.MOV.U32 R7, RZ, RZ, R31 ;  /* 0x000000ffff077224 */ /* 0x000fc400078e001f */
[----:B------:R-:W-:Y:S02]  /*e4b0*/  IMAD R30, R46, R28, R30 ;  /* 0x0000001c2e1e7224 */ /* 0x000fe400078e021e */
[----:B------:R-:W-:-:S03]  /*e4c0*/  IMAD.HI.U32 R28, R49, R36, RZ ;  /* 0x00000024311c7227 */ /* 0x000fc600078e00ff */
[C---:B------:R-:W-:Y:S01]  /*e4d0*/  ISETP.GT.U32.AND P3, PT, R46.reuse, R30, PT ;  /* 0x0000001e2e00720c */ /* 0x040fe20003f64070 */
[----:B0-----:R-:W-:Y:S02]  /*e4e0*/  IMAD.MOV.U32 R4, RZ, RZ, R29 ;  /* 0x000000ffff047224 */ /* 0x001fe400078e001d */
[----:B------:R-:W-:Y:S01]  /*e4f0*/  @!P5 IMAD.MOV R7, RZ, RZ, -R7 ;  /* 0x000000ffff07d224 */ /* 0x000fe200078e0a07 */
[----:B------:R-:W-:Y:S01]  /*e500*/  ISETP.GE.AND P5, PT, R37, RZ, PT ;  /* 0x000000ff2500720c */ /* 0x000fe20003fa6270 */
[----:B------:R-:W-:Y:S01]  /*e510*/  @!P2 IMAD.MOV R4, RZ, RZ, -R4 ;  /* 0x000000ffff04a224 */ /* 0x000fe200078e0a04 */
[----:B------:R-:W-:Y:S01]  /*e520*/  ISETP.GT.U32.AND P2, PT, R46, R27, PT ;  /* 0x0000001b2e00720c */ /* 0x000fe20003f44070 */
[----:B------:R-:W-:Y:S01]  /*e530*/  IMAD.MOV R28, RZ, RZ, -R28 ;  /* 0x000000ffff1c7224 */ /* 0x000fe200078e0a1c */
[----:B------:R-:W-:Y:S01]  /*e540*/  STL [R1+0x774], R7 ;  /* 0x0007740701007387 */ /* 0x000fe20000100800 */
[----:B------:R-:W-:Y:S01]  /*e550*/  @!P0 IMAD.IADD R26, R26, 0x1, -R46 ;  /* 0x000000011a1a8824 */ /* 0x000fe200078e0a2e */
[----:B------:R-:W-:Y:S01]  /*e560*/  ISETP.GE.AND P0, PT, R39, RZ, PT ;  /* 0x000000ff2700720c */ /* 0x000fe20003f06270 */
[----:B------:R-:W-:Y:S01]  /*e570*/  VIADD R37, R0, 0x12e ;  /* 0x0000012e00257836 */ /* 0x000fe20000000000 */
[----:B------:R0:W-:Y:S01]  /*e580*/  STL [R1+0x778], R4 ;  /* 0x0007780401007387 */ /* 0x0001e20000100800 */
[----:B------:R-:W-:-:S02]  /*e590*/  IMAD R36, R46, R28, R36 ;  /* 0x0000001c2e247224 */ /* 0x000fc400078e0224 */
[----:B------:R-:W-:Y:S01]  /*e5a0*/  IMAD.HI.U32 R32, R49, R35, RZ ;  /* 0x0000002331207227 */ /* 0x000fe200078e00ff */
[----:B------:R-:W-:-:S03]  /*e5b0*/  IABS R33, R37 ;  /* 0x0000002500217213 */ /* 0x000fc60000000000 */
[----:B------:R-:W-:Y:S02]  /*e5c0*/  @!P2 IMAD.IADD R27, R27, 0x1, -R46 ;  /* 0x000000011b1ba824 */ /* 0x000fe400078e0a2e */
[----:B------:R-:W-:-:S03]  /*e5d0*/  IMAD.HI.U32 R31, R49, R33, RZ ;  /* 0x00000021311f7227 */ /* 0x000fc600078e00ff */
[----:B------:R-:W-:Y:S01]  /*e5e0*/  ISETP.GT.U32.AND P2, PT, R46, R27, PT ;  /* 0x0000001b2e00720c */ /* 0x000fe20003f44070 */
[----:B0-----:R-:W-:Y:S02]  /*e5f0*/  IMAD.MOV.U32 R4, RZ, RZ, R26 ;  /* 0x000000ffff047224 */ /* 0x001fe400078e001a */
[----:B------:R-:W-:Y:S02]  /*e600*/  @!P3 IMAD.IADD R30, R30, 0x1, -R46 ;  /* 0x000000011e1eb824 */ /* 0x000fe400078e0a2e */
[----:B------:R-:W-:Y:S01]  /*e610*/  @!P6 IMAD.MOV R4, RZ, RZ, -R4 ;  /* 0x000000ffff04e224 */ /* 0x000fe200078e0a04 */
[C---:B------:R-:W-:Y:S01]  /*e620*/  ISETP.GT.U32.AND P6, PT, R46.reuse, R36, PT ;  /* 0x000000242e00720c */ /* 0x040fe20003fc4070 */
[----:B------:R-:W-:Y:S01]  /*e630*/  IMAD.MOV R32, RZ, RZ, -R32 ;  /* 0x000000ffff207224 */ /* 0x000fe200078e0a20 */
[----:B------:R-:W-:Y:S01]  /*e640*/  ISETP.GT.U32.AND P3, PT, R46, R30, PT ;  /* 0x0000001e2e00720c */ /* 0x000fe20003f64070 */
[----:B------:R-:W-:Y:S01]  /*e650*/  IMAD.MOV R31, RZ, RZ, -R31 ;  /* 0x000000ffff1f7224 */ /* 0x000fe200078e0a1f */
[----:B------:R0:W-:Y:S01]  /*e660*/  STL [R1+0x794], R4 ;  /* 0x0007940401007387 */ /* 0x0001e20000100800 */
[----:B------:R-:W-:-:S02]  /*e670*/  VIADD R41, R0, 0x12d ;  /* 0x0000012d00297836 */ /* 0x000fc40000000000 */
[----:B------:R-:W-:Y:S02]  /*e680*/  IMAD R35, R46, R32, R35 ;  /* 0x000000202e237224 */ /* 0x000fe400078e0223 */
[----:B------:R-:W-:Y:S01]  /*e690*/  VIADD R38, R0, 0x12c ;  /* 0x0000012c00267836 */ /* 0x000fe20000000000 */
[----:B------:R-:W-:Y:S01]  /*e6a0*/  IABS R34, R41 ;  /* 0x0000002900227213 */ /* 0x000fe20000000000 */
[C---:B------:R-:W-:Y:S02]  /*e6b0*/  IMAD R33, R46.reuse, R31, R33 ;  /* 0x0000001f2e217224 */ /* 0x040fe400078e0221 */
[--C-:B------:R-:W-:Y:S01]  /*e6c0*/  @!P2 IMAD.IADD R27, R27, 0x1, -R46.reuse ;  /* 0x000000011b1ba824 */ /* 0x100fe200078e0a2e */
[----:B------:R-:W-:Y:S01]  /*e6d0*/  ISETP.GT.U32.AND P2, PT, R46, R35, PT ;  /* 0x000000232e00720c */ /* 0x000fe20003f44070 */
[----:B------:R-:W-:Y:S01]  /*e6e0*/  @!P6 IMAD.IADD R36, R36, 0x1, -R46 ;  /* 0x000000012424e824 */ /* 0x000fe200078e0a2e */
[----:B------:R-:W-:Y:S01]  /*e6f0*/  IABS R29, R38 ;  /* 0x00000026001d7213 */ /* 0x000fe20000000000 */
[----:B------:R-:W-:Y:S01]  /*e700*/  IMAD.HI.U32 R28, R49, R34, RZ ;  /* 0x00000022311c7227 */ /* 0x000fe200078e00ff */
[----:B------:R-:W-:-:S03]  /*e710*/  ISETP.GT.U32.AND P6, PT, R46, R33, PT ;  /* 0x000000212e00720c */ /* 0x000fc60003fc4070 */
[----:B------:R-:W-:-:S04]  /*e720*/  IMAD.HI.U32 R26, R49, R29, RZ ;  /* 0x0000001d311a7227 */ /* 0x000fc800078e00ff */
[----:B------:R-:W-:Y:S01]  /*e730*/  @!P3 IMAD.IADD R30, R30, 0x1, -R46 ;  /* 0x000000011e1eb824 */ /* 0x000fe200078e0a2e */
[----:B------:R-:W-:Y:S01]  /*e740*/  ISETP.GE.AND P3, PT, R37, RZ, PT ;  /* 0x000000ff2500720c */ /* 0x000fe20003f66270 */
[----:B------:R-:W-:Y:S02]  /*e750*/  IMAD.MOV R28, RZ, RZ, -R28 ;  /* 0x000000ffff1c7224 */ /* 0x000fe400078e0a1c */
[C---:B------:R-:W-:Y:S02]  /*e760*/  VIADD R43, R0.reuse, 0x12b ;  /* 0x0000012b002b7836 */ /* 0x040fe40000000000 */
[----:B------:R-:W-:Y:S02]  /*e770*/  IMAD.MOV R26, RZ, RZ, -R26 ;  /* 0x000000ffff1a7224 */ /* 0x000fe400078e0a1a */
[----:B------:R-:W-:Y:S02]  /*e780*/  VIADD R42, R0, 0x12a ;  /* 0x0000012a002a7836 */ /* 0x000fe40000000000 */
[C---:B------:R-:W-:Y:S01]  /*e790*/  IMAD R34, R46.reuse, R28, R34 ;  /* 0x0000001c2e227224 */ /* 0x040fe200078e0222 */
[----:B------:R-:W-:Y:S01]  /*e7a0*/  IABS R28, R43 ;  /* 0x0000002b001c7213 */ /* 0x000fe20000000000 */
[----:B------:R-:W-:Y:S01]  /*e7b0*/  @!P2 IMAD.IADD R35, R35, 0x1, -R46 ;  /* 0x000000012323a824 */ /* 0x000fe200078e0a2e */
[----:B------:R-:W-:Y:S01]  /*e7c0*/  ISETP.GT.U32.AND P2, PT, R46, R36, PT ;  /* 0x000000242e00720c */ /* 0x000fe20003f44070 */
[----:B0-----:R-:W-:-:S02]  /*e7d0*/  IMAD.MOV.U32 R4, RZ, RZ, R30 ;  /* 0x000000ffff047224 */ /* 0x001fc400078e001e */
[C---:B------:R-:W-:Y:S01]  /*e7e0*/  IMAD R29, R46.reuse, R26, R29 ;  /* 0x0000001a2e1d7224 */ /* 0x040fe200078e021d */
[----:B------:R-:W-:Y:S01]  /*e7f0*/  IABS R26, R42 ;  /* 0x0000002a001a7213 */ /* 0x000fe20000000000 */
[----:B------:R-:W-:Y:S02]  /*e800*/  @!P6 IMAD.IADD R33, R33, 0x1, -R46 ;  /* 0x000000012121e824 */ /* 0x000fe400078e0a2e */
[----:B------:R-:W-:Y:S01]  /*e810*/  @!P1 IMAD.MOV R4, RZ, RZ, -R4 ;  /* 0x000000ffff049224 */ /* 0x000fe200078e0a04 */
[C---:B------:R-:W-:Y:S01]  /*e820*/  ISETP.GT.U32.AND P1, PT, R46.reuse, R35, PT ;  /* 0x000000232e00720c */ /* 0x040fe20003f24070 */
[C---:B------:R-:W-:Y:S01]  /*e830*/  IMAD.HI.U32 R30, R49.reuse, R28, RZ ;  /* 0x0000001c311e7227 */ /* 0x040fe200078e00ff */
[----:B------:R-:W-:Y:S02]  /*e840*/  ISETP.GT.U32.AND P6, PT, R46, R33, PT ;  /* 0x000000212e00720c */ /* 0x000fe40003fc4070 */
[----:B------:R0:W-:Y:S01]  /*e850*/  STL [R1+0x798], R4 ;  /* 0x0007980401007387 */ /* 0x0001e20000100800 */
[----:B------:R-:W-:-:S04]  /*e860*/  IMAD.HI.U32 R37, R49, R26, RZ ;  /* 0x0000001a31257227 */ /* 0x000fc800078e00ff */
[----:B------:R-:W-:Y:S02]  /*e870*/  IMAD.MOV R30, RZ, RZ, -R30 ;  /* 0x000000ffff1e7224 */ /* 0x000fe400078e0a1e */
[----:B------:R-:W-:Y:S02]  /*e880*/  IMAD.MOV R37, RZ, RZ, -R37 ;  /* 0x000000ffff257224 */ /* 0x000fe400078e0a25 */
[----:B------:R-:W-:Y:S02]  /*e890*/  IMAD R28, R46, R30, R28 ;  /* 0x0000001e2e1c7224 */ /* 0x000fe400078e021c */
[----:B0-----:R-:W-:Y:S02]  /*e8a0*/  IMAD.MOV.U32 R4, RZ, RZ, R27 ;  /* 0x000000ffff047224 */ /* 0x001fe400078e001b */
[----:B------:R-:W-:Y:S01]  /*e8b0*/  @!P2 IMAD.IADD R36, R36, 0x1, -R46 ;  /* 0x000000012424a824 */ /* 0x000fe200078e0a2e */
[C---:B------:R-:W-:Y:S01]  /*e8c0*/  ISETP.GT.U32.AND P2, PT, R46.reuse, R29, PT ;  /* 0x0000001d2e00720c */ /* 0x040fe20003f44070 */
[----:B------:R-:W-:Y:S01]  /*e8d0*/  @!P4 IMAD.MOV R4, RZ, RZ, -R4 ;  /* 0x000000ffff04c224 */ /* 0x000fe200078e0a04 */
[C---:B------:R-:W-:Y:S01]  /*e8e0*/  ISETP.GT.U32.AND P4, PT, R46.reuse, R34, PT ;  /* 0x000000222e00720c */ /* 0x040fe20003f84070 */
[----:B------:R-:W-:-:S02]  /*e8f0*/  IMAD R26, R46, R37, R26 ;  /* 0x000000252e1a7224 */ /* 0x000fc400078e021a */
[----:B------:R-:W-:Y:S01]  /*e900*/  VIADD R39, R0, 0x128 ;  /* 0x0000012800277836 */ /* 0x000fe20000000000 */
[----:B------:R0:W-:Y:S01]  /*e910*/  STL [R1+0x7a8], R4 ;  /* 0x0007a80401007387 */ /* 0x0001e20000100800 */
[--C-:B------:R-:W-:Y:S01]  /*e920*/  @!P1 IMAD.IADD R35, R35, 0x1, -R46.reuse ;  /* 0x0000000123239824 */ /* 0x100fe200078e0a2e */
[C---:B------:R-:W-:Y:S01]  /*e930*/  ISETP.GT.U32.AND P1, PT, R46.reuse, R28, PT ;  /* 0x0000001c2e00720c */ /* 0x040fe20003f24070 */
[----:B------:R-:W-:Y:S01]  /*e940*/  @!P6 IMAD.IADD R33, R33, 0x1, -R46 ;  /* 0x000000012121e824 */ /* 0x000fe200078e0a2e */
[----:B------:R-:W-:Y:S01]  /*e950*/  ISETP.GT.U32.AND P6, PT, R46, R26, PT ;  /* 0x0000001a2e00720c */ /* 0x000fe20003fc4070 */
[----:B------:R-:W-:Y:S01]  /*e960*/  VIADD R40, R0, 0x129 ;  /* 0x0000012900287836 */ /* 0x000fe20000000000 */
[----:B------:R-:W-:Y:S01]  /*e970*/  IABS R31, R39 ;  /* 0x00000027001f7213 */ /* 0x000fe20000000000 */
[----:B------:R-:W-:Y:S02]  /*e980*/  IMAD.MOV.U32 R7, RZ, RZ, R36 ;  /* 0x000000ffff077224 */ /* 0x000fe400078e0024 */
[----:B------:R-:W-:Y:S01]  /*e990*/  @!P4 IMAD.IADD R34, R34, 0x1, -R46 ;  /* 0x000000012222c824 */ /* 0x000fe200078e0a2e */
[----:B------:R-:W-:Y:S01]  /*e9a0*/  IABS R32, R40 ;  /* 0x0000002800207213 */ /* 0x000fe20000000000 */
[----:B------:R-:W-:Y:S01]  /*e9b0*/  IMAD.HI.U32 R30, R49, R31, RZ ;  /* 0x0000001f311e7227 */ /* 0x000fe200078e00ff */
[----:B------:R-:W-:-:S03]  /*e9c0*/  ISETP.GE.AND P4, PT, R41, RZ, PT ;  /* 0x000000ff2900720c */ /* 0x000fc60003f86270 */
[----:B------:R-:W-:Y:S01]  /*e9d0*/  @!P2 IMAD.IADD R29, R29, 0x1, -R46 ;  /* 0x000000011d1da824 */ /* 0x000fe200078e0a2e */
[----:B------:R-:W-:Y:S01]  /*e9e0*/  ISETP.GE.AND P2, PT, R38, RZ, PT ;  /* 0x000000ff2600720c */ /* 0x000fe20003f46270 */
[----:B0-----:R-:W-:Y:S02]  /*e9f0*/  IMAD.MOV.U32 R4, RZ, RZ, R35 ;  /* 0x000000ffff047224 */ /* 0x001fe400078e0023 */
[----:B------:R-:W-:-:S04]  /*ea00*/  IMAD.HI.U32 R27, R49, R32, RZ ;  /* 0x00000020311b7227 */ /* 0x000fc800078e00ff */
[----:B------:R-:W-:Y:S02]  /*ea10*/  IMAD.MOV R30, RZ, RZ, -R30 ;  /* 0x000000ffff1e7224 */ /* 0x000fe400078e0a1e */
[----:B------:R-:W-:Y:S02]  /*ea20*/  VIADD R38, R0, 0x127 ;  /* 0x0000012700267836 */ /* 0x000fe40000000000 */
[--C-:B------:R-:W-:Y:S01]  /*ea30*/  @!P1 IMAD.IADD R28, R28, 0x1, -R46.reuse ;  /* 0x000000011c1c9824 */ /* 0x100fe200078e0a2e */
[----:B------:R-:W-:Y:S01]  /*ea40*/  ISETP.GT.U32.AND P1, PT, R46, R34, PT ;  /* 0x000000222e00720c */ /* 0x000fe20003f24070 */
[----:B------:R-:W-:Y:S02]  /*ea50*/  @!P5 IMAD.MOV R7, RZ, RZ, -R7 ;  /* 0x000000ffff07d224 */ /* 0x000fe400078e0a07 */
[----:B------:R-:W-:Y:S01]  /*ea60*/  @!P6 IMAD.IADD R26, R26, 0x1, -R46 ;  /* 0x000000011a1ae824 */ /* 0x000fe200078e0a2e */
[C---:B------:R-:W-:Y:S01]  /*ea70*/  ISETP.GT.U32.AND P6, PT, R46.reuse, R29, PT ;  /* 0x0000001d2e00720c */ /* 0x040fe20003fc4070 */
[----:B------:R-:W-:Y:S01]  /*ea80*/  @!P0 IMAD.MOV R4, RZ, RZ, -R4 ;  /* 0x000000ffff048224 */ /* 0x000fe200078e0a04 */
[----:B------:R-:W-:Y:S01]  /*ea90*/  STL [R1+0x7ac], R7 ;  /* 0x0007ac0701007387 */ /* 0x000fe20000100800 */
[----:B------:R-:W-:Y:S01]  /*eaa0*/  IMAD.MOV R27, RZ, RZ, -R27 ;  /* 0x000000ffff1b7224 */ /* 0x000fe200078e0a1b */
[C---:B------:R-:W-:Y:S01]  /*eab0*/  ISETP.GT.U32.AND P5, PT, R46.reuse, R28, PT ;  /* 0x0000001c2e00720c */ /* 0x040fe20003fa4070 */
[C---:B------:R-:W-:Y:S01]  /*eac0*/  IMAD R31, R46.reuse, R30, R31 ;  /* 0x0000001e2e1f7224 */ /* 0x040fe200078e021f */
[----:B------:R-:W-:Y:S01]  /*ead0*/  IABS R30, R38 ;  /* 0x00000026001e7213 */ /* 0x000fe20000000000 */
[----:B------:R0:W-:Y:S01]  /*eae0*/  STL [R1+0x7b4], R4 ;  /* 0x0007b40401007387 */ /* 0x0001e20000100800 */
[C---:B------:R-:W-:Y:S01]  /*eaf0*/  IMAD R32, R46.reuse, R27, R32 ;  /* 0x0000001b2e207224 */ /* 0x040fe200078e0220 */
[----:B------:R-:W-:Y:S01]  /*eb00*/  ISETP.GT.U32.AND P0, PT, R46, R26, PT ;  /* 0x0000001a2e00720c */ /* 0x000fe20003f04070 */
[----:B------:R-:W-:Y:S01]  /*eb10*/  @!P1 IMAD.IADD R34, R34, 0x1, -R46 ;  /* 0x0000000122229824 */ /* 0x000fe200078e0a2e */
[----:B------:R-:W-:Y:S01]  /*eb20*/  ISETP.GE.AND P1, PT, R43, RZ, PT ;  /* 0x000000ff2b00720c */ /* 0x000fe20003f26270 */
[----:B------:R-:W-:-:S04]  /*eb30*/  IMAD.HI.U32 R35, R49, R30, RZ ;  /* 0x0000001e31237227 */ /* 0x000fc800078e00ff */
[----:B------:R-:W-:Y:S02]  /*eb40*/  IMAD.MOV R35, RZ, RZ, -R35 ;  /* 0x000000ffff237224 */ /* 0x000fe400078e0a23 */
[----:B0-----:R-:W-:Y:S02]  /*eb50*/  IMAD.MOV.U32 R4, RZ, RZ, R33 ;  /* 0x000000ffff047224 */ /* 0x001fe400078e0021 */
[----:B------:R-:W-:Y:S01]  /*eb60*/  @!P6 IMAD.IADD R29, R29, 0x1, -R46 ;  /* 0x000000011d1de824 */ /* 0x000fe200078e0a2e */
[C---:B------:R-:W-:Y:S01]  /*eb70*/  ISETP.GT.U32.AND P6, PT, R46.reuse, R31, PT ;  /* 0x0000001f2e00720c */ /* 0x040fe20003fc4070 */
[----:B------:R-:W-:Y:S01]  /*eb80*/  @!P3 IMAD.MOV R4, RZ, RZ, -R4 ;  /* 0x000000ffff04b224 */ /* 0x000fe200078e0a04 */
[C---:B------:R-:W-:Y:S01]  /*eb90*/  ISETP.GT.U32.AND P3, PT, R46.reuse, R32, PT ;  /* 0x000000202e00720c */ /* 0x040fe20003f64070 */
[----:B------:R-:W-:Y:S02]  /*eba0*/  IMAD R30, R46, R35, R30 ;  /* 0x000000232e1e7224 */ /* 0x000fe400078e021e */
[----:B------:R-:W-:Y:S01]  /*ebb0*/  IMAD.MOV.U32 R7, RZ, RZ, R34 ;  /* 0x000000ffff077224 */ /* 0x000fe200078e0022 */
[----:B------:R0:W-:Y:S01]  /*ebc0*/  STL [R1+0x7e0], R4 ;  /* 0x0007e00401007387 */ /* 0x0001e20000100800 */
[----:B------:R-:W-:-:S02]  /*ebd0*/  VIADD R41, R0, 0x126 ;  /* 0x0000012600297836 */ /* 0x000fc40000000000 */
[----:B------:R-:W-:Y:S01]  /*ebe0*/  @!P4 IMAD.MOV R7, RZ, RZ, -R7 ;  /* 0x000000ffff07c224 */ /* 0x000fe200078e0a07 */
[----:B------:R-:W-:Y:S01]  /*ebf0*/  ISETP.GT.U32.AND P4, PT, R46, R30, PT ;  /* 0x0000001e2e00720c */ /* 0x000fe20003f84070 */
[--C-:B------:R-:W-:Y:S01]  /*ec00*/  @!P5 IMAD.IADD R28, R28, 0x1, -R46.reuse ;  /* 0x000000011c1cd824 */ /* 0x100fe200078e0a2e */
[----:B------:R-:W-:Y:S01]  /*ec10*/  IABS R27, R41 ;  /* 0x00000029001b7213 */ /* 0x000fe20000000000 */
[--C-:B------:R-:W-:Y:S01]  /*ec20*/  @!P6 IMAD.IADD R31, R31, 0x1, -R46.reuse ;  /* 0x000000011f1fe824 */ /* 0x100fe200078e0a2e */
[----:B------:R-:W-:Y:S01]  /*ec30*/  ISETP.GE.AND P5, PT, R42, RZ, PT ;  /* 0x000000ff2a00720c */ /* 0x000fe20003fa6270 */
[----:B------:R-:W-:Y:S01]  /*ec40*/  @!P3 IMAD.IADD R32, R32, 0x1, -R46 ;  /* 0x000000012020b824 */ /* 0x000fe200078e0a2e */
[----:B------:R1:W-:Y:S01]  /*ec50*/  STL [R1+0x7dc], R7 ;  /* 0x0007dc0701007387 */ /* 0x0003e20000100800 */
[----:B0-----:R-:W-:Y:S01]  /*ec60*/  IMAD.MOV.U32 R4, RZ, RZ, R29 ;  /* 0x000000ffff047224 */ /* 0x001fe200078e001d */
[----:B------:R-:W-:Y:S01]  /*ec70*/  ISETP.GE.AND P3, PT, R39, RZ, PT ;  /* 0x000000ff2700720c */ /* 0x000fe20003f66270 */
[----:B------:R-:W-:Y:S01]  /*ec80*/  IMAD.HI.U32 R33, R49, R27, RZ ;  /* 0x0000001b31217227 */ /* 0x000fe200078e00ff */
[----:B------:R-:W-:-:S03]  /*ec90*/  ISETP.GT.U32.AND P6, PT, R46, R32, PT ;  /* 0x000000202e00720c */ /* 0x000fc60003fc4070 */
[----:B------:R-:W-:Y:S01]  /*eca0*/  @!P2 IMAD.MOV R4, RZ, RZ, -R4 ;  /* 0x000000ffff04a224 */ /* 0x000fe200078e0a04 */
[----:B------:R-:W-:Y:S01]  /*ecb0*/  ISETP.GT.U32.AND P2, PT, R46, R31, PT ;  /* 0x0000001f2e00720c */ /* 0x000fe20003f44070 */
[--C-:B------:R-:W-:Y:S01]  /*ecc0*/  @!P0 IMAD.IADD R26, R26, 0x1, -R46.reuse ;  /* 0x000000011a1a8824 */ /* 0x100fe200078e0a2e */
[----:B------:R-:W-:Y:S01]  /*ecd0*/  ISETP.GE.AND P0, PT, R40, RZ, PT ;  /* 0x000000ff2800720c */ /* 0x000fe20003f06270 */
[----:B------:R-:W-:Y:S01]  /*ece0*/  IMAD.MOV R33, RZ, RZ, -R33 ;  /* 0x000000ffff217224 */ /* 0x000fe200078e0a21 */
[----:B------:R0:W-:Y:S01]  /*ecf0*/  STL [R1+0x7d8], R4 ;  /* 0x0007d80401007387 */ /* 0x0001e20000100800 */
[----:B------:R-:W-:Y:S02]  /*ed00*/  @!P4 IMAD.IADD R30, R30, 0x1, -R46 ;  /* 0x000000011e1ec824 */ /* 0x000fe400078e0a2e */
[----:B-1----:R-:W-:Y:S02]  /*ed10*/  IMAD.MOV.U32 R7, RZ, RZ, R28 ;  /* 0x000000ffff077224 */ /* 0x002fe400078e001c */
[C---:B------:R-:W-:Y:S01]  /*ed20*/  IMAD R27, R46.reuse, R33, R27 ;  /* 0x000000212e1b7224 */ /* 0x040fe200078e021b */
[----:B------:R-:W-:Y:S01]  /*ed30*/  ISETP.GT.U32.AND P4, PT, R46, R30, PT ;  /* 0x0000001e2e00720c */ /* 0x000fe20003f84070 */
[----:B------:R-:W-:-:S02]  /*ed40*/  VIADD R39, R0, 0x124 ;  /* 0x0000012400277836 */ /* 0x000fc40000000000 */
[----:B------:R-:W-:Y:S01]  /*ed50*/  @!P1 IMAD.MOV R7, RZ, RZ, -R7 ;  /* 0x000000ffff079224 */ /* 0x000fe200078e0a07 */
[----:B------:R-:W-:Y:S01]  /*ed60*/  ISETP.GE.AND P1, PT, R38, RZ, PT ;  /* 0x000000ff2600720c */ /* 0x000fe20003f26270 */
[----:B0-----:R-:W-:Y:S01]  /*ed70*/  IMAD.MOV.U32 R4, RZ, RZ, R26 ;  /* 0x000000ffff047224 */ /* 0x001fe200078e001a */
[----:B------:R-:W-:Y:S01]  /*ed80*/  IABS R26, R39 ;  /* 0x00000027001a7213 */ /* 0x000fe20000000000 */
[----:B------:R-:W-:Y:S01]  /*ed90*/  @!P6 IMAD.IADD R32, R32, 0x1, -R46 ;  /* 0x000000012020e824 */ /* 0x000fe200078e0a2e */
[----:B------:R-:W-:Y:S01]  /*eda0*/  STL [R1+0x7d4], R7 ;  /* 0x0007d40701007387 */ /* 0x000fe20000100800 */
[----:B------:R-:W-:Y:S01]  /*edb0*/  @!P5 IMAD.MOV R4, RZ, RZ, -R4 ;  /* 0x000000ffff04d224 */ /* 0x000fe200078e0a04 */
[----:B------:R-:W-:Y:S01]  /*edc0*/  ISETP.GT.U32.AND P5, PT, R46, R27, PT ;  /* 0x0000001b2e00720c */ /* 0x000fe20003fa4070 */
[----:B------:R-:W-:Y:S01]  /*edd0*/  VIADD R40, R0, 0x125 ;  /* 0x0000012500287836 */ /* 0x000fe20000000000 */
[----:B------:R-:W-:Y:S01]  /*ede0*/  ISETP.GE.AND P6, PT, R41, RZ, PT ;  /* 0x000000ff2900720c */ /* 0x000fe20003fc6270 */
[--C-:B------:R-:W-:Y:S01]  /*edf0*/  @!P4 IMAD.IADD R30, R30, 0x1, -R46.reuse ;  /* 0x000000011e1ec824 */ /* 0x100fe200078e0a2e */
[----:B------:R0:W-:Y:S01]  /*ee00*/  STL [R1+0x7d0], R4 ;  /* 0x0007d00401007387 */ /* 0x0001e20000100800 */
[----:B------:R-:W-:Y:S01]  /*ee10*/  VIADD R38, R0, 0x123 ;  /* 0x0000012300267836 */ /* 0x000fe20000000000 */
        /* <DEDUP_REMOVED lines=13> */
[C---:B------:R-:W-:Y:S01]  /*eef0*/  IMAD R26, R46.reuse, R32, R26 ;  /* 0x000000202e1a7224 */ /* 0x040fe200078e021a */
[----:B------:R-:W-:Y:S01]  /*ef00*/  ISETP.GE.AND P5, PT, R39, RZ, PT ;  /* 0x000000ff2700720c */ /* 0x000fe20003fa6270 */
[----:B------:R-:W-:Y:S01]  /*ef10*/  IMAD.MOV R28, RZ, RZ, -R28 ;  /* 0x000000ffff1c7224 */ /* 0x000fe200078e0a1c */
[----:B------:R-:W-:Y:S01]  /*ef20*/  ISETP.GT.U32.AND P0, PT, R46, R27, PT ;  /* 0x0000001b2e00720c */ /* 0x000fe20003f04070 */
[----:B------:R-:W-:-:S02]  /*ef30*/  IMAD.MOV.U32 R7, RZ, RZ, R31 ;  /* 0x000000ffff077224 */ /* 0x000fc400078e001f */
[----:B------:R-:W-:Y:S02]  /*ef40*/  IMAD R29, R46, R28, R29 ;  /* 0x0000001c2e1d7224 */ /* 0x000fe400078e021d */
[----:B------:R-:W-:-:S03]  /*ef50*/  IMAD.HI.U32 R28, R49, R36, RZ ;  /* 0x00000024311c7227 */ /* 0x000fc600078e00ff */
[----:B------:R-:W-:Y:S01]  /*ef60*/  ISETP.GT.U32.AND P4, PT, R46, R29, PT ;  /* 0x0000001d2e00720c */ /* 0x000fe20003f84070 */
        /* <DEDUP_REMOVED lines=16> */
[C---:B------:R-:W-:Y:S01]  /*f070*/  ISETP.GT.U32.AND P1, PT, R46.reuse, R26, PT ;  /* 0x0000001a2e00720c */ /* 0x040fe20003f24070 */
        /* <DEDUP_REMOVED lines=12> */
[----:B------:R-:W-:Y:S02]  /*f140*/  IMAD R33, R46, R30, R33 ;  /* 0x0000001e2e217224 */ /* 0x000fe400078e0221 */
        /* <DEDUP_REMOVED lines=56> */
[C---:B------:R-:W-:Y:S01]  /*f4d0*/  ISETP.GT.U32.AND P2, PT, R46.reuse, R34, PT ;  /* 0x000000222e00720c */ /* 0x040fe20003f44070 */
        /* <DEDUP_REMOVED lines=56> */
[C---:B------:R-:W-:Y:S01]  /*f860*/  VIADD R40, R0.reuse, 0x118 ;  /* 0x0000011800287836 */ /* 0x040fe20000000000 */
        /* <DEDUP_REMOVED lines=107> */
[----:B------:R-:W-:Y:S02]  /*ff20*/  IMAD.MOV R28, RZ, RZ, -R28 ;  /* 0x000000ffff1c7224 */ /* 0x000fe400078e0a1c */
[----:B------:R-:W-:Y:S02]  /*ff30*/  VIADD R38, R0, 0x10d ;  /* 0x0000010d00267836 */ /* 0x000fe40000000000 */
[----:B------:R-:W-:Y:S01]  /*ff40*/  @!P1 IMAD.IADD R27, R27, 0x1, -R46 ;  /* 0x000000011b1b9824 */ /* 0x000fe200078e0a2e */
[----:B------:R-:W-:Y:S01]  /*ff50*/  ISETP.GT.U32.AND P1, PT, R46, R34, PT ;  /* 0x000000222e00720c */ /* 0x000fe20003f24070 */
[----:B------:R-:W-:-:S02]  /*ff60*/  @!P4 IMAD.MOV R7, RZ, RZ, -R7 ;  /* 0x000000ffff07c224 */ /* 0x000fc400078e0a07 */
[----:B------:R-:W-:Y:S01]  /*ff70*/  @!P6 IMAD.IADD R26, R26, 0x1, -R46 ;  /* 0x000000011a1ae824 */ /* 0x000fe200078e0a2e */
[C---:B------:R-:W-:Y:S01]  /*ff80*/  ISETP.GT.U32.AND P6, PT, R46.reuse, R32, PT ;  /* 0x000000202e00720c */ /* 0x040fe20003fc4070 */
[----:B------:R-:W-:Y:S01]  /*ff90*/  @!P0 IMAD.MOV R4, RZ, RZ, -R4 ;  /* 0x000000ffff048224 */ /* 0x000fe200078e0a04 */
[----:B------:R-:W-:Y:S01]  /*ffa0*/  STL [R1+0x758], R7 ;  /* 0x0007580701007387 */ /* 0x000fe20000100800 */
[----:B------:R-:W-:Y:S01]  /*ffb0*/  IMAD.HI.U32 R31, R49, R29, RZ ;  /* 0x0000001d311f7227 */ /* 0x000fe200078e00ff */
[C---:B------:R-:W-:Y:S02]  /*ffc0*/  ISETP.GT.U32.AND P4, PT, R46.reuse, R27, PT ;  /* 0x0000001b2e00720c */ /* 0x040fe40003f84070 */
[----:B------:R0:W-:Y:S01]  /*ffd0*/  STL [R1+0x74c], R4 ;  /* 0x00074c0401007387 */ /* 0x0001e20000100800 */
[C---:B------:R-:W-:Y:S01]  /*ffe0*/  IMAD R30, R46.reuse, R28, R30 ;  /* 0x0000001c2e1e7224 */ /* 0x040fe200078e021e */
[----:B------:R-:W-:Y:S01]  /*fff0*/  IABS R28, R38 ;  /* 0x00000026001c7213 */ /* 0x000fe20000000000 */
[----:B------:R-:W-:Y:S01]  /*10000*/  IMAD.MOV R31, RZ, RZ, -R31 ;  /* 0x000000ffff1f7224 */ /* 0x000fe200078e0a1f */
[----:B------:R-:W-:Y:S01]  /*10010*/  ISETP.GT.U32.AND P0, PT, R46, R26, PT ;  /* 0x0000001a2e00720c */ /* 0x000fe20003f04070 */
[----:B------:R-:W-:Y:S01]  /*10020*/  @!P1 IMAD.IADD R34, R34, 0x1, -R46 ;  /* 0x0000000122229824 */ /* 0x000fe200078e0a2e */
[----:B------:R-:W-:Y:S01]  /*10030*/  ISETP.GE.AND P1, PT, R43, RZ, PT ;  /* 0x000000ff2b00720c */ /* 0x000fe20003f26270 */
[----:B------:R-:W-:-:S04]  /*10040*/  IMAD.HI.U32 R35, R49, R28, RZ ;  /* 0x0000001c31237227 */ /* 0x000fc800078e00ff */
[----:B0-----:R-:W-:Y:S02]  /*10050*/  IMAD.MOV.U32 R4, RZ, RZ, R33 ;  /* 0x000000ffff047224 */ /* 0x001fe400078e0021 */
[C---:B------:R-:W-:Y:S02]  /*10060*/  IMAD R29, R46.reuse, R31, R29 ;  /* 0x0000001f2e1d7224 */ /* 0x040fe400078e021d */
[----:B------:R-:W-:Y:S01]  /*10070*/  @!P5 IMAD.MOV R4, RZ, RZ, -R4 ;  /* 0x000000ffff04d224 */ /* 0x000fe200078e0a04 */
[----:B------:R-:W-:Y:S01]  /*10080*/  ISETP.GT.U32.AND P5, PT, R46, R30, PT ;  /* 0x0000001e2e00720c */ /* 0x000fe20003fa4070 */
[----:B------:R-:W-:Y:S02]  /*10090*/  IMAD.MOV R35, RZ, RZ, -R35 ;  /* 0x000000ffff237224 */ /* 0x000fe400078e0a23 */
[----:B------:R-:W-:Y:S01]  /*100a0*/  @!P6 IMAD.IADD R32, R32, 0x1, -R46 ;  /* 0x000000012020e824 */ /* 0x000fe200078e0a2e */
[----:B------:R-:W-:Y:S01]  /*100b0*/  ISETP.GT.U32.AND P6, PT, R46, R29, PT ;  /* 0x0000001d2e00720c */ /* 0x000fe20003fc4070 */
[----:B------:R-:W-:Y:S01]  /*100c0*/  VIADD R41, R0, 0x10c ;  /* 0x0000010c00297836 */ /* 0x000fe20000000000 */
[----:B------:R0:W-:Y:S01]  /*100d0*/  STL [R1+0x748], R4 ;  /* 0x0007480401007387 */ /* 0x0001e20000100800 */
[----:B------:R-:W-:-:S02]  /*100e0*/  IMAD R28, R46, R35, R28 ;  /* 0x000000232e1c7224 */ /* 0x000fc400078e021c */
[----:B------:R-:W-:Y:S01]  /*100f0*/  IMAD.MOV.U32 R7, RZ, RZ, R34 ;  /* 0x000000ffff077224 */ /* 0x000fe200078e0022 */
[----:B------:R-:W-:Y:S01]  /*10100*/  IABS R31, R41 ;  /* 0x00000029001f7213 */ /* 0x000fe20000000000 */
[--C-:B------:R-:W-:Y:S01]  /*10110*/  @!P4 IMAD.IADD R27, R27, 0x1, -R46.reuse ;  /* 0x000000011b1bc824 */ /* 0x100fe200078e0a2e */
[----:B------:R-:W-:Y:S01]  /*10120*/  ISETP.GE.AND P4, PT, R42, RZ, PT ;  /* 0x000000ff2a00720c */ /* 0x000fe20003f86270 */
[----:B------:R-:W-:Y:S01]  /*10130*/  @!P3 IMAD.MOV R7, RZ, RZ, -R7 ;  /* 0x000000ffff07b224 */ /* 0x000fe200078e0a07 */
[----:B------:R-:W-:Y:S01]  /*10140*/  ISETP.GT.U32.AND P3, PT, R46, R28, PT ;  /* 0x0000001c2e00720c */ /* 0x000fe20003f64070 */
[----:B------:R-:W-:Y:S01]  /*10150*/  @!P5 IMAD.IADD R30, R30, 0x1, -R46 ;  /* 0x000000011e1ed824 */ /* 0x000fe200078e0a2e */
[----:B------:R-:W-:Y:S01]  /*10160*/  ISETP.GE.AND P5, PT, R39, RZ, PT ;  /* 0x000000ff2700720c */ /* 0x000fe20003fa6270 */
[----:B0-----:R-:W-:Y:S01]  /*10170*/  IMAD.MOV.U32 R4, RZ, RZ, R32 ;  /* 0x000000ffff047224 */ /* 0x001fe200078e0020 */
[----:B------:R0:W-:Y:S01]  /*10180*/  STL [R1+0x744], R7 ;  /* 0x0007440701007387 */ /* 0x0001e20000100800 */
[----:B------:R-:W-:-:S04]  /*10190*/  IMAD.HI.U32 R33, R49, R31, RZ ;  /* 0x0000001f31217227 */ /* 0x000fc800078e00ff */
[----:B------:R-:W-:Y:S01]  /*101a0*/  @!P6 IMAD.IADD R29, R29, 0x1, -R46 ;  /* 0x000000011d1de824 */ /* 0x000fe200078e0a2e */
[----:B------:R-:W-:Y:S01]  /*101b0*/  ISETP.GT.U32.AND P6, PT, R46, R30, PT ;  /* 0x0000001e2e00720c */ /* 0x000fe20003fc4070 */
[----:B------:R-:W-:Y:S02]  /*101c0*/  @!P2 IMAD.MOV R4, RZ, RZ, -R4 ;  /* 0x000000ffff04a224 */ /* 0x000fe400078e0a04 */
[--C-:B------:R-:W-:Y:S01]  /*101d0*/  @!P0 IMAD.IADD R26, R26, 0x1, -R46.reuse ;  /* 0x000000011a1a8824 */ /* 0x100fe200078e0a2e */
[----:B------:R-:W-:Y:S01]  /*101e0*/  ISETP.GE.AND P0, PT, R40, RZ, PT ;  /* 0x000000ff2800720c */ /* 0x000fe20003f06270 */
[----:B------:R-:W-:Y:S01]  /*101f0*/  IMAD.MOV R33, RZ, RZ, -R33 ;  /* 0x000000ffff217224 */ /* 0x000fe200078e0a21 */
[----:B------:R1:W-:Y:S01]  /*10200*/  STL [R1+0x728], R4 ;  /* 0x0007280401007387 */ /* 0x0003e20000100800 */
[----:B------:R-:W-:Y:S01]  /*10210*/  @!P3 IMAD.IADD R28, R28, 0x1, -R46 ;  /* 0x000000011c1cb824 */ /* 0x000fe200078e0a2e */
[C---:B------:R-:W-:Y:S01]  /*10220*/  ISETP.GT.U32.AND P2, PT, R46.reuse, R29, PT ;  /* 0x0000001d2e00720c */ /* 0x040fe20003f44070 */
[----:B------:R-:W-:-:S02]  /*10230*/  IMAD R31, R46, R33, R31 ;  /* 0x000000212e1f7224 */ /* 0x000fc400078e021f */
[----:B0-----:R-:W-:Y:S01]  /*10240*/  IMAD.MOV.U32 R7, RZ, RZ, R27 ;  /* 0x000000ffff077224 */ /* 0x001fe200078e001b */
[----:B------:R-:W-:Y:S01]  /*10250*/  ISETP.GT.U32.AND P3, PT, R46, R28, PT ;  /* 0x0000001c2e00720c */ /* 0x000fe20003f64070 */
[----:B------:R-:W-:Y:S02]  /*10260*/  VIADD R39, R0, 0x10a ;  /* 0x0000010a00277836 */ /* 0x000fe40000000000 */
[----:B------:R-:W-:Y:S01]  /*10270*/  @!P1 IMAD.MOV R7, RZ, RZ, -R7 ;  /* 0x000000ffff079224 */ /* 0x000fe200078e0a07 */
[----:B------:R-:W-:Y:S01]  /*10280*/  ISETP.GE.AND P1, PT, R38, RZ, PT ;  /* 0x000000ff2600720c */ /* 0x000fe20003f26270 */
[----:B-1----:R-:W-:Y:S01]  /*10290*/  IMAD.MOV.U32 R4, RZ, RZ, R26 ;  /* 0x000000ffff047224 */ /* 0x002fe200078e001a */
        /* <DEDUP_REMOVED lines=15> */
[----:B------:R-:W-:-:S04]  /*10390*/  IMAD.HI.U32 R27, R49, R32, RZ ;  /* 0x00000020311b7227 */ /* 0x000fc800078e00ff */
[----:B0-----:R-:W-:Y:S02]  /*103a0*/  IMAD.MOV.U32 R4, RZ, RZ, R30 ;  /* 0x000000ffff047224 */ /* 0x001fe400078e001e */
[----:B------:R-:W-:-:S04]  /*103b0*/  IMAD.HI.U32 R30, R49, R33, RZ ;  /* 0x00000021311e7227 */ /* 0x000fc800078e00ff */
[----:B------:R-:W-:Y:S01]  /*103c0*/  @!P0 IMAD.MOV R4, RZ, RZ, -R4 ;  /* 0x000000ffff048224 */ /* 0x000fe200078e0a04 */
[----:B------:R-:W-:Y:S01]  /*103d0*/  ISETP.GE.AND P0, PT, R39, RZ, PT ;  /* 0x000000ff2700720c */ /* 0x000fe20003f06270 */
[----:B------:R-:W-:Y:S02]  /*103e0*/  @!P4 IMAD.IADD R31, R31, 0x1, -R46 ;  /* 0x000000011f1fc824 */ /* 0x000fe400078e0a2e */
[----:B------:R-:W-:Y:S01]  /*103f0*/  IMAD.MOV R30, RZ, RZ, -R30 ;  /* 0x000000ffff1e7224 */ /* 0x000fe200078e0a1e */
[----:B------:R0:W-:Y:S01]  /*10400*/  STL [R1+0x714], R4 ;  /* 0x0007140401007387 */ /* 0x0001e20000100800 */
[----:B------:R-:W-:Y:S01]  /*10410*/  IMAD.MOV R27, RZ, RZ, -R27 ;  /* 0x000000ffff1b7224 */ /* 0x000fe200078e0a1b */
[C---:B------:R-:W-:Y:S01]  /*10420*/  ISETP.GT.U32.AND P4, PT, R46.reuse, R31, PT ;  /* 0x0000001f2e00720c */ /* 0x040fe20003f84070 */
[----:B------:R-:W-:Y:S02]  /*10430*/  IMAD R33, R46, R30, R33 ;  /* 0x0000001e2e217224 */ /* 0x000fe400078e0221 */
        /* <DEDUP_REMOVED lines=15> */
[----:B------:R-:W-:Y:S01]  /*10530*/  IMAD R26, R46, R27, R26 ;  /* 0x0000001b2e1a7224 */ /* 0x000fe200078e021a */
[----:B------:R-:W-:Y:S01]  /*10540*/  IABS R27, R40 ;  /* 0x00000028001b7213 */ /* 0x000fe20000000000 */
[----:B------:R-:W-:Y:S01]  /*10550*/  @!P3 IMAD.IADD R32, R32, 0x1, -R46 ;  /* 0x000000012020b824 */ /* 0x000fe200078e0a2e */
[----:B------:R-:W-:Y:S01]  /*10560*/  IABS R28, R39 ;  /* 0x00000027001c7213 */ /* 0x000fe20000000000 */
[----:B------:R-:W-:-:S02]  /*10570*/  VIADD R41, R0, 0x106 ;  /* 0x0000010600297836 */ /* 0x000fc40000000000 */
[----:B------:R-:W-:Y:S01]  /*10580*/  @!P1 IMAD.IADD R33, R33, 0x1, -R46 ;  /* 0x0000000121219824 */ /* 0x000fe200078e0a2e */
[C---:B------:R-:W-:Y:S01]  /*10590*/  ISETP.GT.U32.AND P3, PT, R46.reuse, R32, PT ;  /* 0x000000202e00720c */ /* 0x040fe20003f64070 */
[C---:B------:R-:W-:Y:S01]  /*105a0*/  IMAD.HI.U32 R36, R49.reuse, R27, RZ ;  /* 0x0000001b31247227 */ /* 0x040fe200078e00ff */
[----:B------:R-:W-:Y:S02]  /*105b0*/  IABS R29, R41 ;  /* 0x00000029001d7213 */ /* 0x000fe40000000000 */
[----:B------:R-:W-:Y:S01]  /*105c0*/  ISETP.GT.U32.AND P1, PT, R46, R33, PT ;  /* 0x000000212e00720c */ /* 0x000fe20003f24070 */
[----:B0-----:R-:W-:Y:S02]  /*105d0*/  IMAD.MOV.U32 R4, RZ, RZ, R31 ;  /* 0x000000ffff047224 */ /* 0x001fe400078e001f */
[----:B------:R-:W-:-:S04]  /*105e0*/  IMAD.HI.U32 R35, R49, R28, RZ ;  /* 0x0000001c31237227 */ /* 0x000fc800078e00ff */
[----:B------:R-:W-:Y:S01]  /*105f0*/  @!P6 IMAD.MOV R4, RZ, RZ, -R4 ;  /* 0x000000ffff04e224 */ /* 0x000fe200078e0a04 */
[C---:B------:R-:W-:Y:S01]  /*10600*/  ISETP.GT.U32.AND P6, PT, R46.reuse, R26, PT ;  /* 0x0000001a2e00720c */ /* 0x040fe20003fc4070 */
[----:B------:R-:W-:Y:S02]  /*10610*/  IMAD.MOV R36, RZ, RZ, -R36 ;  /* 0x000000ffff247224 */ /* 0x000fe400078e0a24 */
[----:B------:R-:W-:Y:S01]  /*10620*/  IMAD.MOV R35, RZ, RZ, -R35 ;  /* 0x000000ffff237224 */ /* 0x000fe200078e0a23 */
[----:B------:R0:W-:Y:S01]  /*10630*/  STL [R1+0x6dc], R4 ;  /* 0x0006dc0401007387 */ /* 0x0001e20000100800 */
[C---:B------:R-:W-:Y:S02]  /*10640*/  IMAD R27, R46.reuse, R36, R27 ;  /* 0x000000242e1b7224 */ /* 0x040fe400078e021b */
[C---:B------:R-:W-:Y:S02]  /*10650*/  IMAD R28, R46.reuse, R35, R28 ;  /* 0x000000232e1c7224 */ /* 0x040fe400078e021c */
[----:B------:R-:W-:Y:S01]  /*10660*/  @!P1 IMAD.IADD R33, R33, 0x1, -R46 ;  /* 0x0000000121219824 */ /* 0x000fe200078e0a2e */
[----:B------:R-:W-:Y:S01]  /*10670*/  ISETP.GT.U32.AND P1, PT, R46, R27, PT ;  /* 0x0000001b2e00720c */ /* 0x000fe20003f24070 */
[----:B------:R-:W-:-:S02]  /*10680*/  VIADD R38, R0, 0x105 ;  /* 0x0000010500267836 */ /* 0x000fc40000000000 */
[----:B------:R-:W-:Y:S01]  /*10690*/  @!P6 IMAD.IADD R26, R26, 0x1, -R46 ;  /* 0x000000011a1ae824 */ /* 0x000fe200078e0a2e */
[----:B------:R-:W-:Y:S01]  /*106a0*/  ISETP.GT.U32.AND P6, PT, R46, R28, PT ;  /* 0x0000001c2e00720c */ /* 0x000fe20003fc4070 */
[----:B------:R-:W-:Y:S01]  /*106b0*/  IMAD.HI.U32 R34, R49, R29, RZ ;  /* 0x0000001d31227227 */ /* 0x000fe200078e00ff */
[----:B------:R-:W-:-:S03]  /*106c0*/  IABS R30, R38 ;  /* 0x00000026001e7213 */ /* 0x000fc60000000000 */
[----:B------:R-:W-:Y:S01]  /*106d0*/  @!P3 IMAD.IADD R32, R32, 0x1, -R46 ;  /* 0x000000012020b824 */ /* 0x000fe200078e0a2e */
[----:B------:R-:W-:Y:S01]  /*106e0*/  ISETP.GE.AND P3, PT, R39, RZ, PT ;  /* 0x000000ff2700720c */ /* 0x000fe20003f66270 */
[----:B------:R-:W-:Y:S02]  /*106f0*/  IMAD.MOV R34, RZ, RZ, -R34 ;  /* 0x000000ffff227224 */ /* 0x000fe400078e0a22 */
[----:B------:R-:W-:Y:S02]  /*10700*/  VIADD R44, R0, 0x103 ;  /* 0x00000103002c7836 */ /* 0x000fe40000000000 */
[----:B------:R-:W-:-:S04]  /*10710*/  IMAD.HI.U32 R31, R49, R30, RZ ;  /* 0x0000001e311f7227 */ /* 0x000fc800078e00ff */
[C---:B------:R-:W-:Y:S01]  /*10720*/  IMAD R29, R46.reuse, R34, R29 ;  /* 0x000000222e1d7224 */ /* 0x040fe200078e021d */
[----:B------:R-:W-:Y:S01]  /*10730*/  IABS R34, R44 ;  /* 0x0000002c00227213 */ /* 0x000fe20000000000 */
[----:B------:R-:W-:Y:S01]  /*10740*/  @!P1 IMAD.IADD R27, R27, 0x1, -R46 ;  /* 0x000000011b1b9824 */ /* 0x000fe200078e0a2e */
[----:B------:R-:W-:Y:S01]  /*10750*/  ISETP.GT.U32.AND P1, PT, R46, R26, PT ;  /* 0x0000001a2e00720c */ /* 0x000fe20003f24070 */
[----:B0-----:R-:W-:Y:S02]  /*10760*/  IMAD.MOV.U32 R4, RZ, RZ, R32 ;  /* 0x000000ffff047224 */ /* 0x001fe400078e0020 */
[----:B------:R-:W-:Y:S02]  /*10770*/  @!P6 IMAD.IADD R28, R28, 0x1, -R46 ;  /* 0x000000011c1ce824 */ /* 0x000fe400078e0a2e */
[----:B------:R-:W-:Y:S02]  /*10780*/  IMAD.MOV R31, RZ, RZ, -R31 ;  /* 0x000000ffff1f7224 */ /* 0x000fe400078e0a1f */
[----:B------:R-:W-:Y:S01]  /*10790*/  VIADD R45, R0, 0x104 ;  /* 0x00000104002d7836 */ /* 0x000fe20000000000 */
[C---:B------:R-:W-:Y:S01]  /*107a0*/  ISETP.GT.U32.AND P6, PT, R46.reuse, R28, PT ;  /* 0x0000001c2e00720c */ /* 0x040fe20003fc4070 */
[----:B------:R-:W-:Y:S01]  /*107b0*/  @!P2 IMAD.MOV R4, RZ, RZ, -R4 ;  /* 0x000000ffff04a224 */ /* 0x000fe200078e0a04 */
[C---:B------:R-:W-:Y:S01]  /*107c0*/  ISETP.GT.U32.AND P2, PT, R46.reuse, R27, PT ;  /* 0x0000001b2e00720c */ /* 0x040fe20003f44070 */
[----:B------:R-:W-:Y:S01]  /*107d0*/  IMAD R30, R46, R31, R30 ;  /* 0x0000001f2e1e7224 */ /* 0x000fe200078e021e */
[----:B------:R-:W-:Y:S01]  /*107e0*/  IABS R31, R45 ;  /* 0x0000002d001f7213 */ /* 0x000fe20000000000 */
[----:B------:R-:W-:Y:S01]  /*107f0*/  IMAD.HI.U32 R36, R49, R34, RZ ;  /* 0x0000002231247227 */ /* 0x000fe200078e00ff */
[----:B------:R0:W-:Y:S03]  /*10800*/  STL [R1+0x6d8], R4 ;  /* 0x0006d80401007387 */ /* 0x0001e60000100800 */
[----:B------:R-:W-:-:S02]  /*10810*/  IMAD.MOV R36, RZ, RZ, -R36 ;  /* 0x000000ffff247224 */ /* 0x000fc400078e0a24 */
[----:B------:R-:W-:-:S04]  /*10820*/  IMAD.HI.U32 R32, R49, R31, RZ ;  /* 0x0000001f31207227 */ /* 0x000fc800078e00ff */
[----:B------:R-:W-:Y:S01]  /*10830*/  @!P1 IMAD.IADD R26, R26, 0x1, -R46 ;  /* 0x000000011a1a9824 */ /* 0x000fe200078e0a2e */
[C---:B------:R-:W-:Y:S01]  /*10840*/  ISETP.GT.U32.AND P1, PT, R46.reuse, R30, PT ;  /* 0x0000001e2e00720c */ /* 0x040fe20003f24070 */
[----:B0-----:R-:W-:Y:S02]  /*10850*/  IMAD.MOV.U32 R4, RZ, RZ, R33 ;  /* 0x000000ffff047224 */ /* 0x001fe400078e0021 */
[C---:B------:R-:W-:Y:S02]  /*10860*/  IMAD R34, R46.reuse, R36, R34 ;  /* 0x000000242e227224 */ /* 0x040fe400078e0222 */
[----:B------:R-:W-:Y:S01]  /*10870*/  @!P0 IMAD.MOV R4, RZ, RZ, -R4 ;  /* 0x000000ffff048224 */ /* 0x000fe200078e0a04 */
[----:B------:R-:W-:Y:S01]  /*10880*/  ISETP.GT.U32.AND P0, PT, R46, R29, PT ;  /* 0x0000001d2e00720c */ /* 0x000fe20003f04070 */
[----:B------:R-:W-:Y:S02]  /*10890*/  IMAD.MOV R32, RZ, RZ, -R32 ;  /* 0x000000ffff207224 */ /* 0x000fe400078e0a20 */
[----:B------:R-:W-:Y:S01]  /*108a0*/  @!P6 IMAD.IADD R28, R28, 0x1, -R46 ;  /* 0x000000011c1ce824 */ /* 0x000fe200078e0a2e */
[C---:B------:R-:W-:Y:S01]  /*108b0*/  ISETP.GT.U32.AND P6, PT, R46.reuse, R34, PT ;  /* 0x000000222e00720c */ /* 0x040fe20003fc4070 */
[----:B------:R-:W-:Y:S01]  /*108c0*/  IMAD R31, R46, R32, R31 ;  /* 0x000000202e1f7224 */ /* 0x000fe200078e021f */
[----:B------:R0:W-:Y:S01]  /*108d0*/  STL [R1+0x6c4], R4 ;  /* 0x0006c40401007387 */ /* 0x0001e20000100800 */
[----:B------:R-:W-:-:S02]  /*108e0*/  VIADD R40, R0, 0x101 ;  /* 0x0000010100287836 */ /* 0x000fc40000000000 */
[--C-:B------:R-:W-:Y:S01]  /*108f0*/  @!P2 IMAD.IADD R27, R27, 0x1, -R46.reuse ;  /* 0x000000011b1ba824 */ /* 0x100fe200078e0a2e */
[----:B------:R-:W-:Y:S01]  /*10900*/  ISETP.GT.U32.AND P2, PT, R46, R31, PT ;  /* 0x0000001f2e00720c */ /* 0x000fe20003f44070 */
[--C-:B------:R-:W-:Y:S01]  /*10910*/  @!P1 IMAD.IADD R30, R30, 0x1, -R46.reuse ;  /* 0x000000011e1e9824 */ /* 0x100fe200078e0a2e */
[----:B------:R-:W-:Y:S01]  /*10920*/  IABS R39, R40 ;  /* 0x0000002800277213 */ /* 0x000fe20000000000 */
[--C-:B------:R-:W-:Y:S01]  /*10930*/  @!P0 IMAD.IADD R29, R29, 0x1, -R46.reuse ;  /* 0x000000011d1d8824 */ /* 0x100fe200078e0a2e */
[----:B------:R-:W-:Y:S01]  /*10940*/  ISETP.GE.AND P0, PT, R41, RZ, PT ;  /* 0x000000ff2900720c */ /* 0x000fe20003f06270 */
[----:B------:R-:W-:Y:S01]  /*10950*/  VIADD R42, R0, 0x102 ;  /* 0x00000102002a7836 */ /* 0x000fe20000000000 */
[----:B------:R-:W-:Y:S01]  /*10960*/  ISETP.GE.AND P1, PT, R38, RZ, PT ;  /* 0x000000ff2600720c */ /* 0x000fe20003f26270 */
[----:B------:R-:W-:Y:S02]  /*10970*/  VIADD R41, R0, 0x100 ;  /* 0x0000010000297836 */ /* 0x000fe40000000000 */
[----:B------:R-:W-:Y:S01]  /*10980*/  @!P6 IMAD.IADD R34, R34, 0x1, -R46 ;  /* 0x000000012222e824 */ /* 0x000fe200078e0a2e */
[----:B------:R-:W-:Y:S01]  /*10990*/  ISETP.GT.U32.AND P6, PT, R46, R30, PT ;  /* 0x0000001e2e00720c */ /* 0x000fe20003fc4070 */
[----:B------:R-:W-:Y:S01]  /*109a0*/  IMAD.HI.U32 R33, R49, R39, RZ ;  /* 0x0000002731217227 */ /* 0x000fe200078e00ff */
[----:B------:R-:W-:-:S02]  /*109b0*/  IABS R35, R42 ;  /* 0x0000002a00237213 */ /* 0x000fc40000000000 */
[----:B------:R-:W-:Y:S01]  /*109c0*/  IABS R38, R41 ;  /* 0x0000002900267213 */ /* 0x000fe20000000000 */
[----:B------:R-:W-:Y:S02]  /*109d0*/  IMAD.MOV R33, RZ, RZ, -R33 ;  /* 0x000000ffff217224 */ /* 0x000fe400078e0a21 */
[----:B------:R-:W-:Y:S01]  /*109e0*/  @!P2 IMAD.IADD R31, R31, 0x1, -R46 ;  /* 0x000000011f1fa824 */ /* 0x000fe200078e0a2e */
[----:B------:R-:W-:Y:S01]  /*109f0*/  ISETP.GT.U32.AND P2, PT, R46, R29, PT ;  /* 0x0000001d2e00720c */ /* 0x000fe20003f44070 */
[----:B------:R-:W-:-:S04]  /*10a00*/  IMAD.HI.U32 R32, R49, R35, RZ ;  /* 0x0000002331207227 */ /* 0x000fc800078e00ff */
[----:B------:R-:W-:-:S04]  /*10a10*/  IMAD.HI.U32 R36, R49, R38, RZ ;  /* 0x0000002631247227 */ /* 0x000fc800078e00ff */
[C---:B------:R-:W-:Y:S02]  /*10a20*/  IMAD R39, R46.reuse, R33, R39 ;  /* 0x000000212e277224 */ /* 0x040fe400078e0227 */
[----:B------:R-:W-:Y:S01]  /*10a30*/  @!P5 IMAD.MOV R26, RZ, RZ, -R26 ;  /* 0x000000ffff1ad224 */ /* 0x000fe200078e0a1a */
[----:B------:R-:W-:Y:S01]  /*10a40*/  ISETP.GT.U32.AND P5, PT, R46, R31, PT ;  /* 0x0000001f2e00720c */ /* 0x000fe20003fa4070 */
[----:B------:R-:W-:Y:S02]  /*10a50*/  IMAD.MOV R32, RZ, RZ, -R32 ;  /* 0x000000ffff207224 */ /* 0x000fe400078e0a20 */
[----:B------:R-:W-:Y:S01]  /*10a60*/  IMAD.MOV R36, RZ, RZ, -R36 ;  /* 0x000000ffff247224 */ /* 0x000fe200078e0a24 */
[----:B------:R-:W-:Y:S01]  /*10a70*/  STL [R1+0x2818], R26 ;  /* 0x0028181a01007387 */ /* 0x000fe20000100800 */
[----:B------:R-:W-:Y:S01]  /*10a80*/  @!P6 IMAD.IADD R30, R30, 0x1, -R46 ;  /* 0x000000011e1ee824 */ /* 0x000fe200078e0a2e */
[----:B------:R-:W-:Y:S01]  /*10a90*/  ISETP.GT.U32.AND P6, PT, R46, R39, PT ;  /* 0x000000272e00720c */ /* 0x000fe20003fc4070 */
[----:B------:R-:W-:-:S02]  /*10aa0*/  VIADD R43, R0, 0xff ;  /* 0x000000ff002b7836 */ /* 0x000fc40000000000 */
[C---:B------:R-:W-:Y:S02]  /*10ab0*/  IMAD R35, R46.reuse, R32, R35 ;  /* 0x000000202e237224 */ /* 0x040fe400078e0223 */
[C---:B------:R-:W-:Y:S01]  /*10ac0*/  IMAD R38, R46.reuse, R36, R38 ;  /* 0x000000242e267224 */ /* 0x040fe200078e0226 */
[----:B------:R-:W-:Y:S01]  /*10ad0*/  IABS R32, R43 ;  /* 0x0000002b00207213 */ /* 0x000fe20000000000 */
[----:B------:R-:W-:Y:S01]  /*10ae0*/  @!P4 IMAD.MOV R27, RZ, RZ, -R27 ;  /* 0x000000ffff1bc224 */ /* 0x000fe200078e0a1b */
[C---:B------:R-:W-:Y:S01]  /*10af0*/  ISETP.GT.U32.AND P4, PT, R46.reuse, R34, PT ;  /* 0x000000222e00720c */ /* 0x040fe20003f84070 */
[----:B------:R-:W-:Y:S01]  /*10b00*/  @!P3 IMAD.MOV R28, RZ, RZ, -R28 ;  /* 0x000000ffff1cb224 */ /* 0x000fe200078e0a1c */
[C---:B------:R-:W-:Y:S01]  /*10b10*/  ISETP.GT.U32.AND P3, PT, R46.reuse, R35, PT ;  /* 0x000000232e00720c */ /* 0x040fe20003f64070 */
[----:B------:R-:W-:Y:S01]  /*10b20*/  @!P1 IMAD.MOV R30, RZ, RZ, -R30 ;  /* 0x000000ffff1e9224 */ /* 0x000fe200078e0a1e */
[----:B------:R-:W-:Y:S01]  /*10b30*/  ISETP.GT.U32.AND P1, PT, R46, R38, PT ;  /* 0x000000262e00720c */ /* 0x000fe20003f24070 */
[--C-:B------:R-:W-:Y:S01]  /*10b40*/  @!P5 IMAD.IADD R31, R31, 0x1, -R46.reuse ;  /* 0x000000011f1fd824 */ /* 0x100fe200078e0a2e */
[----:B------:R-:W-:Y:S01]  /*10b50*/  ISETP.GE.AND P5, PT, R44, RZ, PT ;  /* 0x000000ff2c00720c */ /* 0x000fe20003fa6270 */
[----:B------:R-:W-:Y:S01]  /*10b60*/  IMAD.HI.U32 R33, R49, R32, RZ ;  /* 0x0000002031217227 */ /* 0x000fe200078e00ff */
[----:B------:R-:W-:Y:S03]  /*10b70*/  STL [R1+0x281c], R27 ;  /* 0x00281c1b01007387 */ /* 0x000fe60000100800 */
[----:B------:R-:W-:Y:S01]  /*10b80*/  @!P6 IMAD.IADD R39, R39, 0x1, -R46 ;  /* 0x000000012727e824 */ /* 0x000fe200078e0a2e */
[----:B------:R-:W-:Y:S01]  /*10b90*/  STL [R1+0x2820], R28 ;  /* 0x0028201c01007387 */ /* 0x000fe20000100800 */
[----:B------:R-:W-:-:S02]  /*10ba0*/  IMAD.MOV R33, RZ, RZ, -R33 ;  /* 0x000000ffff217224 */ /* 0x000fc400078e0a21 */
[--C-:B------:R-:W-:Y:S01]  /*10bb0*/  @!P2 IMAD.IADD R29, R29, 0x1, -R46.reuse ;  /* 0x000000011d1da824 */ /* 0x100fe200078e0a2e */
[----:B------:R-:W-:Y:S01]  /*10bc0*/  ISETP.GE.AND P2, PT, R45, RZ, PT ;  /* 0x000000ff2d00720c */ /* 0x000fe20003f46270 */
[--C-:B------:R-:W-:Y:S01]  /*10bd0*/  @!P4 IMAD.IADD R34, R34, 0x1, -R46.reuse ;  /* 0x000000012222c824 */ /* 0x100fe200078e0a2e */
[----:B------:R-:W-:Y:S01]  /*10be0*/  ISETP.GT.U32.AND P6, PT, R46, R39, PT ;  /* 0x000000272e00720c */ /* 0x000fe20003fc4070 */
[----:B------:R-:W-:Y:S01]  /*10bf0*/  @!P3 IMAD.IADD R35, R35, 0x1, -R46 ;  /* 0x000000012323b824 */ /* 0x000fe200078e0a2e */
[----:B------:R-:W-:Y:S01]  /*10c00*/  ISETP.GE.AND P4, PT, R42, RZ, PT ;  /* 0x000000ff2a00720c */ /* 0x000fe20003f86270 */
[----:B------:R-:W-:Y:S01]  /*10c10*/  IMAD R32, R46, R33, R32 ;  /* 0x000000212e207224 */ /* 0x000fe200078e0220 */
[----:B------:R-:W-:Y:S01]  /*10c20*/  ISETP.GE.AND P3, PT, R40, RZ, PT ;  /* 0x000000ff2800720c */ /* 0x000fe20003f66270 */
[----:B------:R-:W-:Y:S02]  /*10c30*/  @!P1 IMAD.IADD R38, R38, 0x1, -R46 ;  /* 0x0000000126269824 */ /* 0x000fe400078e0a2e */
[----:B------:R-:W-:Y:S01]  /*10c40*/  @!P0 IMAD.MOV R29, RZ, RZ, -R29 ;  /* 0x000000ffff1d8224 */ /* 0x000fe200078e0a1d */
[----:B------:R-:W-:Y:S01]  /*10c50*/  ISETP.GT.U32.AND P0, PT, R46, R35, PT ;  /* 0x000000232e00720c */ /* 0x000fe20003f04070 */
[----:B------:R-:W-:Y:S01]  /*10c60*/  VIADD R42, R0, 0xfd ;  /* 0x000000fd002a7836 */ /* 0x000fe20000000000 */
[C---:B------:R-:W-:Y:S01]  /*10c70*/  ISETP.GT.U32.AND P1, PT, R46.reuse, R38, PT ;  /* 0x000000262e00720c */ /* 0x040fe20003f24070 */
[----:B------:R-:W-:Y:S01]  /*10c80*/  @!P5 IMAD.MOV R34, RZ, RZ, -R34 ;  /* 0x000000ffff22d224 */ /* 0x000fe200078e0a22 */
[----:B------:R-:W-:Y:S01]  /*10c90*/  ISETP.GT.U32.AND P5, PT, R46, R32, PT ;  /* 0x000000202e00720c */ /* 0x000fe20003fa4070 */
[C---:B------:R-:W-:Y:S01]  /*10ca0*/  VIADD R40, R0.reuse, 0xfe ;  /* 0x000000fe00287836 */ /* 0x040fe20000000000 */
[----:B------:R-:W-:Y:S01]  /*10cb0*/  IABS R33, R42 ;  /* 0x0000002a00217213 */ /* 0x000fe20000000000 */
[----:B------:R-:W-:Y:S01]  /*10cc0*/  @!P2 IMAD.MOV R31, RZ, RZ, -R31 ;  /* 0x000000ffff1fa224 */ /* 0x000fe200078e0a1f */
[----:B------:R-:W-:Y:S01]  /*10cd0*/  ISETP.GE.AND P2, PT, R41, RZ, PT ;  /* 0x000000ff2900720c */ /* 0x000fe20003f46270 */
[--C-:B------:R-:W-:Y:S01]  /*10ce0*/  @!P6 IMAD.IADD R39, R39, 0x1, -R46.reuse ;  /* 0x000000012727e824 */ /* 0x100fe200078e0a2e */
[----:B------:R-:W-:Y:S01]  /*10cf0*/  IABS R37, R40 ;  /* 0x0000002800257213 */ /* 0x000fe20000000000 */
[----:B------:R-:W-:Y:S01]  /*10d00*/  VIADD R41, R0, 0xfc ;  /* 0x000000fc00297836 */ /* 0x000fe20000000000 */
[----:B------:R-:W-:Y:S01]  /*10d10*/  ISETP.GE.AND P6, PT, R40, RZ, PT ;  /* 0x000000ff2800720c */ /* 0x000fe20003fc6270 */
[----:B------:R-:W-:Y:S01]  /*10d20*/  IMAD.HI.U32 R40, R49, R33, RZ ;  /* 0x0000002131287227 */ /* 0x000fe200078e00ff */
[----:B------:R-:W-:Y:S02]  /*10d30*/  STL [R1+0x2824], R29 ;  /* 0x0028241d01007387 */ /* 0x000fe40000100800 */
[----:B------:R-:W-:Y:S01]  /*10d40*/  IABS R44, R41 ;  /* 0x00000029002c7213 */ /* 0x000fe20000000000 */
[--C-:B------:R-:W-:Y:S01]  /*10d50*/  @!P0 IMAD.IADD R35, R35, 0x1, -R46.reuse ;  /* 0x0000000123238824 */ /* 0x100fe200078e0a2e */
[----:B------:R-:W-:Y:S01]  /*10d60*/  ISETP.GE.AND P0, PT, R43, RZ, PT ;  /* 0x000000ff2b00720c */ /* 0x000fe20003f06270 */
[----:B------:R-:W-:Y:S01]  /*10d70*/  @!P5 IMAD.IADD R32, R32, 0x1, -R46 ;  /* 0x000000012020d824 */ /* 0x000fe200078e0a2e */
[----:B------:R-:W-:Y:S01]  /*10d80*/  STL [R1+0x2828], R30 ;  /* 0x0028281e01007387 */ /* 0x000fe20000100800 */
[----:B------:R-:W-:Y:S01]  /*10d90*/  IMAD.MOV R40, RZ, RZ, -R40 ;  /* 0x000000ffff287224 */ /* 0x000fe200078e0a28 */
[----:B------:R-:W-:Y:S01]  /*10da0*/  ISETP.GE.AND P5, PT, R42, RZ, PT ;  /* 0x000000ff2a00720c */ /* 0x000fe20003fa6270 */
[----:B------:R-:W-:-:S02]  /*10db0*/  @!P1 IMAD.IADD R38, R38, 0x1, -R46 ;  /* 0x0000000126269824 */ /* 0x000fc400078e0a2e */
[----:B------:R-:W-:Y:S01]  /*10dc0*/  @!P4 IMAD.MOV R35, RZ, RZ, -R35 ;  /* 0x000000ffff23c224 */ /* 0x000fe200078e0a23 */
[C---:B------:R-:W-:Y:S01]  /*10dd0*/  ISETP.GT.U32.AND P4, PT, R46.reuse, R32, PT ;  /* 0x000000202e00720c */ /* 0x040fe20003f84070 */
[----:B------:R-:W-:Y:S02]  /*10de0*/  IMAD R33, R46, R40, R33 ;  /* 0x000000282e217224 */ /* 0x000fe400078e0221 */
[----:B0-----:R-:W-:Y:S02]  /*10df0*/  IMAD.MOV.U32 R4, RZ, RZ, R38 ;  /* 0x000000ffff047224 */ /* 0x001fe400078e0026 */
[----:B------:R-:W-:-:S04]  /*10e00*/  IMAD.HI.U32 R36, R49, R37, RZ ;  /* 0x0000002531247227 */ /* 0x000fc800078e00ff */
[----:B------:R-:W-:Y:S01]  /*10e10*/  @!P2 IMAD.MOV R4, RZ, RZ, -R4 ;  /* 0x000000ffff04a224 */ /* 0x000fe200078e0a04 */
[C---:B------:R-:W-:Y:S01]  /*10e20*/  ISETP.GT.U32.AND P2, PT, R46.reuse, R33, PT ;  /* 0x000000212e00720c */ /* 0x040fe20003f44070 */
[----:B------:R-:W-:Y:S02]  /*10e30*/  IMAD.MOV R36, RZ, RZ, -R36 ;  /* 0x000000ffff247224 */ /* 0x000fe400078e0a24 */
[----:B------:R-:W-:Y:S02]  /*10e40*/  IMAD.MOV.U32 R7, RZ, RZ, R39 ;  /* 0x000000ffff077224 */ /* 0x000fe400078e0027 */
[----:B------:R-:W-:Y:S02]  /*10e50*/  IMAD R37, R46, R36, R37 ;  /* 0x000000242e257224 */ /* 0x000fe400078e0225 */
[----:B------:R-:W-:-:S03]  /*10e60*/  IMAD.HI.U32 R36, R49, R44, RZ ;  /* 0x0000002c31247227 */ /* 0x000fc600078e00ff */
[----:B------:R-:W-:Y:S01]  /*10e70*/  ISETP.GT.U32.AND P1, PT, R46, R37, PT ;  /* 0x000000252e00720c */ /* 0x000fe20003f24070 */
[----:B------:R-:W-:Y:S01]  /*10e80*/  @!P3 IMAD.MOV R7, RZ, RZ, -R7 ;  /* 0x000000ffff07b224 */ /* 0x000fe200078e0a07 */
[----:B------:R-:W-:Y:S01]  /*10e90*/  ISETP.GE.AND P3, PT, R41, RZ, PT ;  /* 0x000000ff2900720c */ /* 0x000fe20003f66270 */
[----:B------:R-:W-:Y:S02]  /*10ea0*/  VIADD R41, R0, 0xfb ;  /* 0x000000fb00297836 */ /* 0x000fe40000000000 */
        /* <DEDUP_REMOVED lines=11> */
[C---:B------:R-:W-:Y:S01]  /*10f60*/  IMAD.HI.U32 R40, R49.reuse, R43, RZ ;  /* 0x0000002b31287227 */ /* 0x040fe200078e00ff */
[----:B------:R-:W-:Y:S02]  /*10f70*/  ISETP.GT.U32.AND P2, PT, R46, R33, PT ;  /* 0x000000212e00720c */ /* 0x000fe40003f44070 */
[----:B------:R-:W-:Y:S01]  /*10f80*/  IABS R38, R47 ;  /* 0x0000002f00267213 */ /* 0x000fe20000000000 */
        /* <DEDUP_REMOVED lines=8> */
[----:B------:R-:W-:Y:S02]  /*11010*/  IMAD R41, R46, R39, R41 ;  /* 0x000000272e297224 */ /* 0x000fe400078e0229 */
[----:B------:R-:W-:-:S02]  /*11020*/  @!P1 IMAD.IADD R37, R37, 0x1, -R46 ;  /* 0x0000000125259824 */ /* 0x000fc400078e0a2e */
[--C-:B------:R-:W-:Y:S01]  /*11030*/  @!P2 IMAD.IADD R33, R33, 0x1, -R46.reuse ;  /* 0x000000012121a824 */ /* 0x100fe200078e0a2e */
[----:B------:R-:W-:Y:S01]  /*11040*/  ISETP.GT.U32.AND P2, PT, R46, R43, PT ;  /* 0x0000002b2e00720c */ /* 0x000fe20003f44070 */
[----:B------:R-:W-:Y:S01]  /*11050*/  @!P0 IMAD.IADD R44, R44, 0x1, -R46 ;  /* 0x000000012c2c8824 */ /* 0x000fe200078e0a2e */
[----:B------:R-:W-:Y:S01]  /*11060*/  ISETP.GT.U32.AND P0, PT, R46, R41, PT ;  /* 0x000000292e00720c */ /* 0x000fe20003f04070 */
[----:B------:R-:W-:Y:S01]  /*11070*/  VIADD R51, R0, 0xf9 ;  /* 0x000000f900337836 */ /* 0x000fe20000000000 */
[----:B------:R-:W-:Y:S01]  /*11080*/  ISETP.GT.U32.AND P1, PT, R46, R37, PT ;  /* 0x000000252e00720c */ /* 0x000fe20003f24070 */
[----:B------:R-:W-:-:S03]  /*11090*/  IMAD.HI.U32 R32, R49, R38, RZ ;  /* 0x0000002631207227 */ /* 0x000fc600078e00ff */
[----:B------:R-:W-:Y:S01]  /*110a0*/  IABS R42, R51 ;  /* 0x00000033002a7213 */ /* 0x000fe20000000000 */
[----:B------:R-:W-:Y:S02]  /*110b0*/  IMAD.MOV R32, RZ, RZ, -R32 ;  /* 0x000000ffff207224 */ /* 0x000fe400078e0a20 */
[----:B------:R-:W-:Y:S02]  /*110c0*/  VIADD R52, R0, 0xf6 ;  /* 0x000000f600347836 */ /* 0x000fe40000000000 */
[C---:B------:R-:W-:Y:S02]  /*110d0*/  IMAD R38, R46.reuse, R32, R38 ;  /* 0x000000202e267224 */ /* 0x040fe400078e0226 */
[--C-:B------:R-:W-:Y:S01]  /*110e0*/  @!P2 IMAD.IADD R43, R43, 0x1, -R46.reuse ;  /* 0x000000012b2ba824 */ /* 0x100fe200078e0a2e */
[----:B------:R-:W-:Y:S01]  /*110f0*/  IABS R32, R52 ;  /* 0x0000003400207213 */ /* 0x000fe20000000000 */
[----:B------:R-:W-:Y:S01]  /*11100*/  @!P0 IMAD.IADD R41, R41, 0x1, -R46 ;  /* 0x0000000129298824 */ /* 0x000fe200078e0a2e */
[----:B------:R-:W-:Y:S01]  /*11110*/  ISETP.GT.U32.AND P2, PT, R46, R44, PT ;  /* 0x0000002c2e00720c */ /* 0x000fe20003f44070 */
[----:B------:R-:W-:-:S03]  /*11120*/  IMAD.HI.U32 R36, R49, R42, RZ ;  /* 0x0000002a31247227 */ /* 0x000fc600078e00ff */
[----:B------:R-:W-:Y:S01]  /*11130*/  ISETP.GT.U32.AND P0, PT, R46, R41, PT ;  /* 0x000000292e00720c */ /* 0x000fe20003f04070 */
[----:B------:R-:W-:Y:S01]  /*11140*/  @!P1 IMAD.IADD R37, R37, 0x1, -R46 ;  /* 0x0000000125259824 */ /* 0x000fe200078e0a2e */
[----:B------:R-:W-:Y:S01]  /*11150*/  ISETP.GE.AND P1, PT, R45, RZ, PT ;  /* 0x000000ff2d00720c */ /* 0x000fe20003f26270 */
[----:B------:R-:W-:Y:S02]  /*11160*/  IMAD.MOV R36, RZ, RZ, -R36 ;  /* 0x000000ffff247224 */ /* 0x000fe400078e0a24 */
[----:B------:R-:W-:Y:S02]  /*11170*/  VIADD R53, R0, 0xf7 ;  /* 0x000000f700357836 */ /* 0x000fe40000000000 */
[----:B------:R-:W-:-:S04]  /*11180*/  IMAD.HI.U32 R45, R49, R32, RZ ;  /* 0x00000020312d7227 */ /* 0x000fc800078e00ff */
[----:B0-----:R-:W-:Y:S02]  /*11190*/  IMAD.MOV.U32 R4, RZ, RZ, R37 ;  /* 0x000000ffff047224 */ /* 0x001fe400078e0025 */
[C---:B------:R-:W-:Y:S01]  /*111a0*/  IMAD R42, R46.reuse, R36, R42 ;  /* 0x000000242e2a7224 */ /* 0x040fe200078e022a */
[----:B------:R-:W-:Y:S01]  /*111b0*/  IABS R36, R53 ;  /* 0x0000003500247213 */ /* 0x000fe20000000000 */
[----:B------:R-:W-:Y:S02]  /*111c0*/  IMAD.MOV R45, RZ, RZ, -R45 ;  /* 0x000000ffff2d7224 */ /* 0x000fe400078e0a2d */
[----:B------:R-:W-:Y:S01]  /*111d0*/  @!P6 IMAD.MOV R4, RZ, RZ, -R4 ;  /* 0x000000ffff04e224 */ /* 0x000fe200078e0a04 */
[----:B------:R-:W-:Y:S01]  /*111e0*/  ISETP.GT.U32.AND P6, PT, R46, R43, PT ;  /* 0x0000002b2e00720c */ /* 0x000fe20003fc4070 */
[----:B------:R-:W-:Y:S01]  /*111f0*/  @!P2 IMAD.IADD R44, R44, 0x1, -R46 ;  /* 0x000000012c2ca824 */ /* 0x000fe200078e0a2e */
[C---:B------:R-:W-:Y:S01]  /*11200*/  ISETP.GT.U32.AND P2, PT, R46.reuse, R38, PT ;  /* 0x000000262e00720c */ /* 0x040fe20003f44070 */
[----:B------:R-:W-:Y:S01]  /*11210*/  IMAD R32, R46, R45, R32 ;  /* 0x0000002d2e207224 */ /* 0x000fe200078e0220 */
[----:B------:R0:W-:Y:S01]  /*11220*/  STL [R1+0x5bc], R4 ;  /* 0x0005bc0401007387 */ /* 0x0001e20000100800 */
[----:B------:R-:W-:-:S04]  /*11230*/  IMAD.HI.U32 R37, R49, R36, RZ ;  /* 0x0000002431257227 */ /* 0x000fc800078e00ff */
[----:B------:R-:W-:Y:S02]  /*11240*/  VIADD R48, R0, 0xf4 ;  /* 0x000000f400307836 */ /* 0x000fe40000000000 */
[----:B------:R-:W-:Y:S01]  /*11250*/  @!P0 IMAD.IADD R41, R41, 0x1, -R46 ;  /* 0x0000000129298824 */ /* 0x000fe200078e0a2e */
[----:B------:R-:W-:Y:S01]  /*11260*/  ISETP.GT.U32.AND P0, PT, R46, R32, PT ;  /* 0x000000202e00720c */ /* 0x000fe20003f04070 */
[----:B------:R-:W-:Y:S01]  /*11270*/  IMAD.MOV R37, RZ, RZ, -R37 ;  /* 0x000000ffff257224 */ /* 0x000fe200078e0a25 */
[----:B------:R-:W-:Y:S01]  /*11280*/  IABS R39, R48 ;  /* 0x0000003000277213 */ /* 0x000fe20000000000 */
[----:B0-----:R-:W-:Y:S02]  /*11290*/  IMAD.MOV.U32 R4, RZ, RZ, R33 ;  /* 0x000000ffff047224 */ /* 0x001fe400078e0021 */
[----:B------:R-:W-:Y:S02]  /*112a0*/  VIADD R50, R0, 0xf5 ;  /* 0x000000f500327836 */ /* 0x000fe40000000000 */
[----:B------:R-:W-:Y:S01]  /*112b0*/  @!P5 IMAD.MOV R4, RZ, RZ, -R4 ;  /* 0x000000ffff04d224 */ /* 0x000fe200078e0a04 */
[C---:B------:R-:W-:Y:S01]  /*112c0*/  ISETP.GT.U32.AND P5, PT, R46.reuse, R42, PT ;  /* 0x0000002a2e00720c */ /* 0x040fe20003fa4070 */
[C---:B------:R-:W-:Y:S01]  /*112d0*/  IMAD R36, R46.reuse, R37, R36 ;  /* 0x000000252e247224 */ /* 0x040fe200078e0224 */
[----:B------:R-:W-:Y:S01]  /*112e0*/  IABS R40, R50 ;  /* 0x0000003200287213 */ /* 0x000fe20000000000 */
[----:B------:R-:W-:Y:S01]  /*112f0*/  @!P6 IMAD.IADD R43, R43, 0x1, -R46 ;  /* 0x000000012b2be824 */ /* 0x000fe200078e0a2e */
[----:B------:R0:W-:Y:S01]  /*11300*/  STL [R1+0x590], R4 ;  /* 0x0005900401007387 */ /* 0x0001e20000100800 */
[----:B------:R-:W-:Y:S01]  /*11310*/  IMAD.HI.U32 R37, R49, R39, RZ ;  /* 0x0000002731257227 */ /* 0x000fe200078e00ff */
[----:B------:R-:W-:-:S03]  /*11320*/  ISETP.GT.U32.AND P6, PT, R46, R36, PT ;  /* 0x000000242e00720c */ /* 0x000fc60003fc4070 */
[----:B------:R-:W-:Y:S01]  /*11330*/  @!P2 IMAD.IADD R38, R38, 0x1, -R46 ;  /* 0x000000012626a824 */ /* 0x000fe200078e0a2e */
[----:B------:R-:W-:Y:S01]  /*11340*/  ISETP.GE.AND P2, PT, R47, RZ, PT ;  /* 0x000000ff2f00720c */ /* 0x000fe20003f46270 */
[----:B------:R-:W-:Y:S02]  /*11350*/  IMAD.MOV.U32 R7, RZ, RZ, R44 ;  /* 0x000000ffff077224 */ /* 0x000fe400078e002c */
[----:B------:R-:W-:-:S04]  /*11360*/  IMAD.HI.U32 R33, R49, R40, RZ ;  /* 0x0000002831217227 */ /* 0x000fc800078e00ff */
[----:B0-----:R-:W-:Y:S02]  /*11370*/  IMAD.MOV.U32 R4, RZ, RZ, R43 ;  /* 0x000000ffff047224 */ /* 0x001fe400078e002b */
[----:B------:R-:W-:Y:S02]  /*11380*/  IMAD.MOV R37, RZ, RZ, -R37 ;  /* 0x000000ffff257224 */ /* 0x000fe400078e0a25 */
[----:B------:R-:W-:Y:S02]  /*11390*/  VIADD R47, R0, 0xf3 ;  /* 0x000000f3002f7836 */ /* 0x000fe40000000000 */
[----:B------:R-:W-:Y:S01]  /*113a0*/  @!P0 IMAD.IADD R32, R32, 0x1, -R46 ;  /* 0x0000000120208824 */ /* 0x000fe200078e0a2e */
[C---:B------:R-:W-:Y:S01]  /*113b0*/  ISETP.GT.U32.AND P0, PT, R46.reuse, R38, PT ;  /* 0x000000262e00720c */ /* 0x040fe20003f04070 */
[----:B------:R-:W-:Y:S02]  /*113c0*/  @!P3 IMAD.MOV R7, RZ, RZ, -R7 ;  /* 0x000000ffff07b224 */ /* 0x000fe400078e0a07 */
[----:B------:R-:W-:Y:S01]  /*113d0*/  @!P4 IMAD.MOV R4, RZ, RZ, -R4 ;  /* 0x000000ffff04c224 */ /* 0x000fe200078e0a04 */
[C---:B------:R-:W-:Y:S01]  /*113e0*/  ISETP.GT.U32.AND P3, PT, R46.reuse, R32, PT ;  /* 0x000000202e00720c */ /* 0x040fe20003f64070 */
[----:B------:R-:W-:Y:S01]  /*113f0*/  IMAD.MOV R33, RZ, RZ, -R33 ;  /* 0x000000ffff217224 */ /* 0x000fe200078e0a21 */
[----:B------:R-:W-:Y:S01]  /*11400*/  STL [R1+0x4f8], R7 ;  /* 0x0004f80701007387 */ /* 0x000fe20000100800 */
[----:B------:R-:W-:Y:S01]  /*11410*/  IMAD R39, R46, R37, R39 ;  /* 0x000000252e277224 */ /* 0x000fe200078e0227 */
[----:B------:R-:W-:Y:S01]  /*11420*/  IABS R37, R47 ;  /* 0x0000002f00257213 */ /* 0x000fe20000000000 */
[----:B------:R-:W-:Y:S01]  /*11430*/  @!P5 IMAD.IADD R42, R42, 0x1, -R46 ;  /* 0x000000012a2ad824 */ /* 0x000fe200078e0a2e */
[----:B------:R0:W-:Y:S01]  /*11440*/  STL [R1+0x50c], R4 ;  /* 0x00050c0401007387 */ /* 0x0001e20000100800 */
[----:B------:R-:W-:Y:S01]  /*11450*/  IMAD R40, R46, R33, R40 ;  /* 0x000000212e287224 */ /* 0x000fe200078e0228 */
[----:B------:R-:W-:Y:S01]  /*11460*/  ISETP.GE.AND P5, PT, R51, RZ, PT ;  /* 0x000000ff3300720c */ /* 0x000fe20003fa6270 */
[----:B------:R-:W-:Y:S01]  /*11470*/  @!P6 IMAD.IADD R36, R36, 0x1, -R46 ;  /* 0x000000012424e824 */ /* 0x000fe200078e0a2e */
[----:B------:R-:W-:Y:S01]  /*11480*/  ISETP.GT.U32.AND P6, PT, R46, R42, PT ;  /* 0x0000002a2e00720c */ /* 0x000fe20003fc4070 */
[----:B------:R-:W-:-:S03]  /*11490*/  IMAD.HI.U32 R43, R49, R37, RZ ;  /* 0x00000025312b7227 */ /* 0x000fc600078e00ff */
[----:B------:R-:W-:Y:S01]  /*114a0*/  ISETP.GT.U32.AND P4, PT, R46, R36, PT ;  /* 0x000000242e00720c */ /* 0x000fe20003f84070 */
[----:B------:R-:W-:Y:S01]  /*114b0*/  @!P0 IMAD.IADD R38, R38, 0x1, -R46 ;  /* 0x0000000126268824 */ /* 0x000fe200078e0a2e */
[C---:B------:R-:W-:Y:S01]  /*114c0*/  ISETP.GT.U32.AND P0, PT, R46.reuse, R39, PT ;  /* 0x000000272e00720c */ /* 0x040fe20003f04070 */
[----:B0-----:R-:W-:Y:S02]  /*114d0*/  IMAD.MOV.U32 R4, RZ, RZ, R41 ;  /* 0x000000ffff047224 */ /* 0x001fe400078e0029 */
[----:B------:R-:W-:Y:S02]  /*114e0*/  IMAD.MOV R43, RZ, RZ, -R43 ;  /* 0x000000ffff2b7224 */ /* 0x000fe400078e0a2b */
[----:B------:R-:W-:Y:S01]  /*114f0*/  @!P1 IMAD.MOV R4, RZ, RZ, -R4 ;  /* 0x000000ffff049224 */ /* 0x000fe200078e0a04 */
[C---:B------:R-:W-:Y:S01]  /*11500*/  ISETP.GT.U32.AND P1, PT, R46.reuse, R40, PT ;  /* 0x000000282e00720c */ /* 0x040fe20003f24070 */
[----:B------:R-:W-:Y:S02]  /*11510*/  IMAD R37, R46, R43, R37 ;  /* 0x0000002b2e257224 */ /* 0x000fe400078e0225 */
[----:B------:R-:W-:Y:S01]  /*11520*/  @!P6 IMAD.IADD R42, R42, 0x1, -R46 ;  /* 0x000000012a2ae824 */ /* 0x000fe200078e0a2e */
[----:B------:R0:W-:Y:S01]  /*11530*/  STL [R1+0x580], R4 ;  /* 0x0005800401007387 */ /* 0x0001e20000100800 */
[----:B------:R-:W-:Y:S01]  /*11540*/  VIADD R51, R0, 0xf2 ;  /* 0x000000f200337836 */ /* 0x000fe20000000000 */
[----:B------:R-:W-:Y:S01]  /*11550*/  ISETP.GE.AND P6, PT, R53, RZ, PT ;  /* 0x000000ff3500720c */ /* 0x000fe20003fc6270 */
[----:B------:R-:W-:-:S02]  /*11560*/  IMAD.MOV.U32 R7, RZ, RZ, R42 ;  /* 0x000000ffff077224 */ /* 0x000fc400078e002a */
[--C-:B------:R-:W-:Y:S01]  /*11570*/  @!P4 IMAD.IADD R36, R36, 0x1, -R46.reuse ;  /* 0x000000012424c824 */ /* 0x100fe200078e0a2e */
[----:B------:R-:W-:Y:S01]  /*11580*/  ISETP.GE.AND P4, PT, R52, RZ, PT ;  /* 0x000000ff3400720c */ /* 0x000fe20003f86270 */
[--C-:B------:R-:W-:Y:S01]  /*11590*/  @!P0 IMAD.IADD R39, R39, 0x1, -R46.reuse ;  /* 0x0000000127278824 */ /* 0x100fe200078e0a2e */
[----:B------:R-:W-:Y:S01]  /*115a0*/  IABS R33, R51 ;  /* 0x0000003300217213 */ /* 0x000fe20000000000 */
[----:B------:R-:W-:Y:S01]  /*115b0*/  @!P1 IMAD.IADD R40, R40, 0x1, -R46 ;  /* 0x0000000128289824 */ /* 0x000fe200078e0a2e */
[----:B------:R-:W-:Y:S01]  /*115c0*/  ISETP.GE.AND P1, PT, R48, RZ, PT ;  /* 0x000000ff3000720c */ /* 0x000fe20003f26270 */
[----:B0-----:R-:W-:Y:S02]  /*115d0*/  IMAD.MOV.U32 R4, RZ, RZ, R38 ;  /* 0x000000ffff047224 */ /* 0x001fe400078e0026 */
[----:B------:R-:W-:Y:S01]  /*115e0*/  @!P5 IMAD.MOV R7, RZ, RZ, -R7 ;  /* 0x000000ffff07d224 */ /* 0x000fe200078e0a07 */
[C---:B------:R-:W-:Y:S01]  /*115f0*/  ISETP.GT.U32.AND P0, PT, R46.reuse, R40, PT ;  /* 0x000000282e00720c */ /* 0x040fe20003f04070 */
[----:B------:R-:W-:Y:S01]  /*11600*/  @!P2 IMAD.MOV R4, RZ, RZ, -R4 ;  /* 0x000000ffff04a224 */ /* 0x000fe200078e0a04 */
[----:B------:R-:W-:Y:S01]  /*11610*/  ISETP.GT.U32.AND P2, PT, R46, R37, PT ;  /* 0x000000252e00720c */ /* 0x000fe20003f44070 */
[----:B------:R-:W-:Y:S01]  /*11620*/  @!P3 IMAD.IADD R32, R32, 0x1, -R46 ;  /* 0x000000012020b824 */ /* 0x000fe200078e0a2e */
[----:B------:R0:W-:Y:S01]  /*11630*/  STL [R1+0x510], R7 ;  /* 0x0005100701007387 */ /* 0x0001e20000100800 */
[----:B------:R-:W-:Y:S01]  /*11640*/  IMAD.HI.U32 R41, R49, R33, RZ ;  /* 0x0000002131297227 */ /* 0x000fe200078e00ff */
[----:B------:R-:W-:-:S02]  /*11650*/  ISETP.GE.AND P3, PT, R50, RZ, PT ;  /* 0x000000ff3200720c */ /* 0x000fc40003f66270 */
[----:B------:R1:W-:Y:S01]  /*11660*/  STL [R1+0x514], R4 ;  /* 0x0005140401007387 */ /* 0x0003e20000100800 */
[----:B------:R-:W-:Y:S01]  /*11670*/  VIADD R48, R0, 0xf0 ;  /* 0x000000f000307836 */ /* 0x000fe20000000000 */
[----:B------:R-:W-:Y:S01]  /*11680*/  ISETP.GT.U32.AND P5, PT, R46, R39, PT ;  /* 0x000000272e00720c */ /* 0x000fe20003fa4070 */
[----:B------:R-:W-:Y:S02]  /*11690*/  IMAD.MOV R41, RZ, RZ, -R41 ;  /* 0x000000ffff297224 */ /* 0x000fe400078e0a29 */
[--C-:B------:R-:W-:Y:S01]  /*116a0*/  @!P0 IMAD.IADD R40, R40, 0x1, -R46.reuse ;  /* 0x0000000128288824 */ /* 0x100fe200078e0a2e */
[----:B------:R-:W-:Y:S01]  /*116b0*/  ISETP.GE.AND P0, PT, R51, RZ, PT ;  /* 0x000000ff3300720c */ /* 0x000fe20003f06270 */
[----:B------:R-:W-:Y:S02]  /*116c0*/  @!P2 IMAD.IADD R37, R37, 0x1, -R46 ;  /* 0x000000012525a824 */ /* 0x000fe400078e0a2e */
[----:B0-----:R-:W-:Y:S02]  /*116d0*/  IMAD.MOV.U32 R7, RZ, RZ, R36 ;  /* 0x000000ffff077224 */ /* 0x001fe400078e0024 */
[----:B-1----:R-:W-:Y:S01]  /*116e0*/  IMAD.MOV.U32 R4, RZ, RZ, R32 ;  /* 0x000000ffff047224 */ /* 0x002fe200078e0020 */
[C---:B------:R-:W-:Y:S01]  /*116f0*/  ISETP.GT.U32.AND P2, PT, R46.reuse, R37, PT ;  /* 0x000000252e00720c */ /* 0x040fe20003f44070 */
[----:B------:R-:W-:Y:S01]  /*11700*/  @!P6 IMAD.MOV R7, RZ, RZ, -R7 ;  /* 0x000000ffff07e224 */ /* 0x000fe200078e0a07 */
[----:B------:R-:W-:Y:S01]  /*11710*/  IABS R32, R48 ;  /* 0x0000003000207213 */ /* 0x000fe20000000000 */
[----:B------:R-:W-:Y:S01]  /*11720*/  @!P4 IMAD.MOV R4, RZ, RZ, -R4 ;  /* 0x000000ffff04c224 */ /* 0x000fe200078e0a04 */
[----:B------:R-:W-:Y:S01]  /*11730*/  ISETP.GE.AND P6, PT, R47, RZ, PT ;  /* 0x000000ff2f00720c */ /* 0x000fe20003fc6270 */
[----:B------:R-:W-:Y:S01]  /*11740*/  IMAD R33, R46, R41, R33 ;  /* 0x000000292e217224 */ /* 0x000fe200078e0221 */
[----:B------:R-:W-:Y:S01]  /*11750*/  STL [R1+0x550], R7 ;  /* 0x0005500701007387 */ /* 0x000fe20000100800 */
[----:B------:R-:W-:-:S02]  /*11760*/  VIADD R50, R0, 0xf1 ;  /* 0x000000f100327836 */ /* 0x000fc40000000000 */
[----:B------:R-:W-:Y:S01]  /*11770*/  VIADD R47, R0, 0xef ;  /* 0x000000ef002f7836 */ /* 0x000fe20000000000 */
[----:B------:R0:W-:Y:S01]  /*11780*/  STL [R1+0x558], R4 ;  /* 0x0005580401007387 */ /* 0x0001e20000100800 */
[----:B------:R-:W-:Y:S01]  /*11790*/  ISETP.GT.U32.AND P4, PT, R46, R33, PT ;  /* 0x000000212e00720c */ /* 0x000fe20003f84070 */
[--C-:B------:R-:W-:Y:S01]  /*117a0*/  @!P5 IMAD.IADD R39, R39, 0x1, -R46.reuse ;  /* 0x000000012727d824 */ /* 0x100fe200078e0a2e */
        /* <DEDUP_REMOVED lines=9> */
[----:B------:R-:W-:Y:S01]  /*11840*/  @!P3 IMAD.MOV R4, RZ, RZ, -R4 ;  /* 0x000000ffff04b224 */ /* 0x000fe200078e0a04 */
[----:B------:R-:W-:Y:S01]  /*11850*/  ISETP.GE.AND P3, PT, R48, RZ, PT ;  /* 0x000000ff3000720c */ /* 0x000fe20003f66270 */
[----:B------:R-:W-:Y:S02]  /*11860*/  IMAD.MOV R40, RZ, RZ, -R40 ;  /* 0x000000ffff287224 */ /* 0x000fe400078e0a28 */
[----:B------:R-:W-:Y:S01]  /*11870*/  @!P4 IMAD.IADD R33, R33, 0x1, -R46 ;  /* 0x000000012121c824 */ /* 0x000fe200078e0a2e */
[----:B------:R0:W-:Y:S01]  /*11880*/  STL [R1+0x548], R4 ;  /* 0x0005480401007387 */ /* 0x0001e20000100800 */
[C---:B------:R-:W-:Y:S02]  /*11890*/  IMAD R32, R46.reuse, R40, R32 ;  /* 0x000000282e207224 */ /* 0x040fe400078e0220 */
        /* <DEDUP_REMOVED lines=15> */
[----:B------:R-:W-:Y:S01]  /*11990*/  IMAD.HI.U32 R40, R49, R43, RZ ;  /* 0x0000002b31287227 */ /* 0x000fe200078e00ff */
[----:B------:R0:W-:Y:S03]  /*119a0*/  STL [R1+0x540], R4 ;  /* 0x0005400401007387 */ /* 0x0001e60000100800 */
[----:B------:R-:W-:-:S02]  /*119b0*/  VIADD R48, R0, 0xed ;  /* 0x000000ed00307836 */ /* 0x000fc40000000000 */
[----:B------:R-:W-:Y:S02]  /*119c0*/  IMAD R44, R46, R36, R44 ;  /* 0x000000242e2c7224 */ /* 0x000fe400078e022c */
[----:B------:R-:W-:Y:S01]  /*119d0*/  @!P6 IMAD.IADD R32, R32, 0x1, -R46 ;  /* 0x000000012020e824 */ /* 0x000fe200078e0a2e */
[----:B------:R-:W-:Y:S01]  /*119e0*/  IABS R41, R48 ;  /* 0x0000003000297213 */ /* 0x000fe20000000000 */
[----:B------:R-:W-:Y:S02]  /*119f0*/  IMAD.MOV R40, RZ, RZ, -R40 ;  /* 0x000000ffff287224 */ /* 0x000fe400078e0a28 */
[----:B0-----:R-:W-:Y:S01]  /*11a00*/  IMAD.MOV.U32 R4, RZ, RZ, R33 ;  /* 0x000000ffff047224 */ /* 0x001fe200078e0021 */
[C---:B------:R-:W-:Y:S01]  /*11a10*/  ISETP.GT.U32.AND P6, PT, R46.reuse, R32, PT ;  /* 0x000000202e00720c */ /* 0x040fe20003fc4070 */
[C---:B------:R-:W-:Y:S02]  /*11a20*/  IMAD R43, R46.reuse, R40, R43 ;  /* 0x000000282e2b7224 */ /* 0x040fe400078e022b */
[----:B------:R-:W-:Y:S01]  /*11a30*/  @!P0 IMAD.MOV R4, RZ, RZ, -R4 ;  /* 0x000000ffff048224 */ /* 0x000fe200078e0a04 */
[----:B------:R-:W-:Y:S01]  /*11a40*/  ISETP.GT.U32.AND P0, PT, R46, R44, PT ;  /* 0x0000002c2e00720c */ /* 0x000fe20003f04070 */
[----:B------:R-:W-:-:S03]  /*11a50*/  IMAD.HI.U32 R39, R49, R41, RZ ;  /* 0x0000002931277227 */ /* 0x000fc600078e00ff */
[----:B------:R0:W-:Y:S01]  /*11a60*/  STL [R1+0x518], R4 ;  /* 0x0005180401007387 */ /* 0x0001e20000100800 */
[--C-:B------:R-:W-:Y:S02]  /*11a70*/  @!P2 IMAD.IADD R38, R38, 0x1, -R46.reuse ;  /* 0x000000012626a824 */ /* 0x100fe400078e0a2e */
[----:B------:R-:W-:Y:S02]  /*11a80*/  IMAD.MOV R39, RZ, RZ, -R39 ;  /* 0x000000ffff277224 */ /* 0x000fe400078e0a27 */
[--C-:B------:R-:W-:Y:S01]  /*11a90*/  @!P6 IMAD.IADD R32, R32, 0x1, -R46.reuse ;  /* 0x000000012020e824 */ /* 0x100fe200078e0a2e */
[----:B------:R-:W-:Y:S01]  /*11aa0*/  ISETP.GT.U32.AND P6, PT, R46, R43, PT ;  /* 0x0000002b2e00720c */ /* 0x000fe20003fc4070 */
[----:B------:R-:W-:Y:S01]  /*11ab0*/  VIADD R51, R0, 0xec ;  /* 0x000000ec00337836 */ /* 0x000fe20000000000 */
[----:B------:R-:W-:Y:S01]  /*11ac0*/  ISETP.GT.U32.AND P2, PT, R46, R38, PT ;  /* 0x000000262e00720c */ /* 0x000fe20003f44070 */
[----:B------:R-:W-:Y:S02]  /*11ad0*/  VIADD R47, R0, 0xeb ;  /* 0x000000eb002f7836 */ /* 0x000fe40000000000 */
[----:B------:R-:W-:Y:S01]  /*11ae0*/  IMAD R41, R46, R39, R41 ;  /* 0x000000272e297224 */ /* 0x000fe200078e0229 */
[----:B------:R-:W-:Y:S01]  /*11af0*/  IABS R42, R51 ;  /* 0x00000033002a7213 */ /* 0x000fe20000000000 */
[----:B------:R-:W-:Y:S01]  /*11b00*/  @!P0 IMAD.IADD R44, R44, 0x1, -R46 ;  /* 0x000000012c2c8824 */ /* 0x000fe200078e0a2e */
[----:B------:R-:W-:Y:S01]  /*11b10*/  IABS R37, R47 ;  /* 0x0000002f00257213 */ /* 0x000fe20000000000 */
[----:B------:R-:W-:Y:S01]  /*11b20*/  VIADD R53, R0, 0xea ;  /* 0x000000ea00357836 */ /* 0x000fe20000000000 */
[----:B------:R-:W-:Y:S01]  /*11b30*/  ISETP.GT.U32.AND P0, PT, R46, R41, PT ;  /* 0x000000292e00720c */ /* 0x000fe20003f04070 */
[----:B------:R-:W-:-:S04]  /*11b40*/  IMAD.HI.U32 R36, R49, R42, RZ ;  /* 0x0000002a31247227 */ /* 0x000fc800078e00ff */
[----:B------:R-:W-:Y:S01]  /*11b50*/  @!P6 IMAD.IADD R43, R43, 0x1, -R46 ;  /* 0x000000012b2be824 */ /* 0x000fe200078e0a2e */
[----:B------:R-:W-:Y:S01]  /*11b60*/  ISETP.GT.U32.AND P6, PT, R46, R44, PT ;  /* 0x0000002c2e00720c */ /* 0x000fe20003fc4070 */
[----:B------:R-:W-:-:S04]  /*11b70*/  IMAD.HI.U32 R33, R49, R37, RZ ;  /* 0x0000002531217227 */ /* 0x000fc800078e00ff */
[----:B------:R-:W-:Y:S01]  /*11b80*/  @!P2 IMAD.IADD R38, R38, 0x1, -R46 ;  /* 0x000000012626a824 */ /* 0x000fe200078e0a2e */
[----:B------:R-:W-:Y:S01]  /*11b90*/  ISETP.GE.AND P2, PT, R48, RZ, PT ;  /* 0x000000ff3000720c */ /* 0x000fe20003f46270 */
[----:B------:R-:W-:Y:S02]  /*11ba0*/  IMAD.MOV R36, RZ, RZ, -R36 ;  /* 0x000000ffff247224 */ /* 0x000fe400078e0a24 */
[----:B------:R-:W-:Y:S02]  /*11bb0*/  IMAD.MOV R33, RZ, RZ, -R33 ;  /* 0x000000ffff217224 */ /* 0x000fe400078e0a21 */
[C---:B------:R-:W-:Y:S01]  /*11bc0*/  IMAD R42, R46.reuse, R36, R42 ;  /* 0x000000242e2a7224 */ /* 0x040fe200078e022a */
[----:B------:R-:W-:Y:S01]  /*11bd0*/  IABS R36, R53 ;  /* 0x0000003500247213 */ /* 0x000fe20000000000 */
[----:B0-----:R-:W-:Y:S02]  /*11be0*/  IMAD.MOV.U32 R4, RZ, RZ, R38 ;  /* 0x000000ffff047224 */ /* 0x001fe400078e0026 */
[----:B------:R-:W-:-:S02]  /*11bf0*/  IMAD R37, R46, R33, R37 ;  /* 0x000000212e257224 */ /* 0x000fc400078e0225 */
[----:B------:R-:W-:Y:S02]  /*11c00*/  VIADD R52, R0, 0xe9 ;  /* 0x000000e900347836 */ /* 0x000fe40000000000 */
[----:B------:R-:W-:Y:S01]  /*11c10*/  @!P0 IMAD.IADD R41, R41, 0x1, -R46 ;  /* 0x0000000129298824 */ /* 0x000fe200078e0a2e */
[----:B------:R-:W-:Y:S01]  /*11c20*/  ISETP.GT.U32.AND P0, PT, R46, R43, PT ;  /* 0x0000002b2e00720c */ /* 0x000fe20003f04070 */
[----:B------:R-:W-:Y:S01]  /*11c30*/  @!P5 IMAD.MOV R4, RZ, RZ, -R4 ;  /* 0x000000ffff04d224 */ /* 0x000fe200078e0a04 */
[----:B------:R-:W-:Y:S01]  /*11c40*/  IABS R33, R52 ;  /* 0x0000003400217213 */ /* 0x000fe20000000000 */
[----:B------:R-:W-:Y:S01]  /*11c50*/  @!P6 IMAD.IADD R44, R44, 0x1, -R46 ;  /* 0x000000012c2ce824 */ /* 0x000fe200078e0a2e */
[C---:B------:R-:W-:Y:S01]  /*11c60*/  ISETP.GT.U32.AND P6, PT, R46.reuse, R37, PT ;  /* 0x000000252e00720c */ /* 0x040fe20003fc4070 */
[----:B------:R-:W-:Y:S01]  /*11c70*/  IMAD.HI.U32 R38, R49, R36, RZ ;  /* 0x0000002431267227 */ /* 0x000fe200078e00ff */
[----:B------:R0:W-:Y:S01]  /*11c80*/  STL [R1+0x508], R4 ;  /* 0x0005080401007387 */ /* 0x0001e20000100800 */
[----:B------:R-:W-:-:S02]  /*11c90*/  ISETP.GT.U32.AND P5, PT, R46, R41, PT ;  /* 0x000000292e00720c */ /* 0x000fc40003fa4070 */
[C---:B------:R-:W-:Y:S02]  /*11ca0*/  VIADD R48, R0.reuse, 0xe7 ;  /* 0x000000e700307836 */ /* 0x040fe40000000000 */
[----:B------:R-:W-:Y:S02]  /*11cb0*/  IMAD.MOV R38, RZ, RZ, -R38 ;  /* 0x000000ffff267224 */ /* 0x000fe400078e0a26 */
[----:B------:R-:W-:Y:S01]  /*11cc0*/  VIADD R50, R0, 0xe8 ;  /* 0x000000e800327836 */ /* 0x000fe20000000000 */
[----:B------:R-:W-:Y:S01]  /*11cd0*/  IABS R39, R48 ;  /* 0x0000003000277213 */ /* 0x000fe20000000000 */
[----:B------:R-:W-:-:S03]  /*11ce0*/  IMAD.HI.U32 R45, R49, R33, RZ ;  /* 0x00000021312d7227 */ /* 0x000fc600078e00ff */
[----:B------:R-:W-:Y:S01]  /*11cf0*/  IABS R40, R50 ;  /* 0x0000003200287213 */ /* 0x000fe20000000000 */
[----:B0-----:R-:W-:Y:S02]  /*11d00*/  IMAD.MOV.U32 R4, RZ, RZ, R32 ;  /* 0x000000ffff047224 */ /* 0x001fe400078e0020 */
[C---:B------:R-:W-:Y:S02]  /*11d10*/  IMAD R36, R46.reuse, R38, R36 ;  /* 0x000000262e247224 */ /* 0x040fe400078e0224 */
[----:B------:R-:W-:Y:S01]  /*11d20*/  @!P3 IMAD.MOV R4, RZ, RZ, -R4 ;  /* 0x000000ffff04b224 */ /* 0x000fe200078e0a04 */
[C---:B------:R-:W-:Y:S01]  /*11d30*/  ISETP.GT.U32.AND P3, PT, R46.reuse, R42, PT ;  /* 0x0000002a2e00720c */ /* 0x040fe20003f64070 */
[----:B------:R-:W-:Y:S02]  /*11d40*/  IMAD.MOV R45, RZ, RZ, -R45 ;  /* 0x000000ffff2d7224 */ /* 0x000fe400078e0a2d */
[--C-:B------:R-:W-:Y:S01]  /*11d50*/  @!P0 IMAD.IADD R43, R43, 0x1, -R46.reuse ;  /* 0x000000012b2b8824 */ /* 0x100fe200078e0a2e */
[----:B------:R-:W-:Y:S01]  /*11d60*/  ISETP.GT.U32.AND P0, PT, R46, R36, PT ;  /* 0x000000242e00720c */ /* 0x000fe20003f04070 */
[----:B------:R-:W-:Y:S01]  /*11d70*/  IMAD.HI.U32 R38, R49, R39, RZ ;  /* 0x0000002731267227 */ /* 0x000fe200078e00ff */
[----:B------:R0:W-:Y:S03]  /*11d80*/  STL [R1+0x4fc], R4 ;  /* 0x0004fc0401007387 */ /* 0x0001e60000100800 */
[----:B------:R-:W-:Y:S01]  /*11d90*/  @!P6 IMAD.IADD R37, R37, 0x1, -R46 ;  /* 0x000000012525e824 */ /* 0x000fe200078e0a2e */
[----:B------:R-:W-:Y:S01]  /*11da0*/  ISETP.GE.AND P6, PT, R47, RZ, PT ;  /* 0x000000ff2f00720c */ /* 0x000fe20003fc6270 */
[----:B------:R-:W-:-:S02]  /*11db0*/  IMAD.MOV.U32 R7, RZ, RZ, R44 ;  /* 0x000000ffff077224 */ /* 0x000fc400078e002c */
[----:B------:R-:W-:Y:S02]  /*11dc0*/  IMAD R33, R46, R45, R33 ;  /* 0x0000002d2e217224 */ /* 0x000fe400078e0221 */
[----:B------:R-:W-:-:S04]  /*11dd0*/  IMAD.HI.U32 R32, R49, R40, RZ ;  /* 0x0000002831207227 */ /* 0x000fc800078e00ff */
[----:B0-----:R-:W-:Y:S02]  /*11de0*/  IMAD.MOV.U32 R4, RZ, RZ, R43 ;  /* 0x000000ffff047224 */ /* 0x001fe400078e002b */
[----:B------:R-:W-:Y:S02]  /*11df0*/  IMAD.MOV R38, RZ, RZ, -R38 ;  /* 0x000000ffff267224 */ /* 0x000fe400078e0a26 */
[----:B------:R-:W-:Y:S02]  /*11e00*/  VIADD R47, R0, 0xe6 ;  /* 0x000000e6002f7836 */ /* 0x000fe40000000000 */
[----:B------:R-:W-:Y:S01]  /*11e10*/  @!P1 IMAD.MOV R7, RZ, RZ, -R7 ;  /* 0x000000ffff079224 */ /* 0x000fe200078e0a07 */
[C---:B------:R-:W-:Y:S01]  /*11e20*/  ISETP.GT.U32.AND P1, PT, R46.reuse, R37, PT ;  /* 0x000000252e00720c */ /* 0x040fe20003f24070 */
[----:B------:R-:W-:Y:S01]  /*11e30*/  @!P5 IMAD.IADD R41, R41, 0x1, -R46 ;  /* 0x000000012929d824 */ /* 0x000fe200078e0a2e */
[----:B------:R-:W-:Y:S01]  /*11e40*/  ISETP.GT.U32.AND P5, PT, R46, R33, PT ;  /* 0x000000212e00720c */ /* 0x000fe20003fa4070 */
[----:B------:R-:W-:Y:S01]  /*11e50*/  @!P4 IMAD.MOV R4, RZ, RZ, -R4 ;  /* 0x000000ffff04c224 */ /* 0x000fe200078e0a04 */
[----:B------:R-:W-:Y:S01]  /*11e60*/  STL [R1+0x408], R7 ;  /* 0x0004080701007387 */ /* 0x000fe20000100800 */
[----:B------:R-:W-:-:S02]  /*11e70*/  IMAD.MOV R32, RZ, RZ, -R32 ;  /* 0x000000ffff207224 */ /* 0x000fc400078e0a20 */
        /* <DEDUP_REMOVED lines=9> */
[C---:B------:R-:W-:Y:S01]  /*11f10*/  ISETP.GT.U32.AND P4, PT, R46.reuse, R36, PT ;  /* 0x000000242e00720c */ /* 0x040fe20003f84070 */
[----:B------:R-:W-:Y:S01]  /*11f20*/  @!P1 IMAD.IADD R37, R37, 0x1, -R46 ;  /* 0x0000000125259824 */ /* 0x000fe200078e0a2e */
[C---:B------:R-:W-:Y:S01]  /*11f30*/  ISETP.GT.U32.AND P1, PT, R46.reuse, R39, PT ;  /* 0x000000272e00720c */ /* 0x040fe20003f24070 */
[----:B0-----:R-:W-:Y:S02]  /*11f40*/  IMAD.MOV.U32 R4, RZ, RZ, R41 ;  /* 0x000000ffff047224 */ /* 0x001fe400078e0029 */
[----:B------:R-:W-:Y:S02]  /*11f50*/  IMAD.MOV R43, RZ, RZ, -R43 ;  /* 0x000000ffff2b7224 */ /* 0x000fe400078e0a2b */
[----:B------:R-:W-:Y:S01]  /*11f60*/  @!P2 IMAD.MOV R4, RZ, RZ, -R4 ;  /* 0x000000ffff04a224 */ /* 0x000fe200078e0a04 */
[C---:B------:R-:W-:Y:S01]  /*11f70*/  ISETP.GT.U32.AND P2, PT, R46.reuse, R40, PT ;  /* 0x000000282e00720c */ /* 0x040fe20003f44070 */
[----:B------:R-:W-:Y:S02]  /*11f80*/  @!P5 IMAD.IADD R33, R33, 0x1, -R46 ;  /* 0x000000012121d824 */ /* 0x000fe400078e0a2e */
[----:B------:R-:W-:Y:S01]  /*11f90*/  IMAD R38, R46, R43, R38 ;  /* 0x0000002b2e267224 */ /* 0x000fe200078e0226 */
[----:B------:R0:W-:Y:S01]  /*11fa0*/  STL [R1+0x4ec], R4 ;  /* 0x0004ec0401007387 */ /* 0x0001e20000100800 */
[----:B------:R-:W-:Y:S01]  /*11fb0*/  VIADD R51, R0, 0xe5 ;  /* 0x000000e500337836 */ /* 0x000fe20000000000 */
[----:B------:R-:W-:Y:S01]  /*11fc0*/  ISETP.GT.U32.AND P5, PT, R46, R33, PT ;  /* 0x000000212e00720c */ /* 0x000fe20003fa4070 */
[--C-:B------:R-:W-:Y:S01]  /*11fd0*/  @!P0 IMAD.IADD R42, R42, 0x1, -R46.reuse ;  /* 0x000000012a2a8824 */ /* 0x100fe200078e0a2e */
[----:B------:R-:W-:Y:S01]  /*11fe0*/  ISETP.GE.AND P0, PT, R53, RZ, PT ;  /* 0x000000ff3500720c */ /* 0x000fe20003f06270 */
[----:B------:R-:W-:Y:S01]  /*11ff0*/  @!P4 IMAD.IADD R36, R36, 0x1, -R46 ;  /* 0x000000012424c824 */ /* 0x000fe200078e0a2e */
[----:B------:R-:W-:Y:S01]  /*12000*/  IABS R32, R51 ;  /* 0x0000003300207213 */ /* 0x000fe20000000000 */
[----:B------:R-:W-:Y:S01]  /*12010*/  IMAD.MOV.U32 R7, RZ, RZ, R42 ;  /* 0x000000ffff077224 */ /* 0x000fe200078e002a */
[----:B------:R-:W-:Y:S01]  /*12020*/  ISETP.GE.AND P4, PT, R52, RZ, PT ;  /* 0x000000ff3400720c */ /* 0x000fe20003f86270 */
[----:B------:R-:W-:Y:S01]  /*12030*/  @!P2 IMAD.IADD R40, R40, 0x1, -R46 ;  /* 0x000000012828a824 */ /* 0x000fe200078e0a2e */
[----:B------:R-:W-:Y:S01]  /*12040*/  ISETP.GE.AND P2, PT, R48, RZ, PT ;  /* 0x000000ff3000720c */ /* 0x000fe20003f46270 */
[----:B0-----:R-:W-:-:S02]  /*12050*/  IMAD.MOV.U32 R4, RZ, RZ, R37 ;  /* 0x000000ffff047224 */ /* 0x001fc400078e0025 */
[----:B------:R-:W-:Y:S01]  /*12060*/  @!P1 IMAD.IADD R39, R39, 0x1, -R46 ;  /* 0x0000000127279824 */ /* 0x000fe200078e0a2e */
[C---:B------:R-:W-:Y:S01]  /*12070*/  ISETP.GT.U32.AND P1, PT, R46.reuse, R40, PT ;  /* 0x000000282e00720c */ /* 0x040fe20003f24070 */
[----:B------:R-:W-:Y:S01]  /*12080*/  @!P6 IMAD.MOV R4, RZ, RZ, -R4 ;  /* 0x000000ffff04e224 */ /* 0x000fe200078e0a04 */
[C---:B------:R-:W-:Y:S01]  /*12090*/  ISETP.GT.U32.AND P6, PT, R46.reuse, R38, PT ;  /* 0x000000262e00720c */ /* 0x040fe20003fc4070 */
[----:B------:R-:W-:Y:S01]  /*120a0*/  @!P3 IMAD.MOV R7, RZ, RZ, -R7 ;  /* 0x000000ffff07b224 */ /* 0x000fe200078e0a07 */
[----:B------:R-:W-:Y:S01]  /*120b0*/  ISETP.GT.U32.AND P3, PT, R46, R39, PT ;  /* 0x000000272e00720c */ /* 0x000fe20003f64070 */
[----:B------:R-:W-:-:S03]  /*120c0*/  IMAD.HI.U32 R41, R49, R32, RZ ;  /* 0x0000002031297227 */ /* 0x000fc600078e00ff */
[----:B------:R0:W-:Y:S01]  /*120d0*/  STL [R1+0x450], R7 ;  /* 0x0004500701007387 */ /* 0x0001e20000100800 */
[--C-:B------:R-:W-:Y:S01]  /*120e0*/  @!P5 IMAD.IADD R33, R33, 0x1, -R46.reuse ;  /* 0x000000012121d824 */ /* 0x100fe200078e0a2e */
[----:B------:R-:W-:Y:S01]  /*120f0*/  ISETP.GE.AND P5, PT, R50, RZ, PT ;  /* 0x000000ff3200720c */ /* 0x000fe20003fa6270 */
[----:B------:R-:W-:Y:S01]  /*12100*/  IMAD.MOV R41, RZ, RZ, -R41 ;  /* 0x000000ffff297224 */ /* 0x000fe200078e0a29 */
[----:B------:R1:W-:Y:S01]  /*12110*/  STL [R1+0x454], R4 ;  /* 0x0004540401007387 */ /* 0x0003e20000100800 */
[----:B------:R-:W-:Y:S02]  /*12120*/  VIADD R48, R0, 0xe3 ;  /* 0x000000e300307836 */ /* 0x000fe40000000000 */
[----:B------:R-:W-:Y:S02]  /*12130*/  @!P6 IMAD.IADD R38, R38, 0x1, -R46 ;  /* 0x000000012626e824 */ /* 0x000fe400078e0a2e */
[C---:B------:R-:W-:Y:S02]  /*12140*/  IMAD R32, R46.reuse, R41, R32 ;  /* 0x000000292e207224 */ /* 0x040fe400078e0220 */
[----:B0-----:R-:W-:Y:S01]  /*12150*/  IMAD.MOV.U32 R7, RZ, RZ, R36 ;  /* 0x000000ffff077224 */ /* 0x001fe200078e0024 */
[----:B------:R-:W-:Y:S01]  /*12160*/  ISETP.GT.U32.AND P6, PT, R46, R38, PT ;  /* 0x000000262e00720c */ /* 0x000fe20003fc4070 */
        /* <DEDUP_REMOVED lines=8> */
[C---:B------:R-:W-:Y:S01]  /*121f0*/  VIADD R50, R0.reuse, 0xe4 ;  /* 0x000000e400327836 */ /* 0x040fe20000000000 */
[----:B------:R-:W-:Y:S01]  /*12200*/  STL [R1+0x4bc], R7 ;  /* 0x0004bc0701007387 */ /* 0x000fe20000100800 */
[----:B------:R-:W-:-:S02]  /*12210*/  VIADD R47, R0, 0xe2 ;  /* 0x000000e2002f7836 */ /* 0x000fc40000000000 */
[--C-:B------:R-:W-:Y:S01]  /*12220*/  @!P6 IMAD.IADD R38, R38, 0x1, -R46.reuse ;  /* 0x000000012626e824 */ /* 0x100fe200078e0a2e */
[----:B------:R0:W-:Y:S01]  /*12230*/  STL [R1+0x4c0], R4 ;  /* 0x0004c00401007387 */ /* 0x0001e20000100800 */
[----:B------:R-:W-:Y:S01]  /*12240*/  IABS R37, R50 ;  /* 0x0000003200257213 */ /* 0x000fe20000000000 */
[----:B------:R-:W-:Y:S01]  /*12250*/  @!P3 IMAD.IADD R39, R39, 0x1, -R46 ;  /* 0x000000012727b824 */ /* 0x000fe200078e0a2e */
[----:B------:R-:W-:Y:S01]  /*12260*/  IABS R44, R47 ;  /* 0x0000002f002c7213 */ /* 0x000fe20000000000 */
[----:B------:R-:W-:Y:S01]  /*12270*/  VIADD R51, R0, 0xdf ;  /* 0x000000df00337836 */ /* 0x000fe20000000000 */
[----:B------:R-:W-:Y:S01]  /*12280*/  ISETP.GE.AND P3, PT, R50, RZ, PT ;  /* 0x000000ff3200720c */ /* 0x000fe20003f66270 */
        /* <DEDUP_REMOVED lines=17> */
[----:B------:R-:W-:Y:S02]  /*123a0*/  VIADD R50, R0, 0xe1 ;  /* 0x000000e100327836 */ /* 0x000fe40000000000 */
[----:B------:R-:W-:Y:S01]  /*123b0*/  @!P0 IMAD.MOV R4, RZ, RZ, -R4 ;  /* 0x000000ffff048224 */ /* 0x000fe200078e0a04 */
[----:B------:R-:W-:Y:S01]  /*123c0*/  ISETP.GT.U32.AND P0, PT, R46, R33, PT ;  /* 0x000000212e00720c */ /* 0x000fe20003f04070 */
[----:B------:R-:W-:Y:S01]  /*123d0*/  @!P2 IMAD.MOV R7, RZ, RZ, -R7 ;  /* 0x000000ffff07a224 */ /* 0x000fe200078e0a07 */
[----:B------:R-:W-:Y:S01]  /*123e0*/  IABS R43, R50 ;  /* 0x00000032002b7213 */ /* 0x000fe20000000000 */
[----:B------:R-:W-:Y:S01]  /*123f0*/  IMAD.MOV R36, RZ, RZ, -R36 ;  /* 0x000000ffff247224 */ /* 0x000fe200078e0a24 */
[----:B------:R-:W-:Y:S01]  /*12400*/  ISETP.GE.AND P2, PT, R47, RZ, PT ;  /* 0x000000ff2f00720c */ /* 0x000fe20003f46270 */
[----:B------:R-:W-:Y:S01]  /*12410*/  @!P5 IMAD.IADD R32, R32, 0x1, -R46 ;  /* 0x000000012020d824 */ /* 0x000fe200078e0a2e */
[----:B------:R-:W-:Y:S01]  /*12420*/  STL [R1+0x484], R7 ;  /* 0x0004840701007387 */ /* 0x000fe20000100800 */
[----:B------:R-:W-:Y:S01]  /*12430*/  VIADD R48, R0, 0xe0 ;  /* 0x000000e000307836 */ /* 0x000fe20000000000 */
[----:B------:R-:W-:Y:S01]  /*12440*/  ISETP.GE.AND P5, PT, R50, RZ, PT ;  /* 0x000000ff3200720c */ /* 0x000fe20003fa6270 */
[----:B------:R-:W-:Y:S01]  /*12450*/  IMAD R44, R46, R36, R44 ;  /* 0x000000242e2c7224 */ /* 0x000fe200078e022c */
[----:B------:R0:W-:Y:S01]  /*12460*/  STL [R1+0x48c], R4 ;  /* 0x00048c0401007387 */ /* 0x0001e20000100800 */
[----:B------:R-:W-:Y:S01]  /*12470*/  IMAD.HI.U32 R40, R49, R43, RZ ;  /* 0x0000002b31287227 */ /* 0x000fe200078e00ff */
[----:B------:R-:W-:-:S03]  /*12480*/  IABS R41, R48 ;  /* 0x0000003000297213 */ /* 0x000fc60000000000 */
[--C-:B------:R-:W-:Y:S02]  /*12490*/  @!P0 IMAD.IADD R33, R33, 0x1, -R46.reuse ;  /* 0x0000000121218824 */ /* 0x100fe400078e0a2e */
[----:B------:R-:W-:Y:S02]  /*124a0*/  @!P6 IMAD.IADD R37, R37, 0x1, -R46 ;  /* 0x000000012525e824 */ /* 0x000fe400078e0a2e */
[----:B------:R-:W-:Y:S01]  /*124b0*/  IMAD.HI.U32 R39, R49, R41, RZ ;  /* 0x0000002931277227 */ /* 0x000fe200078e00ff */
[C---:B------:R-:W-:Y:S02]  /*124c0*/  ISETP.GT.U32.AND P0, PT, R46.reuse, R33, PT ;  /* 0x000000212e00720c */ /* 0x040fe40003f04070 */
[----:B------:R-:W-:Y:S01]  /*124d0*/  ISETP.GT.U32.AND P6, PT, R46, R37, PT ;  /* 0x000000252e00720c */ /* 0x000fe20003fc4070 */
[----:B0-----:R-:W-:Y:S02]  /*124e0*/  IMAD.MOV.U32 R4, RZ, RZ, R32 ;  /* 0x000000ffff047224 */ /* 0x001fe400078e0020 */
[----:B------:R-:W-:-:S02]  /*124f0*/  IMAD.MOV R40, RZ, RZ, -R40 ;  /* 0x000000ffff287224 */ /* 0x000fc400078e0a28 */
[----:B------:R-:W-:Y:S01]  /*12500*/  @!P1 IMAD.MOV R4, RZ, RZ, -R4 ;  /* 0x000000ffff049224 */ /* 0x000fe200078e0a04 */
[C---:B------:R-:W-:Y:S01]  /*12510*/  ISETP.GT.U32.AND P1, PT, R46.reuse, R44, PT ;  /* 0x0000002c2e00720c */ /* 0x040fe20003f24070 */
[----:B------:R-:W-:Y:S02]  /*12520*/  IMAD.MOV R39, RZ, RZ, -R39 ;  /* 0x000000ffff277224 */ /* 0x000fe400078e0a27 */
[C---:B------:R-:W-:Y:S01]  /*12530*/  IMAD R43, R46.reuse, R40, R43 ;  /* 0x000000282e2b7224 */ /* 0x040fe200078e022b */
[----:B------:R0:W-:Y:S01]  /*12540*/  STL [R1+0x47c], R4 ;  /* 0x00047c0401007387 */ /* 0x0001e20000100800 */
[C---:B------:R-:W-:Y:S02]  /*12550*/  IMAD R41, R46.reuse, R39, R41 ;  /* 0x000000272e297224 */ /* 0x040fe400078e0229 */
[----:B------:R-:W-:Y:S01]  /*12560*/  @!P0 IMAD.IADD R33, R33, 0x1, -R46 ;  /* 0x0000000121218824 */ /* 0x000fe200078e0a2e */
[----:B------:R-:W-:Y:S01]  /*12570*/  ISETP.GT.U32.AND P0, PT, R46, R43, PT ;  /* 0x0000002b2e00720c */ /* 0x000fe20003f04070 */
[----:B------:R-:W-:-:S04]  /*12580*/  IMAD.HI.U32 R36, R49, R42, RZ ;  /* 0x0000002a31247227 */ /* 0x000fc800078e00ff */
[--C-:B------:R-:W-:Y:S01]  /*12590*/  @!P1 IMAD.IADD R44, R44, 0x1, -R46.reuse ;  /* 0x000000012c2c9824 */ /* 0x100fe200078e0a2e */
[----:B------:R-:W-:Y:S01]  /*125a0*/  ISETP.GT.U32.AND P1, PT, R46, R41, PT ;  /* 0x000000292e00720c */ /* 0x000fe20003f24070 */
[----:B------:R-:W-:Y:S02]  /*125b0*/  VIADD R47, R0, 0xde ;  /* 0x000000de002f7836 */ /* 0x000fe40000000000 */
[----:B------:R-:W-:Y:S01]  /*125c0*/  @!P6 IMAD.IADD R37, R37, 0x1, -R46 ;  /* 0x000000012525e824 */ /* 0x000fe200078e0a2e */
[----:B------:R-:W-:Y:S01]  /*125d0*/  ISETP.GE.AND P6, PT, R48, RZ, PT ;  /* 0x000000ff3000720c */ /* 0x000fe20003fc6270 */
[----:B------:R-:W-:Y:S01]  /*125e0*/  IMAD.MOV R36, RZ, RZ, -R36 ;  /* 0x000000ffff247224 */ /* 0x000fe200078e0a24 */
[----:B------:R-:W-:Y:S01]  /*125f0*/  IABS R38, R47 ;  /* 0x0000002f00267213 */ /* 0x000fe20000000000 */
[----:B------:R-:W-:Y:S02]  /*12600*/  VIADD R53, R0, 0xdd ;  /* 0x000000dd00357836 */ /* 0x000fe40000000000 */
[----:B------:R-:W-:-:S02]  /*12610*/  IMAD R42, R46, R36, R42 ;  /* 0x000000242e2a7224 */ /* 0x000fc400078e022a */
[----:B------:R-:W-:Y:S01]  /*12620*/  @!P0 IMAD.IADD R43, R43, 0x1, -R46 ;  /* 0x000000012b2b8824 */ /* 0x000fe200078e0a2e */
[----:B------:R-:W-:Y:S01]  /*12630*/  IABS R36, R53 ;  /* 0x0000003500247213 */ /* 0x000fe20000000000 */
[----:B0-----:R-:W-:Y:S01]  /*12640*/  IMAD.MOV.U32 R4, RZ, RZ, R37 ;  /* 0x000000ffff047224 */ /* 0x001fe200078e0025 */
[----:B------:R-:W-:Y:S01]  /*12650*/  ISETP.GT.U32.AND P0, PT, R46, R44, PT ;  /* 0x0000002c2e00720c */ /* 0x000fe20003f04070 */
[----:B------:R-:W-:-:S04]  /*12660*/  IMAD.HI.U32 R32, R49, R38, RZ ;  /* 0x0000002631207227 */ /* 0x000fc800078e00ff */
[----:B------:R-:W-:Y:S01]  /*12670*/  @!P1 IMAD.IADD R41, R41, 0x1, -R46 ;  /* 0x0000000129299824 */ /* 0x000fe200078e0a2e */
[C---:B------:R-:W-:Y:S01]  /*12680*/  ISETP.GT.U32.AND P1, PT, R46.reuse, R43, PT ;  /* 0x0000002b2e00720c */ /* 0x040fe20003f24070 */
[----:B------:R-:W-:Y:S02]  /*12690*/  @!P3 IMAD.MOV R4, RZ, RZ, -R4 ;  /* 0x000000ffff04b224 */ /* 0x000fe400078e0a04 */
[----:B------:R-:W-:Y:S01]  /*126a0*/  IMAD.HI.U32 R37, R49, R36, RZ ;  /* 0x0000002431257227 */ /* 0x000fe200078e00ff */
[----:B------:R-:W-:Y:S02]  /*126b0*/  ISETP.GT.U32.AND P3, PT, R46, R41, PT ;  /* 0x000000292e00720c */ /* 0x000fe40003f64070 */
[----:B------:R0:W-:Y:S01]  /*126c0*/  STL [R1+0x440], R4 ;  /* 0x0004400401007387 */ /* 0x0001e20000100800 */
[----:B------:R-:W-:Y:S02]  /*126d0*/  IMAD.MOV R32, RZ, RZ, -R32 ;  /* 0x000000ffff207224 */ /* 0x000fe400078e0a20 */
[----:B------:R-:W-:-:S02]  /*126e0*/  VIADD R52, R0, 0xdc ;  /* 0x000000dc00347836 */ /* 0x000fc40000000000 */
[----:B------:R-:W-:Y:S02]  /*126f0*/  IMAD.MOV R37, RZ, RZ, -R37 ;  /* 0x000000ffff257224 */ /* 0x000fe400078e0a25 */
[C---:B------:R-:W-:Y:S01]  /*12700*/  IMAD R38, R46.reuse, R32, R38 ;  /* 0x000000202e267224 */ /* 0x040fe200078e0226 */
[----:B------:R-:W-:Y:S01]  /*12710*/  IABS R32, R52 ;  /* 0x0000003400207213 */ /* 0x000fe20000000000 */
[----:B------:R-:W-:Y:S02]  /*12720*/  IMAD R36, R46, R37, R36 ;  /* 0x000000252e247224 */ /* 0x000fe400078e0224 */
[----:B0-----:R-:W-:Y:S02]  /*12730*/  IMAD.MOV.U32 R4, RZ, RZ, R33 ;  /* 0x000000ffff047224 */ /* 0x001fe400078e0021 */
[----:B------:R-:W-:Y:S01]  /*12740*/  @!P0 IMAD.IADD R44, R44, 0x1, -R46 ;  /* 0x000000012c2c8824 */ /* 0x000fe200078e0a2e */
[C---:B------:R-:W-:Y:S01]  /*12750*/  ISETP.GT.U32.AND P0, PT, R46.reuse, R38, PT ;  /* 0x000000262e00720c */ /* 0x040fe20003f04070 */
[----:B------:R-:W-:Y:S01]  /*12760*/  @!P4 IMAD.MOV R4, RZ, RZ, -R4 ;  /* 0x000000ffff04c224 */ /* 0x000fe200078e0a04 */
[----:B------:R-:W-:Y:S01]  /*12770*/  ISETP.GT.U32.AND P4, PT, R46, R42, PT ;  /* 0x0000002a2e00720c */ /* 0x000fe20003f84070 */
[----:B------:R-:W-:-:S02]  /*12780*/  VIADD R48, R0, 0xda ;  /* 0x000000da00307836 */ /* 0x000fc40000000000 */
[----:B------:R-:W-:Y:S01]  /*12790*/  IMAD.HI.U32 R45, R49, R32, RZ ;  /* 0x00000020312d7227 */ /* 0x000fe200078e00ff */
[----:B------:R0:W-:Y:S02]  /*127a0*/  STL [R1+0x434], R4 ;  /* 0x0004340401007387 */ /* 0x0001e40000100800 */
[----:B------:R-:W-:Y:S01]  /*127b0*/  IABS R39, R48 ;  /* 0x0000003000277213 */ /* 0x000fe20000000000 */
[----:B------:R-:W-:Y:S01]  /*127c0*/  @!P1 IMAD.IADD R43, R43, 0x1, -R46 ;  /* 0x000000012b2b9824 */ /* 0x000fe200078e0a2e */
[----:B------:R-:W-:Y:S01]  /*127d0*/  ISETP.GT.U32.AND P1, PT, R46, R36, PT ;  /* 0x000000242e00720c */ /* 0x000fe20003f24070 */
[----:B------:R-:W-:Y:S02]  /*127e0*/  VIADD R50, R0, 0xdb ;  /* 0x000000db00327836 */ /* 0x000fe40000000000 */
[----:B------:R-:W-:Y:S02]  /*127f0*/  IMAD.MOV R45, RZ, RZ, -R45 ;  /* 0x000000ffff2d7224 */ /* 0x000fe400078e0a2d */
[----:B------:R-:W-:Y:S01]  /*12800*/  IMAD.HI.U32 R37, R49, R39, RZ ;  /* 0x0000002731257227 */ /* 0x000fe200078e00ff */
[----:B------:R-:W-:-:S03]  /*12810*/  IABS R40, R50 ;  /* 0x0000003200287213 */ /* 0x000fc60000000000 */
[----:B------:R-:W-:Y:S02]  /*12820*/  IMAD R32, R46, R45, R32 ;  /* 0x0000002d2e207224 */ /* 0x000fe400078e0220 */
[----:B------:R-:W-:Y:S01]  /*12830*/  @!P4 IMAD.IADD R42, R42, 0x1, -R46 ;  /* 0x000000012a2ac824 */ /* 0x000fe200078e0a2e */
[----:B------:R-:W-:Y:S01]  /*12840*/  ISETP.GE.AND P4, PT, R51, RZ, PT ;  /* 0x000000ff3300720c */ /* 0x000fe20003f86270 */
[----:B------:R-:W-:Y:S02]  /*12850*/  IMAD.MOV.U32 R7, RZ, RZ, R44 ;  /* 0x000000ffff077224 */ /* 0x000fe400078e002c */
[--C-:B------:R-:W-:Y:S01]  /*12860*/  @!P3 IMAD.IADD R41, R41, 0x1, -R46.reuse ;  /* 0x000000012929b824 */ /* 0x100fe200078e0a2e */
[----:B------:R-:W-:Y:S01]  /*12870*/  ISETP.GT.U32.AND P3, PT, R46, R32, PT ;  /* 0x000000202e00720c */ /* 0x000fe20003f64070 */
[----:B------:R-:W-:Y:S01]  /*12880*/  @!P0 IMAD.IADD R38, R38, 0x1, -R46 ;  /* 0x0000000126268824 */ /* 0x000fe200078e0a2e */
[----:B------:R-:W-:Y:S01]  /*12890*/  ISETP.GE.AND P0, PT, R47, RZ, PT ;  /* 0x000000ff2f00720c */ /* 0x000fe20003f06270 */
[----:B0-----:R-:W-:-:S02]  /*128a0*/  IMAD.MOV.U32 R4, RZ, RZ, R43 ;  /* 0x000000ffff047224 */ /* 0x001fc400078e002b */
[----:B------:R-:W-:-:S04]  /*128b0*/  IMAD.HI.U32 R33, R49, R40, RZ ;  /* 0x0000002831217227 */ /* 0x000fc800078e00ff */
[----:B------:R-:W-:Y:S02]  /*128c0*/  IMAD.MOV R37, RZ, RZ, -R37 ;  /* 0x000000ffff257224 */ /* 0x000fe400078e0a25 */
[----:B------:R-:W-:Y:S02]  /*128d0*/  VIADD R47, R0, 0xd9 ;  /* 0x000000d9002f7836 */ /* 0x000fe40000000000 */
[----:B------:R-:W-:Y:S01]  /*128e0*/  @!P1 IMAD.IADD R36, R36, 0x1, -R46 ;  /* 0x0000000124249824 */ /* 0x000fe200078e0a2e */
[C---:B------:R-:W-:Y:S01]  /*128f0*/  ISETP.GT.U32.AND P1, PT, R46.reuse, R42, PT ;  /* 0x0000002a2e00720c */ /* 0x040fe20003f24070 */
[----:B------:R-:W-:Y:S01]  /*12900*/  @!P2 IMAD.MOV R7, RZ, RZ, -R7 ;  /* 0x000000ffff07a224 */ /* 0x000fe200078e0a07 */
[C---:B------:R-:W-:Y:S01]  /*12910*/  ISETP.GT.U32.AND P2, PT, R46.reuse, R38, PT ;  /* 0x000000262e00720c */ /* 0x040fe20003f44070 */
[----:B------:R-:W-:Y:S02]  /*12920*/  @!P5 IMAD.MOV R4, RZ, RZ, -R4 ;  /* 0x000000ffff04d224 */ /* 0x000fe400078e0a04 */
[----:B------:R-:W-:Y:S01]  /*12930*/  IMAD.MOV R33, RZ, RZ, -R33 ;  /* 0x000000ffff217224 */ /* 0x000fe200078e0a21 */
[----:B------:R-:W-:Y:S01]  /*12940*/  STL [R1+0x348], R7 ;  /* 0x0003480701007387 */ /* 0x000fe20000100800 */
[C---:B------:R-:W-:Y:S01]  /*12950*/  IMAD R39, R46.reuse, R37, R39 ;  /* 0x000000252e277224 */ /* 0x040fe200078e0227 */
[----:B------:R-:W-:Y:S01]  /*12960*/  IABS R37, R47 ;  /* 0x0000002f00257213 */ /* 0x000fe20000000000 */
[----:B------:R-:W-:Y:S01]  /*12970*/  IMAD R40, R46, R33, R40 ;  /* 0x000000212e287224 */ /* 0x000fe200078e0228 */
[----:B------:R0:W-:Y:S01]  /*12980*/  STL [R1+0x384], R4 ;  /* 0x0003840401007387 */ /* 0x0001e20000100800 */
[----:B------:R-:W-:Y:S01]  /*12990*/  @!P3 IMAD.IADD R32, R32, 0x1, -R46 ;  /* 0x000000012020b824 */ /* 0x000fe200078e0a2e */
[----:B------:R-:W-:Y:S01]  /*129a0*/  ISETP.GT.U32.AND P3, PT, R46, R36, PT ;  /* 0x000000242e00720c */ /* 0x000fe20003f64070 */
[----:B------:R-:W-:-:S03]  /*129b0*/  IMAD.HI.U32 R43, R49, R37, RZ ;  /* 0x00000025312b7227 */ /* 0x000fc600078e00ff */
[----:B------:R-:W-:Y:S01]  /*129c0*/  ISETP.GT.U32.AND P5, PT, R46, R32, PT ;  /* 0x000000202e00720c */ /* 0x000fe20003fa4070 */
[--C-:B------:R-:W-:Y:S01]  /*129d0*/  @!P1 IMAD.IADD R42, R42, 0x1, -R46.reuse ;  /* 0x000000012a2a9824 */ /* 0x100fe200078e0a2e */
[----:B------:R-:W-:Y:S01]  /*129e0*/  ISETP.GE.AND P1, PT, R53, RZ, PT ;  /* 0x000000ff3500720c */ /* 0x000fe20003f26270 */
[----:B------:R-:W-:Y:S02]  /*129f0*/  IMAD.MOV R43, RZ, RZ, -R43 ;  /* 0x000000ffff2b7224 */ /* 0x000fe400078e0a2b */
[----:B0-----:R-:W-:Y:S02]  /*12a00*/  IMAD.MOV.U32 R4, RZ, RZ, R41 ;  /* 0x000000ffff047224 */ /* 0x001fe400078e0029 */
[----:B------:R-:W-:Y:S01]  /*12a10*/  @!P2 IMAD.IADD R38, R38, 0x1, -R46 ;  /* 0x000000012626a824 */ /* 0x000fe200078e0a2e */
[C---:B------:R-:W-:Y:S01]  /*12a20*/  ISETP.GT.U32.AND P2, PT, R46.reuse, R39, PT ;  /* 0x000000272e00720c */ /* 0x040fe20003f44070 */
[----:B------:R-:W-:Y:S01]  /*12a30*/  @!P6 IMAD.MOV R4, RZ, RZ, -R4 ;  /* 0x000000ffff04e224 */ /* 0x000fe200078e0a04 */
[----:B------:R-:W-:Y:S01]  /*12a40*/  ISETP.GT.U32.AND P6, PT, R46, R40, PT ;  /* 0x000000282e00720c */ /* 0x000fe20003fc4070 */
[----:B------:R-:W-:-:S02]  /*12a50*/  VIADD R51, R0, 0xd8 ;  /* 0x000000d800337836 */ /* 0x000fc40000000000 */
[----:B------:R-:W-:Y:S01]  /*12a60*/  IMAD R37, R46, R43, R37 ;  /* 0x0000002b2e257224 */ /* 0x000fe200078e0225 */
[----:B------:R0:W-:Y:S01]  /*12a70*/  STL [R1+0x404], R4 ;  /* 0x0004040401007387 */ /* 0x0001e20000100800 */
[----:B------:R-:W-:Y:S01]  /*12a80*/  IMAD.MOV.U32 R7, RZ, RZ, R42 ;  /* 0x000000ffff077224 */ /* 0x000fe200078e002a */
[----:B------:R-:W-:Y:S01]  /*12a90*/  IABS R33, R51 ;  /* 0x0000003300217213 */ /* 0x000fe20000000000 */
[----:B------:R-:W-:Y:S01]  /*12aa0*/  @!P3 IMAD.IADD R36, R36, 0x1, -R46 ;  /* 0x000000012424b824 */ /* 0x000fe200078e0a2e */
[----:B------:R-:W-:Y:S01]  /*12ab0*/  ISETP.GE.AND P3, PT, R52, RZ, PT ;  /* 0x000000ff3400720c */ /* 0x000fe20003f66270 */
[----:B------:R-:W-:Y:S01]  /*12ac0*/  @!P4 IMAD.MOV R7, RZ, RZ, -R7 ;  /* 0x000000ffff07c224 */ /* 0x000fe200078e0a07 */
[----:B------:R-:W-:Y:S01]  /*12ad0*/  ISETP.GT.U32.AND P4, PT, R46, R37, PT ;  /* 0x000000252e00720c */ /* 0x000fe20003f84070 */
[----:B------:R-:W-:-:S03]  /*12ae0*/  IMAD.HI.U32 R41, R49, R33, RZ ;  /* 0x0000002131297227 */ /* 0x000fc600078e00ff */
[----:B------:R1:W-:Y:S01]  /*12af0*/  STL [R1+0x390], R7 ;  /* 0x0003900701007387 */ /* 0x0003e20000100800 */
[----:B------:R-:W-:Y:S01]  /*12b00*/  @!P6 IMAD.IADD R40, R40, 0x1, -R46 ;  /* 0x000000012828e824 */ /* 0x000fe200078e0a2e */
[----:B------:R-:W-:Y:S01]  /*12b10*/  ISETP.GE.AND P6, PT, R48, RZ, PT ;  /* 0x000000ff3000720c */ /* 0x000fe20003fc6270 */
[----:B0-----:R-:W-:Y:S02]  /*12b20*/  IMAD.MOV.U32 R4, RZ, RZ, R38 ;  /* 0x000000ffff047224 */ /* 0x001fe400078e0026 */
        /* <DEDUP_REMOVED lines=10> */
[----:B-1----:R-:W-:Y:S01]  /*12bd0*/  IMAD.MOV.U32 R7, RZ, RZ, R36 ;  /* 0x000000ffff077224 */ /* 0x002fe200078e0024 */
[----:B------:R-:W-:Y:S01]  /*12be0*/  ISETP.GT.U32.AND P4, PT, R46, R37, PT ;  /* 0x000000252e00720c */ /* 0x000fe20003f84070 */
[----:B------:R-:W-:Y:S02]  /*12bf0*/  VIADD R48, R0, 0xd6 ;  /* 0x000000d600307836 */ /* 0x000fe40000000000 */
        /* <DEDUP_REMOVED lines=60> */
[C---:B------:R-:W-:Y:S02]  /*12fc0*/  IMAD R43, R46.reuse, R40, R43 ;  /* 0x000000282e2b7224 */ /* 0x040fe400078e022b */
[----:B------:R-:W-:Y:S01]  /*12fd0*/  IMAD R41, R46, R39, R41 ;  /* 0x000000272e297224 */ /* 0x000fe200078e0229 */
[----:B------:R-:W-:Y:S01]  /*12fe0*/  IABS R37, R47 ;  /* 0x0000002f00257213 */ /* 0x000fe20000000000 */
[--C-:B------:R-:W-:Y:S01]  /*12ff0*/  @!P1 IMAD.IADD R32, R32, 0x1, -R46.reuse ;  /* 0x0000000120209824 */ /* 0x100fe200078e0a2e */
[----:B------:R-:W-:Y:S01]  /*13000*/  ISETP.GT.U32.AND P1, PT, R46, R43, PT ;  /* 0x0000002b2e00720c */ /* 0x000fe20003f24070 */
[----:B------:R-:W-:Y:S01]  /*13010*/  @!P2 IMAD.IADD R44, R44, 0x1, -R46 ;  /* 0x000000012c2ca824 */ /* 0x000fe200078e0a2e */
[----:B------:R-:W-:Y:S01]  /*13020*/  ISETP.GT.U32.AND P2, PT, R46, R41, PT ;  /* 0x000000292e00720c */ /* 0x000fe20003f44070 */
[----:B------:R-:W-:Y:S02]  /*13030*/  VIADD R51, R0, 0xd2 ;  /* 0x000000d200337836 */ /* 0x000fe40000000000 */
[----:B------:R-:W-:-:S03]  /*13040*/  IMAD.HI.U32 R33, R49, R37, RZ ;  /* 0x0000002531217227 */ /* 0x000fc600078e00ff */
[----:B------:R-:W-:Y:S01]  /*13050*/  IABS R42, R51 ;  /* 0x00000033002a7213 */ /* 0x000fe20000000000 */
        /* <DEDUP_REMOVED lines=8> */
[C---:B------:R-:W-:Y:S01]  /*130e0*/  ISETP.GT.U32.AND P1, PT, R46.reuse, R44, PT ;  /* 0x0000002c2e00720c */ /* 0x040fe20003f24070 */
[----:B0-----:R-:W-:Y:S02]  /*130f0*/  IMAD.MOV.U32 R4, RZ, RZ, R38 ;  /* 0x000000ffff047224 */ /* 0x001fe400078e0026 */
[----:B------:R-:W-:Y:S01]  /*13100*/  @!P2 IMAD.IADD R41, R41, 0x1, -R46 ;  /* 0x000000012929a824 */ /* 0x000fe200078e0a2e */
[----:B------:R-:W-:Y:S01]  /*13110*/  ISETP.GT.U32.AND P2, PT, R46, R43, PT ;  /* 0x0000002b2e00720c */ /* 0x000fe20003f44070 */
[----:B------:R-:W-:Y:S02]  /*13120*/  IMAD.MOV R36, RZ, RZ, -R36 ;  /* 0x000000ffff247224 */ /* 0x000fe400078e0a24 */
[----:B------:R-:W-:-:S02]  /*13130*/  VIADD R53, R0, 0xd0 ;  /* 0x000000d000357836 */ /* 0x000fc40000000000 */
[----:B------:R-:W-:Y:S01]  /*13140*/  @!P0 IMAD.MOV R4, RZ, RZ, -R4 ;  /* 0x000000ffff048224 */ /* 0x000fe200078e0a04 */
[----:B------:R-:W-:Y:S01]  /*13150*/  ISETP.GT.U32.AND P0, PT, R46, R41, PT ;  /* 0x000000292e00720c */ /* 0x000fe20003f04070 */
[----:B------:R-:W-:-:S03]  /*13160*/  IMAD.HI.U32 R45, R49, R33, RZ ;  /* 0x00000021312d7227 */ /* 0x000fc600078e00ff */
[----:B------:R0:W-:Y:S01]  /*13170*/  STL [R1+0x380], R4 ;  /* 0x0003800401007387 */ /* 0x0001e20000100800 */
[----:B------:R-:W-:Y:S01]  /*13180*/  IMAD R42, R46, R36, R42 ;  /* 0x000000242e2a7224 */ /* 0x000fe200078e022a */
[----:B------:R-:W-:Y:S01]  /*13190*/  IABS R36, R53 ;  /* 0x0000003500247213 */ /* 0x000fe20000000000 */
[----:B------:R-:W-:Y:S02]  /*131a0*/  IMAD.MOV R45, RZ, RZ, -R45 ;  /* 0x000000ffff2d7224 */ /* 0x000fe400078e0a2d */
[----:B------:R-:W-:Y:S01]  /*131b0*/  @!P1 IMAD.IADD R44, R44, 0x1, -R46 ;  /* 0x000000012c2c9824 */ /* 0x000fe200078e0a2e */
[----:B------:R-:W-:Y:S01]  /*131c0*/  ISETP.GT.U32.AND P1, PT, R46, R37, PT ;  /* 0x000000252e00720c */ /* 0x000fe20003f24070 */
[----:B------:R-:W-:-:S04]  /*131d0*/  IMAD.HI.U32 R38, R49, R36, RZ ;  /* 0x0000002431267227 */ /* 0x000fc800078e00ff */
[----:B------:R-:W-:Y:S02]  /*131e0*/  IMAD R33, R46, R45, R33 ;  /* 0x0000002d2e217224 */ /* 0x000fe400078e0221 */
[----:B0-----:R-:W-:Y:S02]  /*131f0*/  IMAD.MOV.U32 R4, RZ, RZ, R32 ;  /* 0x000000ffff047224 */ /* 0x001fe400078e0020 */
[----:B------:R-:W-:Y:S02]  /*13200*/  IMAD.MOV R38, RZ, RZ, -R38 ;  /* 0x000000ffff267224 */ /* 0x000fe400078e0a26 */
[----:B------:R-:W-:Y:S02]  /*13210*/  VIADD R48, R0, 0xcd ;  /* 0x000000cd00307836 */ /* 0x000fe40000000000 */
[----:B------:R-:W-:Y:S01]  /*13220*/  @!P0 IMAD.IADD R41, R41, 0x1, -R46 ;  /* 0x0000000129298824 */ /* 0x000fe200078e0a2e */
[C---:B------:R-:W-:Y:S01]  /*13230*/  ISETP.GT.U32.AND P0, PT, R46.reuse, R33, PT ;  /* 0x000000212e00720c */ /* 0x040fe20003f04070 */
[----:B------:R-:W-:Y:S01]  /*13240*/  @!P5 IMAD.MOV R4, RZ, RZ, -R4 ;  /* 0x000000ffff04d224 */ /* 0x000fe200078e0a04 */
[C---:B------:R-:W-:Y:S01]  /*13250*/  ISETP.GT.U32.AND P5, PT, R46.reuse, R42, PT ;  /* 0x0000002a2e00720c */ /* 0x040fe20003fa4070 */
[----:B------:R-:W-:Y:S01]  /*13260*/  IMAD R36, R46, R38, R36 ;  /* 0x000000262e247224 */ /* 0x000fe200078e0224 */
[----:B------:R-:W-:Y:S01]  /*13270*/  IABS R39, R48 ;  /* 0x0000003000277213 */ /* 0x000fe20000000000 */
[----:B------:R-:W-:Y:S01]  /*13280*/  VIADD R50, R0, 0xce ;  /* 0x000000ce00327836 */ /* 0x000fe20000000000 */
[----:B------:R0:W-:Y:S01]  /*13290*/  STL [R1+0x374], R4 ;  /* 0x0003740401007387 */ /* 0x0001e20000100800 */
[----:B------:R-:W-:Y:S01]  /*132a0*/  @!P2 IMAD.IADD R43, R43, 0x1, -R46 ;  /* 0x000000012b2ba824 */ /* 0x000fe200078e0a2e */
[----:B------:R-:W-:Y:S01]  /*132b0*/  ISETP.GT.U32.AND P2, PT, R46, R36, PT ;  /* 0x000000242e00720c */ /* 0x000fe20003f44070 */
[----:B------:R-:W-:Y:S01]  /*132c0*/  IMAD.HI.U32 R38, R49, R39, RZ ;  /* 0x0000002731267227 */ /* 0x000fe200078e00ff */
[----:B------:R-:W-:-:S03]  /*132d0*/  IABS R40, R50 ;  /* 0x0000003200287213 */ /* 0x000fc60000000000 */
[----:B------:R-:W-:Y:S01]  /*132e0*/  @!P1 IMAD.IADD R37, R37, 0x1, -R46 ;  /* 0x0000000125259824 */ /* 0x000fe200078e0a2e */
[----:B------:R-:W-:Y:S01]  /*132f0*/  ISETP.GE.AND P1, PT, R47, RZ, PT ;  /* 0x000000ff2f00720c */ /* 0x000fe20003f26270 */
[----:B------:R-:W-:Y:S02]  /*13300*/  IMAD.MOV.U32 R7, RZ, RZ, R44 ;  /* 0x000000ffff077224 */ /* 0x000fe400078e002c */
[----:B0-----:R-:W-:Y:S02]  /*13310*/  IMAD.MOV.U32 R4, RZ, RZ, R43 ;  /* 0x000000ffff047224 */ /* 0x001fe400078e002b */
[----:B------:R-:W-:-:S04]  /*13320*/  IMAD.HI.U32 R32, R49, R40, RZ ;  /* 0x0000002831207227 */ /* 0x000fc800078e00ff */
[----:B------:R-:W-:Y:S02]  /*13330*/  IMAD.MOV R38, RZ, RZ, -R38 ;  /* 0x000000ffff267224 */ /* 0x000fe400078e0a26 */
[----:B------:R-:W-:Y:S02]  /*13340*/  VIADD R47, R0, 0xcc ;  /* 0x000000cc002f7836 */ /* 0x000fe40000000000 */
[----:B------:R-:W-:Y:S01]  /*13350*/  @!P0 IMAD.IADD R33, R33, 0x1, -R46 ;  /* 0x0000000121218824 */ /* 0x000fe200078e0a2e */
[C---:B------:R-:W-:Y:S01]  /*13360*/  ISETP.GT.U32.AND P0, PT, R46.reuse, R37, PT ;  /* 0x000000252e00720c */ /* 0x040fe20003f04070 */
[----:B------:R-:W-:Y:S02]  /*13370*/  @!P6 IMAD.MOV R7, RZ, RZ, -R7 ;  /* 0x000000ffff07e224 */ /* 0x000fe400078e0a07 */
[----:B------:R-:W-:Y:S01]  /*13380*/  @!P3 IMAD.MOV R4, RZ, RZ, -R4 ;  /* 0x000000ffff04b224 */ /* 0x000fe200078e0a04 */
[----:B------:R-:W-:Y:S01]  /*13390*/  ISETP.GT.U32.AND P3, PT, R46, R33, PT ;  /* 0x000000212e00720c */ /* 0x000fe20003f64070 */
[----:B------:R-:W-:Y:S01]  /*133a0*/  @!P5 IMAD.IADD R42, R42, 0x1, -R46 ;  /* 0x000000012a2ad824 */ /* 0x000fe200078e0a2e */
[----:B------:R-:W-:Y:S01]  /*133b0*/  STL [R1+0x314], R7 ;  /* 0x0003140701007387 */ /* 0x000fe20000100800 */
[----:B------:R-:W-:Y:S01]  /*133c0*/  IMAD.MOV R32, RZ, RZ, -R32 ;  /* 0x000000ffff207224 */ /* 0x000fe200078e0a20 */
[----:B------:R-:W-:Y:S01]  /*133d0*/  ISETP.GE.AND P5, PT, R51, RZ, PT ;  /* 0x000000ff3300720c */ /* 0x000fe20003fa6270 */
[----:B------:R-:W-:Y:S01]  /*133e0*/  IMAD R39, R46, R38, R39 ;  /* 0x000000262e277224 */ /* 0x000fe200078e0227 */
[----:B------:R-:W-:Y:S01]  /*133f0*/  IABS R38, R47 ;  /* 0x0000002f00267213 */ /* 0x000fe20000000000 */
[----:B------:R-:W-:Y:S01]  /*13400*/  @!P2 IMAD.IADD R36, R36, 0x1, -R46 ;  /* 0x000000012424a824 */ /* 0x000fe200078e0a2e */
[----:B------:R0:W-:Y:S01]  /*13410*/  STL [R1+0x320], R4 ;  /* 0x0003200401007387 */ /* 0x0001e20000100800 */
[C---:B------:R-:W-:Y:S01]  /*13420*/  IMAD R40, R46.reuse, R32, R40 ;  /* 0x000000202e287224 */ /* 0x040fe200078e0228 */
[C---:B------:R-:W-:Y:S01]  /*13430*/  ISETP.GT.U32.AND P2, PT, R46.reuse, R42, PT ;  /* 0x0000002a2e00720c */ /* 0x040fe20003f44070 */
[----:B------:R-:W-:Y:S01]  /*13440*/  IMAD.HI.U32 R43, R49, R38, RZ ;  /* 0x00000026312b7227 */ /* 0x000fe200078e00ff */
[----:B------:R-:W-:-:S03]  /*13450*/  ISETP.GT.U32.AND P6, PT, R46, R36, PT ;  /* 0x000000242e00720c */ /* 0x000fc60003fc4070 */
[----:B------:R-:W-:Y:S01]  /*13460*/  @!P0 IMAD.IADD R37, R37, 0x1, -R46 ;  /* 0x0000000125258824 */ /* 0x000fe200078e0a2e */
[----:B------:R-:W-:Y:S01]  /*13470*/  ISETP.GT.U32.AND P0, PT, R46, R39, PT ;  /* 0x000000272e00720c */ /* 0x000fe20003f04070 */
[----:B------:R-:W-:Y:S02]  /*13480*/  IMAD.MOV R43, RZ, RZ, -R43 ;  /* 0x000000ffff2b7224 */ /* 0x000fe400078e0a2b */
[----:B0-----:R-:W-:Y:S02]  /*13490*/  IMAD.MOV.U32 R4, RZ, RZ, R41 ;  /* 0x000000ffff047224 */ /* 0x001fe400078e0029 */
[----:B------:R-:W-:Y:S02]  /*134a0*/  VIADD R51, R0, 0xcb ;  /* 0x000000cb00337836 */ /* 0x000fe40000000000 */
[----:B------:R-:W-:Y:S01]  /*134b0*/  @!P4 IMAD.MOV R4, RZ, RZ, -R4 ;  /* 0x000000ffff04c224 */ /* 0x000fe200078e0a04 */
[C---:B------:R-:W-:Y:S01]  /*134c0*/  ISETP.GT.U32.AND P4, PT, R46.reuse, R40, PT ;  /* 0x000000282e00720c */ /* 0x040fe20003f84070 */
[----:B------:R-:W-:Y:S01]  /*134d0*/  IMAD R38, R46, R43, R38 ;  /* 0x0000002b2e267224 */ /* 0x000fe200078e0226 */
[----:B------:R-:W-:Y:S01]  /*134e0*/  IABS R32, R51 ;  /* 0x0000003300207213 */ /* 0x000fe20000000000 */
[--C-:B------:R-:W-:Y:S01]  /*134f0*/  @!P2 IMAD.IADD R42, R42, 0x1, -R46.reuse ;  /* 0x000000012a2aa824 */ /* 0x100fe200078e0a2e */
[----:B------:R0:W-:Y:S01]  /*13500*/  STL [R1+0x344], R4 ;  /* 0x0003440401007387 */ /* 0x0001e20000100800 */
[----:B------:R-:W-:Y:S01]  /*13510*/  @!P6 IMAD.IADD R36, R36, 0x1, -R46 ;  /* 0x000000012424e824 */ /* 0x000fe200078e0a2e */
[----:B------:R-:W-:Y:S01]  /*13520*/  ISETP.GE.AND P6, PT, R52, RZ, PT ;  /* 0x000000ff3400720c */ /* 0x000fe20003fc6270 */
[----:B------:R-:W-:Y:S01]  /*13530*/  IMAD.MOV.U32 R7, RZ, RZ, R42 ;  /* 0x000000ffff077224 */ /* 0x000fe200078e002a */
[----:B------:R-:W-:Y:S01]  /*13540*/  ISETP.GE.AND P2, PT, R53, RZ, PT ;  /* 0x000000ff3500720c */ /* 0x000fe20003f46270 */
[----:B------:R-:W-:-:S04]  /*13550*/  IMAD.HI.U32 R41, R49, R32, RZ ;  /* 0x0000002031297227 */ /* 0x000fc800078e00ff */
[----:B------:R-:W-:Y:S01]  /*13560*/  @!P4 IMAD.IADD R40, R40, 0x1, -R46 ;  /* 0x000000012828c824 */ /* 0x000fe200078e0a2e */
[----:B------:R-:W-:Y:S01]  /*13570*/  ISETP.GE.AND P4, PT, R48, RZ, PT ;  /* 0x000000ff3000720c */ /* 0x000fe20003f86270 */
[----:B0-----:R-:W-:Y:S02]  /*13580*/  IMAD.MOV.U32 R4, RZ, RZ, R37 ;  /* 0x000000ffff047224 */ /* 0x001fe400078e0025 */
[----:B------:R-:W-:Y:S02]  /*13590*/  @!P5 IMAD.MOV R7, RZ, RZ, -R7 ;  /* 0x000000ffff07d224 */ /* 0x000fe400078e0a07 */
[----:B------:R-:W-:Y:S01]  /*135a0*/  @!P1 IMAD.MOV R4, RZ, RZ, -R4 ;  /* 0x000000ffff049224 */ /* 0x000fe200078e0a04 */
[C---:B------:R-:W-:Y:S01]  /*135b0*/  ISETP.GT.U32.AND P1, PT, R46.reuse, R38, PT ;  /* 0x000000262e00720c */ /* 0x040fe20003f24070 */
[--C-:B------:R-:W-:Y:S01]  /*135c0*/  @!P0 IMAD.IADD R39, R39, 0x1, -R46.reuse ;  /* 0x0000000127278824 */ /* 0x100fe200078e0a2e */
[----:B------:R-:W-:Y:S01]  /*135d0*/  ISETP.GT.U32.AND P0, PT, R46, R40, PT ;  /* 0x000000282e00720c */ /* 0x000fe20003f04070 */
[----:B------:R-:W-:Y:S01]  /*135e0*/  @!P3 IMAD.IADD R33, R33, 0x1, -R46 ;  /* 0x000000012121b824 */ /* 0x000fe200078e0a2e */
[----:B------:R0:W-:Y:S01]  /*135f0*/  STL [R1+0x324], R7 ;  /* 0x0003240701007387 */ /* 0x0001e20000100800 */
[----:B------:R-:W-:Y:S01]  /*13600*/  IMAD.MOV R41, RZ, RZ, -R41 ;  /* 0x000000ffff297224 */ /* 0x000fe200078e0a29 */
[----:B------:R-:W-:Y:S01]  /*13610*/  ISETP.GE.AND P3, PT, R50, RZ, PT ;  /* 0x000000ff3200720c */ /* 0x000fe20003f66270 */
[----:B------:R-:W-:Y:S01]  /*13620*/  VIADD R48, R0, 0xc9 ;  /* 0x000000c900307836 */ /* 0x000fe20000000000 */
[----:B------:R1:W-:Y:S01]  /*13630*/  STL [R1+0x328], R4 ;  /* 0x0003280401007387 */ /* 0x0003e20000100800 */
[C---:B------:R-:W-:Y:S01]  /*13640*/  IMAD R32, R46.reuse, R41, R32 ;  /* 0x000000292e207224 */ /* 0x040fe200078e0220 */
[----:B------:R-:W-:Y:S01]  /*13650*/  ISETP.GT.U32.AND P5, PT, R46, R39, PT ;  /* 0x000000272e00720c */ /* 0x000fe20003fa4070 */
[----:B------:R-:W-:-:S02]  /*13660*/  VIADD R50, R0, 0xca ;  /* 0x000000ca00327836 */ /* 0x000fc40000000000 */
[----:B------:R-:W-:Y:S02]  /*13670*/  @!P1 IMAD.IADD R38, R38, 0x1, -R46 ;  /* 0x0000000126269824 */ /* 0x000fe400078e0a2e */
[----:B0-----:R-:W-:Y:S01]  /*13680*/  IMAD.MOV.U32 R7, RZ, RZ, R36 ;  /* 0x000000ffff077224 */ /* 0x001fe200078e0024 */
[----:B------:R-:W-:Y:S01]  /*13690*/  IABS R37, R50 ;  /* 0x0000003200257213 */ /* 0x000fe20000000000 */
        /* <DEDUP_REMOVED lines=8> */
[----:B------:R-:W-:Y:S01]  /*13720*/  VIADD R47, R0, 0xc8 ;  /* 0x000000c8002f7836 */ /* 0x000fe20000000000 */
[----:B------:R0:W-:Y:S01]  /*13730*/  STL [R1+0x33c], R7 ;  /* 0x00033c0701007387 */ /* 0x0001e20000100800 */
[----:B------:R-:W-:Y:S01]  /*13740*/  IMAD.HI.U32 R36, R49, R37, RZ ;  /* 0x0000002531247227 */ /* 0x000fe200078e00ff */
[----:B------:R-:W-:-:S02]  /*13750*/  ISETP.GE.AND P0, PT, R51, RZ, PT ;  /* 0x000000ff3300720c */ /* 0x000fc40003f06270 */
[----:B------:R1:W-:Y:S01]  /*13760*/  STL [R1+0x340], R4 ;  /* 0x0003400401007387 */ /* 0x0003e20000100800 */
[--C-:B------:R-:W-:Y:S01]  /*13770*/  @!P1 IMAD.IADD R38, R38, 0x1, -R46.reuse ;  /* 0x0000000126269824 */ /* 0x100fe200078e0a2e */
[----:B------:R-:W-:Y:S01]  /*13780*/  IABS R44, R47 ;  /* 0x0000002f002c7213 */ /* 0x000fe20000000000 */
[----:B------:R-:W-:Y:S01]  /*13790*/  @!P5 IMAD.IADD R39, R39, 0x1, -R46 ;  /* 0x000000012727d824 */ /* 0x000fe200078e0a2e */
[----:B------:R-:W-:Y:S01]  /*137a0*/  ISETP.GE.AND P5, PT, R50, RZ, PT ;  /* 0x000000ff3200720c */ /* 0x000fe20003fa6270 */
[----:B------:R-:W-:Y:S02]  /*137b0*/  IMAD.MOV R36, RZ, RZ, -R36 ;  /* 0x000000ffff247224 */ /* 0x000fe400078e0a24 */
[----:B------:R-:W-:Y:S01]  /*137c0*/  @!P6 IMAD.IADD R32, R32, 0x1, -R46 ;  /* 0x000000012020e824 */ /* 0x000fe200078e0a2e */
[----:B------:R-:W-:Y:S01]  /*137d0*/  ISETP.GE.AND P6, PT, R48, RZ, PT ;  /* 0x000000ff3000720c */ /* 0x000fe20003fc6270 */
[----:B0-----:R-:W-:Y:S02]  /*137e0*/  IMAD.MOV.U32 R7, RZ, RZ, R39 ;  /* 0x000000ffff077224 */ /* 0x001fe400078e0027 */
[----:B-1----:R-:W-:-:S02]  /*137f0*/  IMAD.MOV.U32 R4, RZ, RZ, R40 ;  /* 0x000000ffff047224 */ /* 0x002fc400078e0028 */
[----:B------:R-:W-:-:S04]  /*13800*/  IMAD.HI.U32 R40, R49, R33, RZ ;  /* 0x0000002131287227 */ /* 0x000fc800078e00ff */
[----:B------:R-:W-:Y:S01]  /*13810*/  @!P3 IMAD.MOV R4, RZ, RZ, -R4 ;  /* 0x000000ffff04b224 */ /* 0x000fe200078e0a04 */
[C---:B------:R-:W-:Y:S01]  /*13820*/  ISETP.GT.U32.AND P3, PT, R46.reuse, R32, PT ;  /* 0x000000202e00720c */ /* 0x040fe20003f64070 */
[----:B------:R-:W-:Y:S02]  /*13830*/  IMAD.MOV R40, RZ, RZ, -R40 ;  /* 0x000000ffff287224 */ /* 0x000fe400078e0a28 */
[C---:B------:R-:W-:Y:S01]  /*13840*/  IMAD R37, R46.reuse, R36, R37 ;  /* 0x000000242e257224 */ /* 0x040fe200078e0225 */
[----:B------:R0:W-:Y:S01]  /*13850*/  STL [R1+0x338], R4 ;  /* 0x0003380401007387 */ /* 0x0001e20000100800 */
[C---:B------:R-:W-:Y:S02]  /*13860*/  IMAD R33, R46.reuse, R40, R33 ;  /* 0x000000282e217224 */ /* 0x040fe400078e0221 */
[----:B------:R-:W-:Y:S01]  /*13870*/  IMAD.HI.U32 R36, R49, R44, RZ ;  /* 0x0000002c31247227 */ /* 0x000fe200078e00ff */
[----:B------:R-:W-:-:S03]  /*13880*/  ISETP.GT.U32.AND P1, PT, R46, R37, PT ;  /* 0x000000252e00720c */ /* 0x000fc60003f24070 */
[----:B------:R-:W-:Y:S01]  /*13890*/  @!P4 IMAD.MOV R7, RZ, RZ, -R7 ;  /* 0x000000ffff07c224 */ /* 0x000fe200078e0a07 */
[----:B------:R-:W-:Y:S01]  /*138a0*/  ISETP.GE.AND P4, PT, R47, RZ, PT ;  /* 0x000000ff2f00720c */ /* 0x000fe20003f86270 */
[----:B------:R-:W-:Y:S02]  /*138b0*/  IMAD.MOV R36, RZ, RZ, -R36 ;  /* 0x000000ffff247224 */ /* 0x000fe400078e0a24 */
[----:B0-----:R-:W-:Y:S01]  /*138c0*/  IMAD.MOV.U32 R4, RZ, RZ, R38 ;  /* 0x000000ffff047224 */ /* 0x001fe200078e0026 */
[----:B------:R-:W-:Y:S01]  /*138d0*/  STL [R1+0x330], R7 ;  /* 0x0003300701007387 */ /* 0x000fe20000100800 */
[----:B------:R-:W-:Y:S02]  /*138e0*/  VIADD R50, R0, 0xc7 ;  /* 0x000000c700327836 */ /* 0x000fe40000000000 */
[----:B------:R-:W-:Y:S01]  /*138f0*/  @!P2 IMAD.MOV R4, RZ, RZ, -R4 ;  /* 0x000000ffff04a224 */ /* 0x000fe200078e0a04 */
[----:B------:R-:W-:Y:S01]  /*13900*/  ISETP.GT.U32.AND P2, PT, R46, R33, PT ;  /* 0x000000212e00720c */ /* 0x000fe20003f44070 */
[----:B------:R-:W-:Y:S01]  /*13910*/  @!P3 IMAD.IADD R32, R32, 0x1, -R46 ;  /* 0x000000012020b824 */ /* 0x000fe200078e0a2e */
[----:B------:R-:W-:Y:S01]  /*13920*/  IABS R43, R50 ;  /* 0x00000032002b7213 */ /* 0x000fe20000000000 */
[----:B------:R-:W-:Y:S01]  /*13930*/  VIADD R48, R0, 0xc6 ;  /* 0x000000c600307836 */ /* 0x000fe20000000000 */
[----:B------:R0:W-:Y:S01]  /*13940*/  STL [R1+0x334], R4 ;  /* 0x0003340401007387 */ /* 0x0001e20000100800 */
[----:B------:R-:W-:Y:S01]  /*13950*/  IMAD R44, R46, R36, R44 ;  /* 0x000000242e2c7224 */ /* 0x000fe200078e022c */
[----:B------:R-:W-:Y:S01]  /*13960*/  ISETP.GE.AND P3, PT, R50, RZ, PT ;  /* 0x000000ff3200720c */ /* 0x000fe20003f66270 */
[----:B------:R-:W-:Y:S01]  /*13970*/  IMAD.HI.U32 R40, R49, R43, RZ ;  /* 0x0000002b31287227 */ /* 0x000fe200078e00ff */
[----:B------:R-:W-:-:S03]  /*13980*/  IABS R41, R48 ;  /* 0x0000003000297213 */ /* 0x000fc60000000000 */
[----:B------:R-:W-:Y:S02]  /*13990*/  IMAD.MOV R40, RZ, RZ, -R40 ;  /* 0x000000ffff287224 */ /* 0x000fe400078e0a28 */
[----:B------:R-:W-:Y:S02]  /*139a0*/  @!P2 IMAD.IADD R33, R33, 0x1, -R46 ;  /* 0x000000012121a824 */ /* 0x000fe400078e0a2e */
[----:B0-----:R-:W-:Y:S02]  /*139b0*/  IMAD.MOV.U32 R4, RZ, RZ, R32 ;  /* 0x000000ffff047224 */ /* 0x001fe400078e0020 */
[----:B------:R-:W-:Y:S01]  /*139c0*/  IMAD.HI.U32 R39, R49, R41, RZ ;  /* 0x0000002931277227 */ /* 0x000fe200078e00ff */
[----:B------:R-:W-:-:S03]  /*139d0*/  ISETP.GT.U32.AND P2, PT, R46, R33, PT ;  /* 0x000000212e00720c */ /* 0x000fc60003f44070 */
[----:B------:R-:W-:Y:S01]  /*139e0*/  @!P0 IMAD.MOV R4, RZ, RZ, -R4 ;  /* 0x000000ffff048224 */ /* 0x000fe200078e0a04 */
[----:B------:R-:W-:Y:S01]  /*139f0*/  ISETP.GT.U32.AND P0, PT, R46, R44, PT ;  /* 0x0000002c2e00720c */ /* 0x000fe20003f04070 */
[----:B------:R-:W-:Y:S02]  /*13a00*/  IMAD.MOV R39, RZ, RZ, -R39 ;  /* 0x000000ffff277224 */ /* 0x000fe400078e0a27 */
[----:B------:R-:W-:Y:S01]  /*13a10*/  VIADD R47, R0, 0xc4 ;  /* 0x000000c4002f7836 */ /* 0x000fe20000000000 */
[----:B------:R0:W-:Y:S01]  /*13a20*/  STL [R1+0x32c], R4 ;  /* 0x00032c0401007387 */ /* 0x0001e20000100800 */
[C---:B------:R-:W-:Y:S02]  /*13a30*/  IMAD R43, R46.reuse, R40, R43 ;  /* 0x000000282e2b7224 */ /* 0x040fe400078e022b */
[----:B------:R-:W-:Y:S01]  /*13a40*/  IMAD R41, R46, R39, R41 ;  /* 0x000000272e297224 */ /* 0x000fe200078e0229 */
[----:B------:R-:W-:Y:S01]  /*13a50*/  IABS R38, R47 ;  /* 0x0000002f00267213 */ /* 0x000fe20000000000 */
        /* <DEDUP_REMOVED lines=1871> */
[C---:B------:R-:W-:Y:S02]  /*1af50*/  VIADD R52, R0.reuse, 0x33 ;  /* 0x0000003300347836 */ /* 0x040fe40000000000 */
[----:B------:R-:W-:Y:S02]  /*1af60*/  VIADD R53, R0, 0x34 ;  /* 0x0000003400357836 */ /* 0x000fe40000000000 */
[----:B------:R-:W-:Y:S01]  /*1af70*/  IMAD R40, R46, R36, R40 ;  /* 0x000000242e287224 */ /* 0x000fe200078e0228 */
[----:B------:R-:W-:Y:S01]  /*1af80*/  IABS R36, R52 ;  /* 0x0000003400247213 */ /* 0x000fe20000000000 */
[--C-:B------:R-:W-:Y:S01]  /*1af90*/  @!P1 IMAD.IADD R42, R42, 0x1, -R46.reuse ;  /* 0x000000012a2a9824 */ /* 0x100fe200078e0a2e */
[C---:B------:R-:W-:Y:S01]  /*1afa0*/  ISETP.GT.U32.AND P1, PT, R46.reuse, R44, PT ;  /* 0x0000002c2e00720c */ /* 0x040fe20003f24070 */
[----:B0-----:R-:W-:Y:S01]  /*1afb0*/  IMAD.MOV.U32 R4, RZ, RZ, R43 ;  /* 0x000000ffff047224 */ /* 0x001fe200078e002b */
[----:B------:R-:W-:Y:S01]  /*1afc0*/  IABS R38, R53 ;  /* 0x0000003500267213 */ /* 0x000fe20000000000 */
[----:B------:R-:W-:Y:S01]  /*1afd0*/  @!P2 IMAD.IADD R41, R41, 0x1, -R46 ;  /* 0x000000012929a824 */ /* 0x000fe200078e0a2e */
[----:B------:R-:W-:Y:S01]  /*1afe0*/  ISETP.GT.U32.AND P2, PT, R46, R42, PT ;  /* 0x0000002a2e00720c */ /* 0x000fe20003f44070 */
[----:B------:R-:W-:-:S04]  /*1aff0*/  IMAD.HI.U32 R33, R49, R39, RZ ;  /* 0x0000002731217227 */ /* 0x000fc800078e00ff */
[----:B------:R-:W-:Y:S01]  /*1b000*/  @!P0 IMAD.MOV R4, RZ, RZ, -R4 ;  /* 0x000000ffff048224 */ /* 0x000fe200078e0a04 */
[----:B------:R-:W-:Y:S01]  /*1b010*/  ISETP.GT.U32.AND P0, PT, R46, R41, PT ;  /* 0x000000292e00720c */ /* 0x000fe20003f04070 */
[----:B------:R-:W-:Y:S02]  /*1b020*/  IMAD.MOV R33, RZ, RZ, -R33 ;  /* 0x000000ffff217224 */ /* 0x000fe400078e0a21 */
[C---:B------:R-:W-:Y:S01]  /*1b030*/  IMAD.HI.U32 R45, R49.reuse, R36, RZ ;  /* 0x00000024312d7227 */ /* 0x040fe200078e00ff */
[----:B------:R0:W-:Y:S03]  /*1b040*/  STL [R1+0x7c], R4 ;  /* 0x00007c0401007387 */ /* 0x0001e60000100800 */
[----:B------:R-:W-:-:S04]  /*1b050*/  IMAD.HI.U32 R43, R49, R38, RZ ;  /* 0x00000026312b7227 */ /* 0x000fc800078e00ff */
[----:B------:R-:W-:Y:S02]  /*1b060*/  IMAD R39, R46, R33, R39 ;  /* 0x000000212e277224 */ /* 0x000fe400078e0227 */
[----:B------:R-:W-:Y:S02]  /*1b070*/  IMAD.MOV R45, RZ, RZ, -R45 ;  /* 0x000000ffff2d7224 */ /* 0x000fe400078e0a2d */
[----:B0-----:R-:W-:Y:S02]  /*1b080*/  IMAD.MOV.U32 R4, RZ, RZ, R32 ;  /* 0x000000ffff047224 */ /* 0x001fe400078e0020 */
[----:B------:R-:W-:Y:S02]  /*1b090*/  IMAD.MOV R43, RZ, RZ, -R43 ;  /* 0x000000ffff2b7224 */ /* 0x000fe400078e0a2b */
[----:B------:R-:W-:Y:S01]  /*1b0a0*/  @!P1 IMAD.IADD R44, R44, 0x1, -R46 ;  /* 0x000000012c2c9824 */ /* 0x000fe200078e0a2e */
[C---:B------:R-:W-:Y:S01]  /*1b0b0*/  ISETP.GT.U32.AND P1, PT, R46.reuse, R39, PT ;  /* 0x000000272e00720c */ /* 0x040fe20003f24070 */
[----:B------:R-:W-:-:S02]  /*1b0c0*/  IMAD R36, R46, R45, R36 ;  /* 0x0000002d2e247224 */ /* 0x000fc400078e0224 */
[----:B------:R-:W-:Y:S01]  /*1b0d0*/  @!P6 IMAD.MOV R4, RZ, RZ, -R4 ;  /* 0x000000ffff04e224 */ /* 0x000fe200078e0a04 */
[C---:B------:R-:W-:Y:S01]  /*1b0e0*/  ISETP.GT.U32.AND P6, PT, R46.reuse, R40, PT ;  /* 0x000000282e00720c */ /* 0x040fe20003fc4070 */
[----:B------:R-:W-:Y:S02]  /*1b0f0*/  IMAD R38, R46, R43, R38 ;  /* 0x0000002b2e267224 */ /* 0x000fe400078e0226 */
[----:B------:R-:W-:Y:S01]  /*1b100*/  VIADD R50, R0, 0x32 ;  /* 0x0000003200327836 */ /* 0x000fe20000000000 */
[----:B------:R0:W-:Y:S01]  /*1b110*/  STL [R1+0x78], R4 ;  /* 0x0000780401007387 */ /* 0x0001e20000100800 */
[--C-:B------:R-:W-:Y:S01]  /*1b120*/  @!P0 IMAD.IADD R41, R41, 0x1, -R46.reuse ;  /* 0x0000000129298824 */ /* 0x100fe200078e0a2e */
[----:B------:R-:W-:Y:S01]  /*1b130*/  ISETP.GT.U32.AND P0, PT, R46, R36, PT ;  /* 0x000000242e00720c */ /* 0x000fe20003f04070 */
[--C-:B------:R-:W-:Y:S01]  /*1b140*/  @!P2 IMAD.IADD R42, R42, 0x1, -R46.reuse ;  /* 0x000000012a2aa824 */ /* 0x100fe200078e0a2e */
[----:B------:R-:W-:Y:S01]  /*1b150*/  ISETP.GT.U32.AND P2, PT, R46, R38, PT ;  /* 0x000000262e00720c */ /* 0x000fe20003f44070 */
[----:B------:R-:W-:Y:S01]  /*1b160*/  VIADD R48, R0, 0x31 ;  /* 0x0000003100307836 */ /* 0x000fe20000000000 */
[----:B------:R-:W-:Y:S01]  /*1b170*/  IABS R33, R50 ;  /* 0x0000003200217213 */ /* 0x000fe20000000000 */
[----:B------:R-:W-:Y:S01]  /*1b180*/  @!P1 IMAD.IADD R39, R39, 0x1, -R46 ;  /* 0x0000000127279824 */ /* 0x000fe200078e0a2e */
[----:B------:R-:W-:Y:S01]  /*1b190*/  ISETP.GE.AND P1, PT, R47, RZ, PT ;  /* 0x000000ff2f00720c */ /* 0x000fe20003f26270 */
[----:B------:R-:W-:Y:S01]  /*1b1a0*/  IMAD.MOV.U32 R7, RZ, RZ, R44 ;  /* 0x000000ffff077224 */ /* 0x000fe200078e002c */
[----:B------:R-:W-:Y:S01]  /*1b1b0*/  IABS R37, R48 ;  /* 0x0000003000257213 */ /* 0x000fe20000000000 */
[----:B------:R-:W-:-:S04]  /*1b1c0*/  IMAD.HI.U32 R32, R49, R33, RZ ;  /* 0x0000002131207227 */ /* 0x000fc800078e00ff */
[----:B0-----:R-:W-:Y:S02]  /*1b1d0*/  IMAD.MOV.U32 R4, RZ, RZ, R42 ;  /* 0x000000ffff047224 */ /* 0x001fe400078e002a */
[----:B------:R-:W-:Y:S01]  /*1b1e0*/  @!P6 IMAD.IADD R40, R40, 0x1, -R46 ;  /* 0x000000012828e824 */ /* 0x000fe200078e0a2e */
[----:B------:R-:W-:Y:S01]  /*1b1f0*/  ISETP.GE.AND P6, PT, R51, RZ, PT ;  /* 0x000000ff3300720c */ /* 0x000fe20003fc6270 */
[----:B------:R-:W-:Y:S02]  /*1b200*/  IMAD.MOV R32, RZ, RZ, -R32 ;  /* 0x000000ffff207224 */ /* 0x000fe400078e0a20 */
[----:B------:R-:W-:Y:S02]  /*1b210*/  VIADD R47, R0, 0x30 ;  /* 0x00000030002f7836 */ /* 0x000fe40000000000 */
[----:B------:R-:W-:Y:S01]  /*1b220*/  @!P0 IMAD.IADD R36, R36, 0x1, -R46 ;  /* 0x0000000124248824 */ /* 0x000fe200078e0a2e */
[----:B------:R-:W-:Y:S01]  /*1b230*/  ISETP.GT.U32.AND P0, PT, R46, R39, PT ;  /* 0x000000272e00720c */ /* 0x000fe20003f04070 */
[----:B------:R-:W-:-:S02]  /*1b240*/  @!P5 IMAD.MOV R7, RZ, RZ, -R7 ;  /* 0x000000ffff07d224 */ /* 0x000fc400078e0a07 */
[----:B------:R-:W-:Y:S01]  /*1b250*/  @!P3 IMAD.MOV R4, RZ, RZ, -R4 ;  /* 0x000000ffff04b224 */ /* 0x000fe200078e0a04 */
[----:B------:R-:W-:Y:S01]  /*1b260*/  ISETP.GT.U32.AND P3, PT, R46, R36, PT ;  /* 0x000000242e00720c */ /* 0x000fe20003f64070 */
[----:B------:R-:W-:Y:S01]  /*1b270*/  @!P2 IMAD.IADD R38, R38, 0x1, -R46 ;  /* 0x000000012626a824 */ /* 0x000fe200078e0a2e */
[C---:B------:R-:W-:Y:S01]  /*1b280*/  ISETP.GT.U32.AND P2, PT, R46.reuse, R40, PT ;  /* 0x000000282e00720c */ /* 0x040fe20003f44070 */
[C---:B------:R-:W-:Y:S01]  /*1b290*/  IMAD R33, R46.reuse, R32, R33 ;  /* 0x000000202e217224 */ /* 0x040fe200078e0221 */
[----:B------:R-:W-:Y:S01]  /*1b2a0*/  IABS R32, R47 ;  /* 0x0000002f00207213 */ /* 0x000fe20000000000 */
[C---:B------:R-:W-:Y:S01]  /*1b2b0*/  IMAD.HI.U32 R43, R49.reuse, R37, RZ ;  /* 0x00000025312b7227 */ /* 0x040fe200078e00ff */
[----:B------:R-:W-:Y:S01]  /*1b2c0*/  STL [R1+0x5c], R7 ;  /* 0x00005c0701007387 */ /* 0x000fe20000100800 */
[----:B------:R-:W-:Y:S02]  /*1b2d0*/  ISETP.GT.U32.AND P5, PT, R46, R38, PT ;  /* 0x000000262e00720c */ /* 0x000fe40003fa4070 */
[----:B------:R-:W-:Y:S01]  /*1b2e0*/  IMAD.MOV R43, RZ, RZ, -R43 ;  /* 0x000000ffff2b7224 */ /* 0x000fe200078e0a2b */
[----:B------:R0:W-:Y:S01]  /*1b2f0*/  STL [R1+0x60], R4 ;  /* 0x0000600401007387 */ /* 0x0001e20000100800 */
[----:B------:R-:W-:-:S04]  /*1b300*/  IMAD.HI.U32 R42, R49, R32, RZ ;  /* 0x00000020312a7227 */ /* 0x000fc800078e00ff */
[----:B------:R-:W-:Y:S02]  /*1b310*/  VIADD R51, R0, 0x2f ;  /* 0x0000002f00337836 */ /* 0x000fe40000000000 */
[C---:B------:R-:W-:Y:S02]  /*1b320*/  IMAD R37, R46.reuse, R43, R37 ;  /* 0x0000002b2e257224 */ /* 0x040fe400078e0225 */
[----:B------:R-:W-:Y:S01]  /*1b330*/  @!P0 IMAD.IADD R39, R39, 0x1, -R46 ;  /* 0x0000000127278824 */ /* 0x000fe200078e0a2e */
[----:B------:R-:W-:Y:S01]  /*1b340*/  IABS R43, R51 ;  /* 0x00000033002b7213 */ /* 0x000fe20000000000 */
[----:B0-----:R-:W-:Y:S01]  /*1b350*/  IMAD.MOV.U32 R4, RZ, RZ, R41 ;  /* 0x000000ffff047224 */ /* 0x001fe200078e0029 */
[C---:B------:R-:W-:Y:S01]  /*1b360*/  ISETP.GT.U32.AND P0, PT, R46.reuse, R37, PT ;  /* 0x000000252e00720c */ /* 0x040fe20003f04070 */
[----:B------:R-:W-:Y:S02]  /*1b370*/  IMAD.MOV R42, RZ, RZ, -R42 ;  /* 0x000000ffff2a7224 */ /* 0x000fe400078e0a2a */
[----:B------:R-:W-:Y:S01]  /*1b380*/  @!P4 IMAD.MOV R4, RZ, RZ, -R4 ;  /* 0x000000ffff04c224 */ /* 0x000fe200078e0a04 */
[----:B------:R-:W-:Y:S01]  /*1b390*/  ISETP.GT.U32.AND P4, PT, R46, R33, PT ;  /* 0x000000212e00720c */ /* 0x000fe20003f84070 */
[----:B------:R-:W-:Y:S01]  /*1b3a0*/  @!P2 IMAD.IADD R40, R40, 0x1, -R46 ;  /* 0x000000012828a824 */ /* 0x000fe200078e0a2e */
[----:B------:R-:W-:Y:S01]  /*1b3b0*/  ISETP.GE.AND P2, PT, R53, RZ, PT ;  /* 0x000000ff3500720c */ /* 0x000fe20003f46270 */
[----:B------:R-:W-:Y:S01]  /*1b3c0*/  IMAD R32, R46, R42, R32 ;  /* 0x0000002a2e207224 */ /* 0x000fe200078e0220 */
[----:B------:R0:W-:Y:S01]  /*1b3d0*/  STL [R1+0x6c], R4 ;  /* 0x00006c0401007387 */ /* 0x0001e20000100800 */
[----:B------:R-:W-:-:S02]  /*1b3e0*/  IMAD.MOV.U32 R7, RZ, RZ, R40 ;  /* 0x000000ffff077224 */ /* 0x000fc400078e0028 */
[----:B------:R-:W-:Y:S01]  /*1b3f0*/  @!P5 IMAD.IADD R38, R38, 0x1, -R46 ;  /* 0x000000012626d824 */ /* 0x000fe200078e0a2e */
[----:B------:R-:W-:Y:S01]  /*1b400*/  ISETP.GE.AND P5, PT, R52, RZ, PT ;  /* 0x000000ff3400720c */ /* 0x000fe20003fa6270 */
[----:B------:R-:W-:-:S04]  /*1b410*/  IMAD.HI.U32 R41, R49, R43, RZ ;  /* 0x0000002b31297227 */ /* 0x000fc800078e00ff */
[----:B------:R-:W-:Y:S02]  /*1b420*/  @!P6 IMAD.MOV R7, RZ, RZ, -R7 ;  /* 0x000000ffff07e224 */ /* 0x000fe400078e0a07 */
[----:B0-----:R-:W-:Y:S02]  /*1b430*/  IMAD.MOV.U32 R4, RZ, RZ, R39 ;  /* 0x000000ffff047224 */ /* 0x001fe400078e0027 */
[----:B------:R-:W-:Y:S01]  /*1b440*/  IMAD.MOV R41, RZ, RZ, -R41 ;  /* 0x000000ffff297224 */ /* 0x000fe200078e0a29 */
[----:B------:R0:W-:Y:S01]  /*1b450*/  STL [R1+0x64], R7 ;  /* 0x0000640701007387 */ /* 0x0001e20000100800 */
[----:B------:R-:W-:Y:S01]  /*1b460*/  @!P1 IMAD.MOV R4, RZ, RZ, -R4 ;  /* 0x000000ffff049224 */ /* 0x000fe200078e0a04 */
[----:B------:R-:W-:Y:S01]  /*1b470*/  ISETP.GT.U32.AND P1, PT, R46, R32, PT ;  /* 0x000000202e00720c */ /* 0x000fe20003f24070 */
[--C-:B------:R-:W-:Y:S01]  /*1b480*/  @!P3 IMAD.IADD R36, R36, 0x1, -R46.reuse ;  /* 0x000000012424b824 */ /* 0x100fe200078e0a2e */
[----:B------:R-:W-:Y:S01]  /*1b490*/  ISETP.GE.AND P3, PT, R50, RZ, PT ;  /* 0x000000ff3200720c */ /* 0x000fe20003f66270 */
[----:B------:R-:W-:Y:S01]  /*1b4a0*/  @!P4 IMAD.IADD R33, R33, 0x1, -R46 ;  /* 0x000000012121c824 */ /* 0x000fe200078e0a2e */
[----:B------:R1:W-:Y:S01]  /*1b4b0*/  STL [R1+0x68], R4 ;  /* 0x0000680401007387 */ /* 0x0003e20000100800 */
[----:B------:R-:W-:Y:S01]  /*1b4c0*/  VIADD R50, R0, 0x2e ;  /* 0x0000002e00327836 */ /* 0x000fe20000000000 */
[----:B------:R-:W-:Y:S01]  /*1b4d0*/  ISETP.GE.AND P4, PT, R48, RZ, PT ;  /* 0x000000ff3000720c */ /* 0x000fe20003f86270 */
[----:B------:R-:W-:-:S02]  /*1b4e0*/  IMAD R43, R46, R41, R43 ;  /* 0x000000292e2b7224 */ /* 0x000fc400078e022b */
[----:B------:R-:W-:Y:S01]  /*1b4f0*/  @!P0 IMAD.IADD R37, R37, 0x1, -R46 ;  /* 0x0000000125258824 */ /* 0x000fe200078e0a2e */
[----:B------:R-:W-:Y:S01]  /*1b500*/  ISETP.GT.U32.AND P0, PT, R46, R33, PT ;  /* 0x000000212e00720c */ /* 0x000fe20003f04070 */
[----:B0-----:R-:W-:Y:S01]  /*1b510*/  IMAD.MOV.U32 R7, RZ, RZ, R38 ;  /* 0x000000ffff077224 */ /* 0x001fe200078e0026 */
[----:B------:R-:W-:Y:S01]  /*1b520*/  IABS R42, R50 ;  /* 0x00000032002a7213 */ /* 0x000fe20000000000 */
[----:B------:R-:W-:Y:S01]  /*1b530*/  @!P1 IMAD.IADD R32, R32, 0x1, -R46 ;  /* 0x0000000120209824 */ /* 0x000fe200078e0a2e */
[C---:B------:R-:W-:Y:S01]  /*1b540*/  ISETP.GT.U32.AND P6, PT, R46.reuse, R37, PT ;  /* 0x000000252e00720c */ /* 0x040fe20003fc4070 */
[----:B-1----:R-:W-:Y:S02]  /*1b550*/  IMAD.MOV.U32 R4, RZ, RZ, R36 ;  /* 0x000000ffff047224 */ /* 0x002fe400078e0024 */
[----:B------:R-:W-:Y:S01]  /*1b560*/  IMAD.HI.U32 R39, R49, R42, RZ ;  /* 0x0000002a31277227 */ /* 0x000fe200078e00ff */
[----:B------:R-:W-:-:S03]  /*1b570*/  ISETP.GT.U32.AND P1, PT, R46, R32, PT ;  /* 0x000000202e00720c */ /* 0x000fc60003f24070 */
[----:B------:R-:W-:Y:S01]  /*1b580*/  @!P5 IMAD.MOV R4, RZ, RZ, -R4 ;  /* 0x000000ffff04d224 */ /* 0x000fe200078e0a04 */
[----:B------:R-:W-:Y:S01]  /*1b590*/  ISETP.GT.U32.AND P5, PT, R46, R43, PT ;  /* 0x0000002b2e00720c */ /* 0x000fe20003fa4070 */
[----:B------:R-:W-:Y:S01]  /*1b5a0*/  @!P2 IMAD.MOV R7, RZ, RZ, -R7 ;  /* 0x000000ffff07a224 */ /* 0x000fe200078e0a07 */
[----:B------:R-:W-:Y:S01]  /*1b5b0*/  ISETP.GE.AND P2, PT, R47, RZ, PT ;  /* 0x000000ff2f00720c */ /* 0x000fe20003f46270 */
[C---:B------:R-:W-:Y:S02]  /*1b5c0*/  VIADD R48, R0.reuse, 0x2d ;  /* 0x0000002d00307836 */ /* 0x040fe40000000000 */
[----:B------:R-:W-:Y:S01]  /*1b5d0*/  @!P0 IMAD.IADD R33, R33, 0x1, -R46 ;  /* 0x0000000121218824 */ /* 0x000fe200078e0a2e */
[----:B------:R-:W-:Y:S01]  /*1b5e0*/  STL [R1+0x1f8], R7 ;  /* 0x0001f80701007387 */ /* 0x000fe20000100800 */
[----:B------:R-:W-:Y:S01]  /*1b5f0*/  IMAD.MOV R39, RZ, RZ, -R39 ;  /* 0x000000ffff277224 */ /* 0x000fe200078e0a27 */
[----:B------:R-:W-:Y:S01]  /*1b600*/  IABS R44, R48 ;  /* 0x00000030002c7213 */ /* 0x000fe20000000000 */
[----:B------:R-:W-:Y:S01]  /*1b610*/  VIADD R47, R0, 0x2c ;  /* 0x0000002c002f7836 */ /* 0x000fe20000000000 */
[----:B------:R0:W-:Y:S01]  /*1b620*/  STL [R1+0x1fc], R4 ;  /* 0x0001fc0401007387 */ /* 0x0001e20000100800 */
[----:B------:R-:W-:Y:S01]  /*1b630*/  IMAD R42, R46, R39, R42 ;  /* 0x000000272e2a7224 */ /* 0x000fe200078e022a */
[----:B------:R-:W-:Y:S01]  /*1b640*/  ISETP.GE.AND P0, PT, R51, RZ, PT ;  /* 0x000000ff3300720c */ /* 0x000fe20003f06270 */
[----:B------:R-:W-:Y:S01]  /*1b650*/  @!P5 IMAD.IADD R43, R43, 0x1, -R46 ;  /* 0x000000012b2bd824 */ /* 0x000fe200078e0a2e */
[----:B------:R-:W-:Y:S01]  /*1b660*/  IABS R36, R47 ;  /* 0x0000002f00247213 */ /* 0x000fe20000000000 */
[----:B------:R-:W-:Y:S01]  /*1b670*/  IMAD.HI.U32 R38, R49, R44, RZ ;  /* 0x0000002c31267227 */ /* 0x000fe200078e00ff */
[----:B------:R-:W-:-:S03]  /*1b680*/  ISETP.GE.AND P5, PT, R48, RZ, PT ;  /* 0x000000ff3000720c */ /* 0x000fc60003fa6270 */
[--C-:B------:R-:W-:Y:S01]  /*1b690*/  @!P1 IMAD.IADD R32, R32, 0x1, -R46.reuse ;  /* 0x0000000120209824 */ /* 0x100fe200078e0a2e */
[----:B------:R-:W-:Y:S01]  /*1b6a0*/  ISETP.GT.U32.AND P1, PT, R46, R42, PT ;  /* 0x0000002a2e00720c */ /* 0x000fe20003f24070 */
[----:B0-----:R-:W-:Y:S02]  /*1b6b0*/  IMAD.MOV.U32 R4, RZ, RZ, R33 ;  /* 0x000000ffff047224 */ /* 0x001fe400078e0021 */
[----:B------:R-:W-:Y:S01]  /*1b6c0*/  @!P6 IMAD.IADD R37, R37, 0x1, -R46 ;  /* 0x000000012525e824 */ /* 0x000fe200078e0a2e */
[----:B------:R-:W-:Y:S01]  /*1b6d0*/  ISETP.GE.AND P6, PT, R50, RZ, PT ;  /* 0x000000ff3200720c */ /* 0x000fe20003fc6270 */
[----:B------:R-:W-:Y:S01]  /*1b6e0*/  @!P3 IMAD.MOV R4, RZ, RZ, -R4 ;  /* 0x000000ffff04b224 */ /* 0x000fe200078e0a04 */
[C---:B------:R-:W-:Y:S01]  /*1b6f0*/  ISETP.GT.U32.AND P3, PT, R46.reuse, R43, PT ;  /* 0x0000002b2e00720c */ /* 0x040fe20003f64070 */
[----:B------:R-:W-:Y:S02]  /*1b700*/  IMAD.MOV R38, RZ, RZ, -R38 ;  /* 0x000000ffff267224 */ /* 0x000fe400078e0a26 */
[----:B------:R-:W-:Y:S01]  /*1b710*/  IMAD.MOV.U32 R7, RZ, RZ, R37 ;  /* 0x000000ffff077224 */ /* 0x000fe200078e0025 */
[----:B------:R0:W-:Y:S01]  /*1b720*/  STL [R1+0x1f4], R4 ;  /* 0x0001f40401007387 */ /* 0x0001e20000100800 */
[----:B------:R-:W-:-:S02]  /*1b730*/  IMAD R44, R46, R38, R44 ;  /* 0x000000262e2c7224 */ /* 0x000fc400078e022c */
[----:B------:R-:W-:-:S04]  /*1b740*/  IMAD.HI.U32 R33, R49, R36, RZ ;  /* 0x0000002431217227 */ /* 0x000fc800078e00ff */
[----:B------:R-:W-:Y:S01]  /*1b750*/  @!P4 IMAD.MOV R7, RZ, RZ, -R7 ;  /* 0x000000ffff07c224 */ /* 0x000fe200078e0a07 */
[----:B------:R-:W-:Y:S01]  /*1b760*/  ISETP.GE.AND P4, PT, R47, RZ, PT ;  /* 0x000000ff2f00720c */ /* 0x000fe20003f86270 */
[----:B------:R-:W-:Y:S02]  /*1b770*/  IMAD.MOV R33, RZ, RZ, -R33 ;  /* 0x000000ffff217224 */ /* 0x000fe400078e0a21 */
[----:B0-----:R-:W-:Y:S01]  /*1b780*/  IMAD.MOV.U32 R4, RZ, RZ, R32 ;  /* 0x000000ffff047224 */ /* 0x001fe200078e0020 */
[----:B------:R-:W-:Y:S01]  /*1b790*/  STL [R1+0x1d8], R7 ;  /* 0x0001d80701007387 */ /* 0x000fe20000100800 */
[----:B------:R-:W-:Y:S02]  /*1b7a0*/  @!P3 IMAD.IADD R43, R43, 0x1, -R46 ;  /* 0x000000012b2bb824 */ /* 0x000fe400078e0a2e */
[----:B------:R-:W-:Y:S01]  /*1b7b0*/  @!P2 IMAD.MOV R4, RZ, RZ, -R4 ;  /* 0x000000ffff04a224 */ /* 0x000fe200078e0a04 */
[----:B------:R-:W-:Y:S01]  /*1b7c0*/  ISETP.GT.U32.AND P2, PT, R46, R44, PT ;  /* 0x0000002c2e00720c */ /* 0x000fe20003f44070 */
[----:B------:R-:W-:-:S02]  /*1b7d0*/  @!P1 IMAD.IADD R42, R42, 0x1, -R46 ;  /* 0x000000012a2a9824 */ /* 0x000fc400078e0a2e */
[----:B------:R-:W-:Y:S01]  /*1b7e0*/  IMAD R36, R46, R33, R36 ;  /* 0x000000212e247224 */ /* 0x000fe200078e0224 */
[----:B------:R0:W-:Y:S01]  /*1b7f0*/  STL [R1+0x1e8], R4 ;  /* 0x0001e80401007387 */ /* 0x0001e20000100800 */
[----:B------:R-:W-:Y:S01]  /*1b800*/  VIADD R47, R0, 0x2a ;  /* 0x0000002a002f7836 */ /* 0x000fe20000000000 */
[----:B------:R-:W-:Y:S01]  /*1b810*/  ISETP.GT.U32.AND P1, PT, R46, R42, PT ;  /* 0x0000002a2e00720c */ /* 0x000fe20003f24070 */
[C---:B------:R-:W-:Y:S02]  /*1b820*/  VIADD R48, R0.reuse, 0x2b ;  /* 0x0000002b00307836 */ /* 0x040fe40000000000 */
[C---:B------:R-:W-:Y:S01]  /*1b830*/  VIADD R52, R0.reuse, 0x29 ;  /* 0x0000002900347836 */ /* 0x040fe20000000000 */
[----:B------:R-:W-:Y:S01]  /*1b840*/  IABS R32, R47 ;  /* 0x0000002f00207213 */ /* 0x000fe20000000000 */
[----:B------:R-:W-:Y:S01]  /*1b850*/  VIADD R50, R0, 0x28 ;  /* 0x0000002800327836 */ /* 0x000fe20000000000 */
[----:B------:R-:W-:Y:S01]  /*1b860*/  IABS R33, R48 ;  /* 0x0000003000217213 */ /* 0x000fe20000000000 */
[----:B------:R-:W-:Y:S01]  /*1b870*/  @!P2 IMAD.IADD R44, R44, 0x1, -R46 ;  /* 0x000000012c2ca824 */ /* 0x000fe200078e0a2e */
[----:B------:R-:W-:Y:S01]  /*1b880*/  IABS R40, R52 ;  /* 0x0000003400287213 */ /* 0x000fe20000000000 */
[----:B0-----:R-:W-:Y:S01]  /*1b890*/  IMAD.MOV.U32 R4, RZ, RZ, R43 ;  /* 0x000000ffff047224 */ /* 0x001fe200078e002b */
[----:B------:R-:W-:Y:S01]  /*1b8a0*/  IABS R37, R50 ;  /* 0x0000003200257213 */ /* 0x000fe20000000000 */
[----:B------:R-:W-:Y:S01]  /*1b8b0*/  IMAD.HI.U32 R41, R49, R32, RZ ;  /* 0x0000002031297227 */ /* 0x000fe200078e00ff */
[----:B------:R-:W-:-:S02]  /*1b8c0*/  ISETP.GT.U32.AND P2, PT, R46, R44, PT ;  /* 0x0000002c2e00720c */ /* 0x000fc40003f44070 */
[----:B------:R-:W-:Y:S01]  /*1b8d0*/  ISETP.GE.AND P3, PT, R48, RZ, PT ;  /* 0x000000ff3000720c */ /* 0x000fe20003f66270 */
[----:B------:R-:W-:Y:S01]  /*1b8e0*/  @!P0 IMAD.MOV R4, RZ, RZ, -R4 ;  /* 0x000000ffff048224 */ /* 0x000fe200078e0a04 */
[----:B------:R-:W-:Y:S01]  /*1b8f0*/  ISETP.GT.U32.AND P0, PT, R46, R36, PT ;  /* 0x000000242e00720c */ /* 0x000fe20003f04070 */
[----:B------:R-:W-:-:S03]  /*1b900*/  IMAD.HI.U32 R45, R49, R33, RZ ;  /* 0x00000021312d7227 */ /* 0x000fc600078e00ff */
[----:B------:R0:W-:Y:S01]  /*1b910*/  STL [R1+0x1dc], R4 ;  /* 0x0001dc0401007387 */ /* 0x0001e20000100800 */
[----:B------:R-:W-:Y:S01]  /*1b920*/  @!P1 IMAD.IADD R42, R42, 0x1, -R46 ;  /* 0x000000012a2a9824 */ /* 0x000fe200078e0a2e */
[----:B------:R-:W-:Y:S01]  /*1b930*/  ISETP.GE.AND P1, PT, R47, RZ, PT ;  /* 0x000000ff2f00720c */ /* 0x000fe20003f26270 */
[----:B------:R-:W-:Y:S02]  /*1b940*/  IMAD.MOV R41, RZ, RZ, -R41 ;  /* 0x000000ffff297224 */ /* 0x000fe400078e0a29 */
[----:B------:R-:W-:Y:S02]  /*1b950*/  IMAD.MOV R43, RZ, RZ, -R45 ;  /* 0x000000ffff2b7224 */ /* 0x000fe400078e0a2d */
[----:B------:R-:W-:Y:S02]  /*1b960*/  IMAD R32, R46, R41, R32 ;  /* 0x000000292e207224 */ /* 0x000fe400078e0220 */
[----:B------:R-:W-:Y:S02]  /*1b970*/  @!P0 IMAD.IADD R36, R36, 0x1, -R46 ;  /* 0x0000000124248824 */ /* 0x000fe400078e0a2e */
[----:B0-----:R-:W-:Y:S01]  /*1b980*/  IMAD.MOV.U32 R4, RZ, RZ, R42 ;  /* 0x000000ffff047224 */ /* 0x001fe200078e002a */
[C---:B------:R-:W-:Y:S01]  /*1b990*/  ISETP.GT.U32.AND P0, PT, R46.reuse, R32, PT ;  /* 0x000000202e00720c */ /* 0x040fe20003f04070 */
[----:B------:R-:W-:-:S02]  /*1b9a0*/  IMAD R33, R46, R43, R33 ;  /* 0x0000002b2e217224 */ /* 0x000fc400078e0221 */
[----:B------:R-:W-:Y:S01]  /*1b9b0*/  @!P6 IMAD.MOV R4, RZ, RZ, -R4 ;  /* 0x000000ffff04e224 */ /* 0x000fe200078e0a04 */
[----:B------:R-:W-:Y:S01]  /*1b9c0*/  ISETP.GT.U32.AND P6, PT, R46, R36, PT ;  /* 0x000000242e00720c */ /* 0x000fe20003fc4070 */
[----:B------:R-:W-:-:S03]  /*1b9d0*/  IMAD.HI.U32 R38, R49, R40, RZ ;  /* 0x0000002831267227 */ /* 0x000fc600078e00ff */
[----:B------:R0:W-:Y:S01]  /*1b9e0*/  STL [R1+0x1a8], R4 ;  /* 0x0001a80401007387 */ /* 0x0001e20000100800 */
[----:B------:R-:W-:-:S04]  /*1b9f0*/  IMAD.HI.U32 R39, R49, R37, RZ ;  /* 0x0000002531277227 */ /* 0x000fc800078e00ff */
[----:B------:R-:W-:Y:S01]  /*1ba00*/  @!P2 IMAD.IADD R44, R44, 0x1, -R46 ;  /* 0x000000012c2ca824 */ /* 0x000fe200078e0a2e */
[----:B------:R-:W-:Y:S01]  /*1ba10*/  ISETP.GT.U32.AND P2, PT, R46, R33, PT ;  /* 0x000000212e00720c */ /* 0x000fe20003f44070 */
[C---:B------:R-:W-:Y:S02]  /*1ba20*/  VIADD R51, R0.reuse, 0x25 ;  /* 0x0000002500337836 */ /* 0x040fe40000000000 */
[----:B------:R-:W-:Y:S02]  /*1ba30*/  IMAD.MOV R38, RZ, RZ, -R38 ;  /* 0x000000ffff267224 */ /* 0x000fe400078e0a26 */
[----:B------:R-:W-:Y:S01]  /*1ba40*/  IMAD.MOV R39, RZ, RZ, -R39 ;  /* 0x000000ffff277224 */ /* 0x000fe200078e0a27 */
[----:B------:R-:W-:Y:S01]  /*1ba50*/  IABS R43, R51 ;  /* 0x00000033002b7213 */ /* 0x000fe20000000000 */
[----:B------:R-:W-:Y:S02]  /*1ba60*/  VIADD R54, R0, 0x26 ;  /* 0x0000002600367836 */ /* 0x000fe40000000000 */
[----:B------:R-:W-:-:S02]  /*1ba70*/  IMAD R40, R46, R38, R40 ;  /* 0x000000262e287224 */ /* 0x000fc400078e0228 */
[----:B------:R-:W-:Y:S01]  /*1ba80*/  IMAD R37, R46, R39, R37 ;  /* 0x000000272e257224 */ /* 0x000fe200078e0225 */
[----:B------:R-:W-:Y:S01]  /*1ba90*/  IABS R38, R54 ;  /* 0x0000003600267213 */ /* 0x000fe20000000000 */
[----:B------:R-:W-:Y:S02]  /*1baa0*/  VIADD R55, R0, 0x27 ;  /* 0x0000002700377836 */ /* 0x000fe40000000000 */
[----:B------:R-:W-:Y:S01]  /*1bab0*/  @!P6 IMAD.IADD R36, R36, 0x1, -R46 ;  /* 0x000000012424e824 */ /* 0x000fe200078e0a2e */
[----:B------:R-:W-:Y:S01]  /*1bac0*/  ISETP.GT.U32.AND P6, PT, R46, R37, PT ;  /* 0x000000252e00720c */ /* 0x000fe20003fc4070 */
[----:B------:R-:W-:Y:S01]  /*1bad0*/  IMAD.MOV.U32 R42, RZ, RZ, R43 ;  /* 0x000000ffff2a7224 */ /* 0x000fe200078e002b */
[----:B------:R-:W-:Y:S01]  /*1bae0*/  IABS R39, R55 ;  /* 0x0000003700277213 */ /* 0x000fe20000000000 */
[----:B------:R-:W-:-:S04]  /*1baf0*/  IMAD.HI.U32 R43, R49, R38, RZ ;  /* 0x00000026312b7227 */ /* 0x000fc800078e00ff */
[--C-:B------:R-:W-:Y:S02]  /*1bb00*/  @!P0 IMAD.IADD R32, R32, 0x1, -R46.reuse ;  /* 0x0000000120208824 */ /* 0x100fe400078e0a2e */
[----:B------:R-:W-:Y:S02]  /*1bb10*/  @!P2 IMAD.IADD R33, R33, 0x1, -R46 ;  /* 0x000000012121a824 */ /* 0x000fe400078e0a2e */
[----:B0-----:R-:W-:Y:S01]  /*1bb20*/  IMAD.MOV.U32 R4, RZ, RZ, R44 ;  /* 0x000000ffff047224 */ /* 0x001fe200078e002c */
[C---:B------:R-:W-:Y:S01]  /*1bb30*/  ISETP.GT.U32.AND P0, PT, R46.reuse, R32, PT ;  /* 0x000000202e00720c */ /* 0x040fe20003f04070 */
[----:B------:R-:W-:Y:S01]  /*1bb40*/  IMAD.MOV R43, RZ, RZ, -R43 ;  /* 0x000000ffff2b7224 */ /* 0x000fe200078e0a2b */
[----:B------:R-:W-:Y:S01]  /*1bb50*/  ISETP.GT.U32.AND P2, PT, R46, R33, PT ;  /* 0x000000212e00720c */ /* 0x000fe20003f44070 */
[----:B------:R-:W-:-:S04]  /*1bb60*/  IMAD.HI.U32 R47, R49, R39, RZ ;  /* 0x00000027312f7227 */ /* 0x000fc800078e00ff */
[----:B------:R-:W-:Y:S01]  /*1bb70*/  @!P5 IMAD.MOV R4, RZ, RZ, -R4 ;  /* 0x000000ffff04d224 */ /* 0x000fe200078e0a04 */
[C---:B------:R-:W-:Y:S01]  /*1bb80*/  ISETP.GT.U32.AND P5, PT, R46.reuse, R40, PT ;  /* 0x000000282e00720c */ /* 0x040fe20003fa4070 */
[C---:B------:R-:W-:Y:S02]  /*1bb90*/  IMAD R38, R46.reuse, R43, R38 ;  /* 0x0000002b2e267224 */ /* 0x040fe400078e0226 */
[----:B------:R-:W-:Y:S01]  /*1bba0*/  IMAD.MOV R47, RZ, RZ, -R47 ;  /* 0x000000ffff2f7224 */ /* 0x000fe200078e0a2f */
[----:B------:R0:W-:Y:S01]  /*1bbb0*/  STL [R1+0x1a4], R4 ;  /* 0x0001a40401007387 */ /* 0x0001e20000100800 */
[----:B------:R-:W-:Y:S01]  /*1bbc0*/  @!P6 IMAD.IADD R37, R37, 0x1, -R46 ;  /* 0x000000012525e824 */ /* 0x000fe200078e0a2e */
[C---:B------:R-:W-:Y:S01]  /*1bbd0*/  ISETP.GT.U32.AND P6, PT, R46.reuse, R38, PT ;  /* 0x000000262e00720c */ /* 0x040fe20003fc4070 */
[----:B------:R-:W-:Y:S02]  /*1bbe0*/  IMAD R39, R46, R47, R39 ;  /* 0x0000002f2e277224 */ /* 0x000fe400078e0227 */
[----:B------:R-:W-:-:S04]  /*1bbf0*/  IMAD.HI.U32 R44, R49, R42, RZ ;  /* 0x0000002a312c7227 */ /* 0x000fc800078e00ff */
[----:B------:R-:W-:Y:S01]  /*1bc00*/  @!P0 IMAD.IADD R32, R32, 0x1, -R46 ;  /* 0x0000000120208824 */ /* 0x000fe200078e0a2e */
[----:B------:R-:W-:Y:S01]  /*1bc10*/  ISETP.GT.U32.AND P0, PT, R46, R39, PT ;  /* 0x000000272e00720c */ /* 0x000fe20003f04070 */
[----:B0-----:R-:W-:Y:S02]  /*1bc20*/  IMAD.MOV.U32 R4, RZ, RZ, R36 ;  /* 0x000000ffff047224 */ /* 0x001fe400078e0024 */
[C---:B------:R-:W-:Y:S02]  /*1bc30*/  VIADD R48, R0.reuse, 0x24 ;  /* 0x0000002400307836 */ /* 0x040fe40000000000 */
[----:B------:R-:W-:Y:S02]  /*1bc40*/  @!P4 IMAD.MOV R4, RZ, RZ, -R4 ;  /* 0x000000ffff04c224 */ /* 0x000fe400078e0a04 */
[----:B------:R-:W-:Y:S01]  /*1bc50*/  @!P2 IMAD.IADD R33, R33, 0x1, -R46 ;  /* 0x000000012121a824 */ /* 0x000fe200078e0a2e */
[----:B------:R-:W-:Y:S01]  /*1bc60*/  IABS R41, R48 ;  /* 0x0000003000297213 */ /* 0x000fe20000000000 */
[----:B------:R-:W-:Y:S01]  /*1bc70*/  IMAD.MOV R44, RZ, RZ, -R44 ;  /* 0x000000ffff2c7224 */ /* 0x000fe200078e0a2c */
[----:B------:R0:W-:Y:S01]  /*1bc80*/  STL [R1+0x178], R4 ;  /* 0x0001780401007387 */ /* 0x0001e20000100800 */
[----:B------:R-:W-:Y:S01]  /*1bc90*/  VIADD R53, R0, 0x23 ;  /* 0x0000002300357836 */ /* 0x000fe20000000000 */
[----:B------:R-:W-:Y:S01]  /*1bca0*/  ISETP.GE.AND P2, PT, R52, RZ, PT ;  /* 0x000000ff3400720c */ /* 0x000fe20003f46270 */
[----:B------:R-:W-:Y:S01]  /*1bcb0*/  @!P5 IMAD.IADD R40, R40, 0x1, -R46 ;  /* 0x000000012828d824 */ /* 0x000fe200078e0a2e */
[----:B------:R-:W-:Y:S01]  /*1bcc0*/  ISETP.GE.AND P5, PT, R50, RZ, PT ;  /* 0x000000ff3200720c */ /* 0x000fe20003fa6270 */
[----:B------:R-:W-:Y:S01]  /*1bcd0*/  IMAD R42, R46, R44, R42 ;  /* 0x0000002c2e2a7224 */ /* 0x000fe200078e022a */
[----:B------:R-:W-:Y:S01]  /*1bce0*/  IABS R44, R53 ;  /* 0x00000035002c7213 */ /* 0x000fe20000000000 */
[----:B------:R-:W-:Y:S01]  /*1bcf0*/  @!P6 IMAD.IADD R38, R38, 0x1, -R46 ;  /* 0x000000012626e824 */ /* 0x000fe200078e0a2e */
[----:B------:R-:W-:Y:S01]  /*1bd00*/  ISETP.GT.U32.AND P4, PT, R46, R40, PT ;  /* 0x000000282e00720c */ /* 0x000fe20003f84070 */
[----:B------:R-:W-:-:S02]  /*1bd10*/  VIADD R50, R0, 0x21 ;  /* 0x0000002100327836 */ /* 0x000fc40000000000 */
[----:B0-----:R-:W-:Y:S02]  /*1bd20*/  IMAD.MOV.U32 R4, RZ, RZ, R33 ;  /* 0x000000ffff047224 */ /* 0x001fe400078e0021 */
[----:B------:R-:W-:Y:S01]  /*1bd30*/  IMAD.HI.U32 R45, R49, R41, RZ ;  /* 0x00000029312d7227 */ /* 0x000fe200078e00ff */
[----:B------:R-:W-:-:S03]  /*1bd40*/  IABS R43, R50 ;  /* 0x00000032002b7213 */ /* 0x000fc60000000000 */
[----:B------:R-:W-:Y:S01]  /*1bd50*/  @!P3 IMAD.MOV R4, RZ, RZ, -R4 ;  /* 0x000000ffff04b224 */ /* 0x000fe200078e0a04 */
[C---:B------:R-:W-:Y:S01]  /*1bd60*/  ISETP.GT.U32.AND P3, PT, R46.reuse, R38, PT ;  /* 0x000000262e00720c */ /* 0x040fe20003f64070 */
[----:B------:R-:W-:Y:S01]  /*1bd70*/  @!P0 IMAD.IADD R39, R39, 0x1, -R46 ;  /* 0x0000000127278824 */ /* 0x000fe200078e0a2e */
[C---:B------:R-:W-:Y:S01]  /*1bd80*/  ISETP.GT.U32.AND P0, PT, R46.reuse, R37, PT ;  /* 0x000000252e00720c */ /* 0x040fe20003f04070 */
[----:B------:R-:W-:Y:S01]  /*1bd90*/  IMAD.HI.U32 R33, R49, R44, RZ ;  /* 0x0000002c31217227 */ /* 0x000fe200078e00ff */
[----:B------:R0:W-:Y:S02]  /*1bda0*/  STL [R1+0x168], R4 ;  /* 0x0001680401007387 */ /* 0x0001e40000100800 */
[----:B------:R-:W-:Y:S01]  /*1bdb0*/  ISETP.GT.U32.AND P6, PT, R46, R39, PT ;  /* 0x000000272e00720c */ /* 0x000fe20003fc4070 */
[----:B------:R-:W-:Y:S02]  /*1bdc0*/  IMAD.MOV R45, RZ, RZ, -R45 ;  /* 0x000000ffff2d7224 */ /* 0x000fe400078e0a2d */
[----:B------:R-:W-:-:S02]  /*1bdd0*/  VIADD R52, R0, 0x22 ;  /* 0x0000002200347836 */ /* 0x000fc40000000000 */
[----:B------:R-:W-:Y:S02]  /*1bde0*/  IMAD.MOV R33, RZ, RZ, -R33 ;  /* 0x000000ffff217224 */ /* 0x000fe400078e0a21 */
[C---:B------:R-:W-:Y:S01]  /*1bdf0*/  IMAD R41, R46.reuse, R45, R41 ;  /* 0x0000002d2e297224 */ /* 0x040fe200078e0229 */
[----:B------:R-:W-:Y:S01]  /*1be00*/  IABS R45, R52 ;  /* 0x00000034002d7213 */ /* 0x000fe20000000000 */
[----:B0-----:R-:W-:Y:S02]  /*1be10*/  IMAD.MOV.U32 R4, RZ, RZ, R32 ;  /* 0x000000ffff047224 */ /* 0x001fe400078e0020 */
[----:B------:R-:W-:Y:S02]  /*1be20*/  IMAD.MOV.U32 R32, RZ, RZ, R43 ;  /* 0x000000ffff207224 */ /* 0x000fe400078e002b */
[----:B------:R-:W-:Y:S01]  /*1be30*/  @!P1 IMAD.MOV R4, RZ, RZ, -R4 ;  /* 0x000000ffff049224 */ /* 0x000fe200078e0a04 */
[C---:B------:R-:W-:Y:S01]  /*1be40*/  ISETP.GT.U32.AND P1, PT, R46.reuse, R42, PT ;  /* 0x0000002a2e00720c */ /* 0x040fe20003f24070 */
[----:B------:R-:W-:-:S02]  /*1be50*/  IMAD R43, R46, R33, R44 ;  /* 0x000000212e2b7224 */ /* 0x000fc400078e022c */
[--C-:B------:R-:W-:Y:S01]  /*1be60*/  @!P4 IMAD.IADD R40, R40, 0x1, -R46.reuse ;  /* 0x000000012828c824 */ /* 0x100fe200078e0a2e */
[----:B------:R-:W-:Y:S01]  /*1be70*/  ISETP.GT.U32.AND P4, PT, R46, R41, PT ;  /* 0x000000292e00720c */ /* 0x000fe20003f84070 */
[----:B------:R-:W-:Y:S01]  /*1be80*/  IMAD.MOV.U32 R36, RZ, RZ, R45 ;  /* 0x000000ffff247224 */ /* 0x000fe200078e002d */
[----:B------:R0:W-:Y:S01]  /*1be90*/  STL [R1+0x158], R4 ;  /* 0x0001580401007387 */ /* 0x0001e20000100800 */
[--C-:B------:R-:W-:Y:S01]  /*1bea0*/  @!P3 IMAD.IADD R38, R38, 0x1, -R46.reuse ;  /* 0x000000012626b824 */ /* 0x100fe200078e0a2e */
[----:B------:R-:W-:Y:S01]  /*1beb0*/  ISETP.GT.U32.AND P3, PT, R46, R43, PT ;  /* 0x0000002b2e00720c */ /* 0x000fe20003f64070 */
[----:B------:R-:W-:Y:S01]  /*1bec0*/  @!P0 IMAD.IADD R37, R37, 0x1, -R46 ;  /* 0x0000000125258824 */ /* 0x000fe200078e0a2e */
[----:B------:R-:W-:Y:S01]  /*1bed0*/  ISETP.GE.AND P0, PT, R55, RZ, PT ;  /* 0x000000ff3700720c */ /* 0x000fe20003f06270 */
[----:B------:R-:W-:Y:S02]  /*1bee0*/  IMAD.MOV.U32 R7, RZ, RZ, R40 ;  /* 0x000000ffff077224 */ /* 0x000fe400078e0028 */
[----:B------:R-:W-:-:S04]  /*1bef0*/  IMAD.HI.U32 R33, R49, R36, RZ ;  /* 0x0000002431217227 */ /* 0x000fc800078e00ff */
[----:B------:R-:W-:Y:S02]  /*1bf00*/  @!P2 IMAD.MOV R7, RZ, RZ, -R7 ;  /* 0x000000ffff07a224 */ /* 0x000fe400078e0a07 */
[--C-:B------:R-:W-:Y:S01]  /*1bf10*/  @!P6 IMAD.IADD R39, R39, 0x1, -R46.reuse ;  /* 0x000000012727e824 */ /* 0x100fe200078e0a2e */
[----:B------:R-:W-:Y:S01]  /*1bf20*/  ISETP.GE.AND P6, PT, R54, RZ, PT ;  /* 0x000000ff3600720c */ /* 0x000fe20003fc6270 */
[----:B------:R-:W-:Y:S01]  /*1bf30*/  IMAD.MOV R33, RZ, RZ, -R33 ;  /* 0x000000ffff217224 */ /* 0x000fe200078e0a21 */
[----:B------:R1:W-:Y:S01]  /*1bf40*/  STL [R1+0x140], R7 ;  /* 0x0001400701007387 */ /* 0x0003e20000100800 */
[----:B------:R-:W-:Y:S01]  /*1bf50*/  @!P1 IMAD.IADD R42, R42, 0x1, -R46 ;  /* 0x000000012a2a9824 */ /* 0x000fe200078e0a2e */
[----:B------:R-:W-:Y:S01]  /*1bf60*/  ISETP.GE.AND P1, PT, R51, RZ, PT ;  /* 0x000000ff3300720c */ /* 0x000fe20003f26270 */
[----:B0-----:R-:W-:Y:S02]  /*1bf70*/  IMAD.MOV.U32 R4, RZ, RZ, R37 ;  /* 0x000000ffff047224 */ /* 0x001fe400078e0025 */
[C---:B------:R-:W-:Y:S01]  /*1bf80*/  IMAD R33, R46.reuse, R33, R36 ;  /* 0x000000212e217224 */ /* 0x040fe200078e0224 */
[----:B------:R-:W-:Y:S01]  /*1bf90*/  ISETP.GT.U32.AND P2, PT, R46, R42, PT ;  /* 0x0000002a2e00720c */ /* 0x000fe20003f44070 */
[----:B------:R-:W-:-:S02]  /*1bfa0*/  @!P3 IMAD.IADD R43, R43, 0x1, -R46 ;  /* 0x000000012b2bb824 */ /* 0x000fc400078e0a2e */
[----:B------:R-:W-:Y:S02]  /*1bfb0*/  @!P5 IMAD.MOV R4, RZ, RZ, -R4 ;  /* 0x000000ffff04d224 */ /* 0x000fe400078e0a04 */
[----:B-1----:R-:W-:Y:S01]  /*1bfc0*/  IMAD.MOV.U32 R7, RZ, RZ, R39 ;  /* 0x000000ffff077224 */ /* 0x002fe200078e0027 */
[----:B------:R-:W-:Y:S01]  /*1bfd0*/  ISETP.GT.U32.AND P3, PT, R46, R43, PT ;  /* 0x0000002b2e00720c */ /* 0x000fe20003f64070 */
[----:B------:R-:W-:Y:S01]  /*1bfe0*/  @!P4 IMAD.IADD R41, R41, 0x1, -R46 ;  /* 0x000000012929c824 */ /* 0x000fe200078e0a2e */
[----:B------:R-:W-:Y:S01]  /*1bff0*/  ISETP.GE.AND P4, PT, R48, RZ, PT ;  /* 0x000000ff3000720c */ /* 0x000fe20003f86270 */
[----:B------:R-:W-:Y:S01]  /*1c000*/  @!P0 IMAD.MOV R7, RZ, RZ, -R7 ;  /* 0x000000ffff078224 */ /* 0x000fe200078e0a07 */
[----:B------:R-:W-:Y:S01]  /*1c010*/  ISETP.GT.U32.AND P0, PT, R46, R33, PT ;  /* 0x000000212e00720c */ /* 0x000fe20003f04070 */
[----:B------:R-:W-:Y:S01]  /*1c020*/  VIADD R48, R0, 0x20 ;  /* 0x0000002000307836 */ /* 0x000fe20000000000 */
[----:B------:R0:W-:Y:S01]  /*1c030*/  STL [R1+0x138], R4 ;  /* 0x0001380401007387 */ /* 0x0001e20000100800 */
[----:B------:R-:W-:Y:S01]  /*1c040*/  IMAD.HI.U32 R44, R49, R32, RZ ;  /* 0x00000020312c7227 */ /* 0x000fe200078e00ff */
[----:B------:R-:W-:-:S02]  /*1c050*/  ISETP.GT.U32.AND P5, PT, R46, R41, PT ;  /* 0x000000292e00720c */ /* 0x000fc40003fa4070 */
[----:B------:R-:W-:Y:S01]  /*1c060*/  IABS R36, R48 ;  /* 0x0000003000247213 */ /* 0x000fe20000000000 */
[----:B------:R-:W-:Y:S01]  /*1c070*/  VIADD R51, R0, 0x1f ;  /* 0x0000001f00337836 */ /* 0x000fe20000000000 */
[----:B------:R-:W-:Y:S01]  /*1c080*/  STL [R1+0x120], R7 ;  /* 0x0001200701007387 */ /* 0x000fe20000100800 */
[----:B------:R-:W-:Y:S02]  /*1c090*/  IMAD.MOV R44, RZ, RZ, -R44 ;  /* 0x000000ffff2c7224 */ /* 0x000fe400078e0a2c */
[----:B------:R-:W-:Y:S01]  /*1c0a0*/  @!P2 IMAD.IADD R42, R42, 0x1, -R46 ;  /* 0x000000012a2aa824 */ /* 0x000fe200078e0a2e */
[----:B------:R-:W-:Y:S01]  /*1c0b0*/  IABS R40, R51 ;  /* 0x0000003300287213 */ /* 0x000fe20000000000 */
[----:B0-----:R-:W-:Y:S02]  /*1c0c0*/  IMAD.MOV.U32 R4, RZ, RZ, R38 ;  /* 0x000000ffff047224 */ /* 0x001fe400078e0026 */
[C---:B------:R-:W-:Y:S02]  /*1c0d0*/  IMAD R32, R46.reuse, R44, R32 ;  /* 0x0000002c2e207224 */ /* 0x040fe400078e0220 */
[----:B------:R-:W-:Y:S01]  /*1c0e0*/  @!P6 IMAD.MOV R4, RZ, RZ, -R4 ;  /* 0x000000ffff04e224 */ /* 0x000fe200078e0a04 */
[----:B------:R-:W-:Y:S01]  /*1c0f0*/  ISETP.GE.AND P6, PT, R53, RZ, PT ;  /* 0x000000ff3500720c */ /* 0x000fe20003fc6270 */
[----:B------:R-:W-:Y:S01]  /*1c100*/  IMAD.HI.U32 R44, R49, R36, RZ ;  /* 0x00000024312c7227 */ /* 0x000fe200078e00ff */
[----:B------:R-:W-:-:S02]  /*1c110*/  ISETP.GT.U32.AND P2, PT, R46, R32, PT ;  /* 0x000000202e00720c */ /* 0x000fc40003f44070 */
[----:B------:R0:W-:Y:S01]  /*1c120*/  STL [R1+0x118], R4 ;  /* 0x0001180401007387 */ /* 0x0001e20000100800 */
[----:B------:R-:W-:Y:S01]  /*1c130*/  @!P0 IMAD.IADD R33, R33, 0x1, -R46 ;  /* 0x0000000121218824 */ /* 0x000fe200078e0a2e */
[----:B------:R-:W-:Y:S01]  /*1c140*/  ISETP.GE.AND P0, PT, R48, RZ, PT ;  /* 0x000000ff3000720c */ /* 0x000fe20003f06270 */
[----:B------:R-:W-:Y:S02]  /*1c150*/  IMAD.MOV.U32 R37, RZ, RZ, R40 ;  /* 0x000000ffff257224 */ /* 0x000fe400078e0028 */
[----:B------:R-:W-:Y:S01]  /*1c160*/  @!P3 IMAD.IADD R43, R43, 0x1, -R46 ;  /* 0x000000012b2bb824 */ /* 0x000fe200078e0a2e */
[----:B------:R-:W-:Y:S01]  /*1c170*/  ISETP.GE.AND P3, PT, R50, RZ, PT ;  /* 0x000000ff3200720c */ /* 0x000fe20003f66270 */
[----:B------:R-:W-:Y:S02]  /*1c180*/  IMAD.MOV R44, RZ, RZ, -R44 ;  /* 0x000000ffff2c7224 */ /* 0x000fe400078e0a2c */
[----:B------:R-:W-:Y:S01]  /*1c190*/  @!P5 IMAD.IADD R41, R41, 0x1, -R46 ;  /* 0x000000012929d824 */ /* 0x000fe200078e0a2e */
[----:B------:R-:W-:Y:S01]  /*1c1a0*/  ISETP.GE.AND P5, PT, R52, RZ, PT ;  /* 0x000000ff3400720c */ /* 0x000fe20003fa6270 */
[----:B0-----:R-:W-:-:S02]  /*1c1b0*/  IMAD.MOV.U32 R4, RZ, RZ, R42 ;  /* 0x000000ffff047224 */ /* 0x001fc400078e002a */
[----:B------:R-:W-:Y:S02]  /*1c1c0*/  VIADD R50, R0, 0x1e ;  /* 0x0000001e00327836 */ /* 0x000fe40000000000 */
[----:B------:R-:W-:Y:S01]  /*1c1d0*/  @!P1 IMAD.MOV R4, RZ, RZ, -R4 ;  /* 0x000000ffff049224 */ /* 0x000fe200078e0a04 */
[C---:B------:R-:W-:Y:S01]  /*1c1e0*/  ISETP.GT.U32.AND P1, PT, R46.reuse, R33, PT ;  /* 0x000000212e00720c */ /* 0x040fe20003f24070 */
[----:B------:R-:W-:Y:S01]  /*1c1f0*/  IMAD.HI.U32 R38, R49, R37, RZ ;  /* 0x0000002531267227 */ /* 0x000fe200078e00ff */
[----:B------:R-:W-:Y:S02]  /*1c200*/  IABS R40, R50 ;  /* 0x0000003200287213 */ /* 0x000fe40000000000 */
[----:B------:R0:W-:Y:S01]  /*1c210*/  STL [R1+0x114], R4 ;  /* 0x0001140401007387 */ /* 0x0001e20000100800 */
[----:B------:R-:W-:Y:S02]  /*1c220*/  IMAD R44, R46, R44, R36 ;  /* 0x0000002c2e2c7224 */ /* 0x000fe400078e0224 */
[----:B------:R-:W-:-:S02]  /*1c230*/  IMAD.MOV.U32 R36, RZ, RZ, R41 ;  /* 0x000000ffff247224 */ /* 0x000fc400078e0029 */
[----:B------:R-:W-:Y:S02]  /*1c240*/  IMAD.MOV R38, RZ, RZ, -R38 ;  /* 0x000000ffff267224 */ /* 0x000fe400078e0a26 */
[----:B------:R-:W-:Y:S01]  /*1c250*/  @!P4 IMAD.MOV R36, RZ, RZ, -R36 ;  /* 0x000000ffff24c224 */ /* 0x000fe200078e0a24 */
[C---:B------:R-:W-:Y:S01]  /*1c260*/  ISETP.GT.U32.AND P4, PT, R46.reuse, R44, PT ;  /* 0x0000002c2e00720c */ /* 0x040fe20003f84070 */
[----:B------:R-:W-:Y:S02]  /*1c270*/  IMAD R41, R46, R38, R37 ;  /* 0x000000262e297224 */ /* 0x000fe400078e0225 */
[----:B------:R-:W-:-:S04]  /*1c280*/  IMAD.HI.U32 R37, R49, R40, RZ ;  /* 0x0000002831257227 */ /* 0x000fc800078e00ff */
[----:B------:R-:W-:Y:S02]  /*1c290*/  IMAD.MOV R37, RZ, RZ, -R37 ;  /* 0x000000ffff257224 */ /* 0x000fe400078e0a25 */
[----:B------:R-:W-:Y:S01]  /*1c2a0*/  @!P1 IMAD.IADD R33, R33, 0x1, -R46 ;  /* 0x0000000121219824 */ /* 0x000fe200078e0a2e */
[C---:B------:R-:W-:Y:S01]  /*1c2b0*/  ISETP.GT.U32.AND P1, PT, R46.reuse, R41, PT ;  /* 0x000000292e00720c */ /* 0x040fe20003f24070 */
[----:B------:R-:W-:Y:S02]  /*1c2c0*/  IMAD R40, R46, R37, R40 ;  /* 0x000000252e287224 */ /* 0x000fe400078e0228 */
[----:B------:R-:W-:Y:S02]  /*1c2d0*/  VIADD R48, R0, 0x1d ;  /* 0x0000001d00307836 */ /* 0x000fe40000000000 */
[--C-:B------:R-:W-:Y:S02]  /*1c2e0*/  @!P2 IMAD.IADD R32, R32, 0x1, -R46.reuse ;  /* 0x000000012020a824 */ /* 0x100fe400078e0a2e */
[--C-:B------:R-:W-:Y:S01]  /*1c2f0*/  @!P4 IMAD.IADD R44, R44, 0x1, -R46.reuse ;  /* 0x000000012c2cc824 */ /* 0x100fe200078e0a2e */
[----:B------:R-:W-:Y:S01]  /*1c300*/  ISETP.GT.U32.AND P4, PT, R46, R40, PT ;  /* 0x000000282e00720c */ /* 0x000fe20003f84070 */
[----:B0-----:R-:W-:Y:S01]  /*1c310*/  IMAD.MOV.U32 R4, RZ, RZ, R43 ;  /* 0x000000ffff047224 */ /* 0x001fe200078e002b */
[----:B------:R-:W-:Y:S01]  /*1c320*/  IABS R38, R48 ;  /* 0x0000003000267213 */ /* 0x000fe20000000000 */
[----:B------:R-:W-:Y:S01]  /*1c330*/  VIADD R52, R0, 0x1c ;  /* 0x0000001c00347836 */ /* 0x000fe20000000000 */
[C---:B------:R-:W-:Y:S01]  /*1c340*/  ISETP.GT.U32.AND P2, PT, R46.reuse, R32, PT ;  /* 0x000000202e00720c */ /* 0x040fe20003f44070 */
[----:B------:R-:W-:Y:S01]  /*1c350*/  @!P1 IMAD.IADD R41, R41, 0x1, -R46 ;  /* 0x0000000129299824 */ /* 0x000fe200078e0a2e */
[----:B------:R-:W-:Y:S01]  /*1c360*/  ISETP.GT.U32.AND P1, PT, R46, R44, PT ;  /* 0x0000002c2e00720c */ /* 0x000fe20003f24070 */
[----:B------:R-:W-:Y:S01]  /*1c370*/  IMAD.HI.U32 R43, R49, R38, RZ ;  /* 0x00000026312b7227 */ /* 0x000fe200078e00ff */
[----:B------:R-:W-:-:S03]  /*1c380*/  IABS R42, R52 ;  /* 0x00000034002a7213 */ /* 0x000fc60000000000 */
[----:B------:R-:W-:Y:S02]  /*1c390*/  IMAD.MOV.U32 R37, RZ, RZ, R33 ;  /* 0x000000ffff257224 */ /* 0x000fe400078e0021 */
[----:B------:R-:W-:Y:S02]  /*1c3a0*/  IMAD.MOV R33, RZ, RZ, -R43 ;  /* 0x000000ffff217224 */ /* 0x000fe400078e0a2b */
[----:B------:R-:W-:Y:S02]  /*1c3b0*/  @!P4 IMAD.IADD R40, R40, 0x1, -R46 ;  /* 0x000000012828c824 */ /* 0x000fe400078e0a2e */
[C---:B------:R-:W-:Y:S02]  /*1c3c0*/  IMAD R38, R46.reuse, R33, R38 ;  /* 0x000000212e267224 */ /* 0x040fe400078e0226 */
[----:B------:R-:W-:Y:S01]  /*1c3d0*/  @!P6 IMAD.MOV R4, RZ, RZ, -R4 ;  /* 0x000000ffff04e224 */ /* 0x000fe200078e0a04 */
[----:B------:R-:W-:Y:S01]  /*1c3e0*/  ISETP.GT.U32.AND P4, PT, R46, R40, PT ;  /* 0x000000282e00720c */ /* 0x000fe20003f84070 */
[----:B------:R-:W-:Y:S01]  /*1c3f0*/  @!P2 IMAD.IADD R32, R32, 0x1, -R46 ;  /* 0x000000012020a824 */ /* 0x000fe200078e0a2e */
[----:B------:R-:W-:Y:S01]  /*1c400*/  ISETP.GE.AND P2, PT, R50, RZ, PT ;  /* 0x000000ff3200720c */ /* 0x000fe20003f46270 */
[----:B------:R-:W-:Y:S01]  /*1c410*/  VIADD R50, R0, 0x1b ;  /* 0x0000001b00327836 */ /* 0x000fe20000000000 */
[----:B------:R0:W-:Y:S01]  /*1c420*/  STL [R1+0x110], R4 ;  /* 0x0001100401007387 */ /* 0x0001e20000100800 */
[----:B------:R-:W-:Y:S01]  /*1c430*/  IMAD.HI.U32 R45, R49, R42, RZ ;  /* 0x0000002a312d7227 */ /* 0x000fe200078e00ff */
[----:B------:R-:W-:-:S02]  /*1c440*/  ISETP.GE.AND P6, PT, R51, RZ, PT ;  /* 0x000000ff3300720c */ /* 0x000fc40003fc6270 */
[----:B------:R-:W-:Y:S01]  /*1c450*/  IABS R39, R50 ;  /* 0x0000003200277213 */ /* 0x000fe20000000000 */
[----:B------:R-:W-:Y:S01]  /*1c460*/  @!P1 IMAD.IADD R44, R44, 0x1, -R46 ;  /* 0x000000012c2c9824 */ /* 0x000fe200078e0a2e */
[C---:B------:R-:W-:Y:S01]  /*1c470*/  ISETP.GT.U32.AND P1, PT, R46.reuse, R38, PT ;  /* 0x000000262e00720c */ /* 0x040fe20003f24070 */
[----:B------:R-:W-:Y:S02]  /*1c480*/  IMAD.MOV R45, RZ, RZ, -R45 ;  /* 0x000000ffff2d7224 */ /* 0x000fe400078e0a2d */
[----:B------:R-:W-:Y:S01]  /*1c490*/  @!P5 IMAD.MOV R37, RZ, RZ, -R37 ;  /* 0x000000ffff25d224 */ /* 0x000fe200078e0a25 */
[C---:B------:R-:W-:Y:S01]  /*1c4a0*/  ISETP.GT.U32.AND P5, PT, R46.reuse, R41, PT ;  /* 0x000000292e00720c */ /* 0x040fe20003fa4070 */
[----:B0-----:R-:W-:Y:S02]  /*1c4b0*/  IMAD.MOV.U32 R4, RZ, RZ, R32 ;  /* 0x000000ffff047224 */ /* 0x001fe400078e0020 */
[----:B------:R-:W-:Y:S01]  /*1c4c0*/  IMAD R42, R46, R45, R42 ;  /* 0x0000002d2e2a7224 */ /* 0x000fe200078e022a */
[----:B------:R-:W-:Y:S01]  /*1c4d0*/  IABS R45, R2 ;  /* 0x00000002002d7213 */ /* 0x000fe20000000000 */
[----:B------:R-:W-:Y:S01]  /*1c4e0*/  @!P3 IMAD.MOV R4, RZ, RZ, -R4 ;  /* 0x000000ffff04b224 */ /* 0x000fe200078e0a04 */
[----:B------:R-:W-:Y:S01]  /*1c4f0*/  ISETP.GE.AND P3, PT, R48, RZ, PT ;  /* 0x000000ff3000720c */ /* 0x000fe20003f66270 */
[----:B------:R-:W-:-:S02]  /*1c500*/  VIADD R48, R0, 0x1a ;  /* 0x0000001a00307836 */ /* 0x000fc40000000000 */
[----:B------:R-:W-:Y:S01]  /*1c510*/  IMAD.HI.U32 R33, R49, R39, RZ ;  /* 0x0000002731217227 */ /* 0x000fe200078e00ff */
[----:B------:R0:W-:Y:S02]  /*1c520*/  STL [R1+0x108], R4 ;  /* 0x0001080401007387 */ /* 0x0001e40000100800 */
[----:B------:R-:W-:Y:S01]  /*1c530*/  IABS R32, R48 ;  /* 0x0000003000207213 */ /* 0x000fe20000000000 */
[--C-:B------:R-:W-:Y:S01]  /*1c540*/  @!P4 IMAD.IADD R40, R40, 0x1, -R46.reuse ;  /* 0x000000012828c824 */ /* 0x100fe200078e0a2e */
[----:B------:R-:W-:Y:S01]  /*1c550*/  ISETP.GT.U32.AND P4, PT, R46, R42, PT ;  /* 0x0000002a2e00720c */ /* 0x000fe20003f84070 */
[----:B------:R-:W-:Y:S02]  /*1c560*/  IMAD.MOV R33, RZ, RZ, -R33 ;  /* 0x000000ffff217224 */ /* 0x000fe400078e0a21 */
[----:B------:R-:W-:Y:S02]  /*1c570*/  @!P1 IMAD.IADD R38, R38, 0x1, -R46 ;  /* 0x0000000126269824 */ /* 0x000fe400078e0a2e */
[----:B------:R-:W-:-:S02]  /*1c580*/  IMAD R39, R46, R33, R39 ;  /* 0x000000212e277224 */ /* 0x000fc400078e0227 */
[----:B0-----:R-:W-:Y:S01]  /*1c590*/  IMAD.MOV.U32 R4, RZ, RZ, R44 ;  /* 0x000000ffff047224 */ /* 0x001fe200078e002c */
[----:B------:R-:W-:Y:S01]  /*1c5a0*/  ISETP.GT.U32.AND P1, PT, R46, R38, PT ;  /* 0x000000262e00720c */ /* 0x000fe20003f24070 */
[----:B------:R-:W-:-:S04]  /*1c5b0*/  IMAD.HI.U32 R33, R49, R32, RZ ;  /* 0x0000002031217227 */ /* 0x000fc800078e00ff */
[----:B------:R-:W-:Y:S01]  /*1c5c0*/  @!P0 IMAD.MOV R4, RZ, RZ, -R4 ;  /* 0x000000ffff048224 */ /* 0x000fe200078e0a04 */
[----:B------:R-:W-:Y:S01]  /*1c5d0*/  ISETP.GT.U32.AND P0, PT, R46, R39, PT ;  /* 0x000000272e00720c */ /* 0x000fe20003f04070 */
[----:B------:R-:W-:Y:S02]  /*1c5e0*/  VIADD R51, R0, 0x19 ;  /* 0x0000001900337836 */ /* 0x000fe40000000000 */
[--C-:B------:R-:W-:Y:S01]  /*1c5f0*/  @!P5 IMAD.IADD R41, R41, 0x1, -R46.reuse ;  /* 0x000000012929d824 */ /* 0x100fe200078e0a2e */
[----:B------:R0:W-:Y:S01]  /*1c600*/  STL [R1+0x74], R4 ;  /* 0x0000740401007387 */ /* 0x0001e20000100800 */
[--C-:B------:R-:W-:Y:S01]  /*1c610*/  @!P4 IMAD.IADD R42, R42, 0x1, -R46.reuse ;  /* 0x000000012a2ac824 */ /* 0x100fe200078e0a2e */
[----:B------:R-:W-:Y:S01]  /*1c620*/  IABS R43, R51 ;  /* 0x00000033002b7213 */ /* 0x000fe20000000000 */
[----:B------:R-:W-:Y:S01]  /*1c630*/  IMAD.MOV.U32 R7, RZ, RZ, R41 ;  /* 0x000000ffff077224 */ /* 0x000fe200078e0029 */
[----:B------:R-:W-:Y:S01]  /*1c640*/  ISETP.GE.AND P5, PT, R52, RZ, PT ;  /* 0x000000ff3400720c */ /* 0x000fe20003fa6270 */
[--C-:B------:R-:W-:Y:S01]  /*1c650*/  @!P1 IMAD.IADD R38, R38, 0x1, -R46.reuse ;  /* 0x0000000126269824 */ /* 0x100fe200078e0a2e */
[----:B------:R-:W-:Y:S01]  /*1c660*/  ISETP.GT.U32.AND P4, PT, R46, R42, PT ;  /* 0x0000002a2e00720c */ /* 0x000fe20003f84070 */
[----:B------:R-:W-:Y:S01]  /*1c670*/  @!P6 IMAD.MOV R7, RZ, RZ, -R7 ;  /* 0x000000ffff07e224 */ /* 0x000fe200078e0a07 */
[----:B------:R-:W-:Y:S01]  /*1c680*/  ISETP.GE.AND P6, PT, R50, RZ, PT ;  /* 0x000000ff3200720c */ /* 0x000fe20003fc6270 */
[----:B------:R-:W-:-:S02]  /*1c690*/  @!P0 IMAD.IADD R39, R39, 0x1, -R46 ;  /* 0x0000000127278824 */ /* 0x000fc400078e0a2e */
[----:B0-----:R-:W-:Y:S01]  /*1c6a0*/  IMAD.MOV.U32 R4, RZ, RZ, R40 ;  /* 0x000000ffff047224 */ /* 0x001fe200078e0028 */
[----:B------:R-:W-:Y:S01]  /*1c6b0*/  STL [R1+0x90], R7 ;  /* 0x0000900701007387 */ /* 0x000fe20000100800 */
[----:B------:R-:W-:Y:S01]  /*1c6c0*/  IMAD.MOV R40, RZ, RZ, -R33 ;  /* 0x000000ffff287224 */ /* 0x000fe200078e0a21 */
[----:B------:R-:W-:Y:S01]  /*1c6d0*/  ISETP.GT.U32.AND P0, PT, R46, R39, PT ;  /* 0x000000272e00720c */ /* 0x000fe20003f04070 */
[----:B------:R-:W-:-:S04]  /*1c6e0*/  IMAD.HI.U32 R33, R49, R43, RZ ;  /* 0x0000002b31217227 */ /* 0x000fc800078e00ff */
[----:B------:R-:W-:Y:S02]  /*1c6f0*/  IMAD R32, R46, R40, R32 ;  /* 0x000000282e207224 */ /* 0x000fe400078e0220 */
[----:B------:R-:W-:Y:S01]  /*1c700*/  @!P2 IMAD.MOV R4, RZ, RZ, -R4 ;  /* 0x000000ffff04a224 */ /* 0x000fe200078e0a04 */
[----:B------:R-:W-:Y:S01]  /*1c710*/  ISETP.GE.AND P2, PT, R48, RZ, PT ;  /* 0x000000ff3000720c */ /* 0x000fe20003f46270 */
[----:B------:R-:W-:Y:S01]  /*1c720*/  IMAD.MOV R33, RZ, RZ, -R33 ;  /* 0x000000ffff217224 */ /* 0x000fe200078e0a21 */
[----:B------:R-:W-:Y:S01]  /*1c730*/  ISETP.GT.U32.AND P1, PT, R46, R32, PT ;  /* 0x000000202e00720c */ /* 0x000fe20003f24070 */
[----:B------:R-:W-:Y:S01]  /*1c740*/  @!P4 IMAD.IADD R42, R42, 0x1, -R46 ;  /* 0x000000012a2ac824 */ /* 0x000fe200078e0a2e */
[----:B------:R0:W-:Y:S01]  /*1c750*/  STL [R1+0xd8], R4 ;  /* 0x0000d80401007387 */ /* 0x0001e20000100800 */
[----:B------:R-:W-:Y:S02]  /*1c760*/  IMAD R43, R46, R33, R43 ;  /* 0x000000212e2b7224 */ /* 0x000fe400078e022b */
[----:B------:R-:W-:-:S02]  /*1c770*/  VIADD R50, R0, 0x18 ;  /* 0x0000001800327836 */ /* 0x000fc40000000000 */
[----:B------:R-:W-:Y:S01]  /*1c780*/  VIADD R48, R0, 0x17 ;  /* 0x0000001700307836 */ /* 0x000fe20000000000 */
[----:B------:R-:W-:Y:S01]  /*1c790*/  ISETP.GT.U32.AND P4, PT, R46, R43, PT ;  /* 0x0000002b2e00720c */ /* 0x000fe20003f84070 */
[----:B------:R-:W-:Y:S01]  /*1c7a0*/  @!P0 IMAD.IADD R39, R39, 0x1, -R46 ;  /* 0x0000000127278824 */ /* 0x000fe200078e0a2e */
[----:B------:R-:W-:Y:S01]  /*1c7b0*/  IABS R41, R50 ;  /* 0x0000003200297213 */ /* 0x000fe20000000000 */
[----:B------:R-:W-:Y:S01]  /*1c7c0*/  VIADD R53, R0, 0x14 ;  /* 0x0000001400357836 */ /* 0x000fe20000000000 */
[----:B------:R-:W-:Y:S01]  /*1c7d0*/  IABS R40, R48 ;  /* 0x0000003000287213 */ /* 0x000fe20000000000 */
[----:B0-----:R-:W-:Y:S01]  /*1c7e0*/  IMAD.MOV.U32 R4, RZ, RZ, R38 ;  /* 0x000000ffff047224 */ /* 0x001fe200078e0026 */
[----:B------:R-:W-:Y:S01]  /*1c7f0*/  ISETP.GE.AND P0, PT, R48, RZ, PT ;  /* 0x000000ff3000720c */ /* 0x000fe20003f06270 */
[----:B------:R-:W-:Y:S02]  /*1c800*/  @!P1 IMAD.IADD R32, R32, 0x1, -R46 ;  /* 0x0000000120209824 */ /* 0x000fe400078e0a2e */
[----:B------:R-:W-:Y:S01]  /*1c810*/  @!P3 IMAD.MOV R4, RZ, RZ, -R4 ;  /* 0x000000ffff04b224 */ /* 0x000fe200078e0a04 */
[----:B------:R-:W-:Y:S01]  /*1c820*/  ISETP.GE.AND P3, PT, R51, RZ, PT ;  /* 0x000000ff3300720c */ /* 0x000fe20003f66270 */
[----:B------:R-:W-:Y:S01]  /*1c830*/  IMAD.HI.U32 R38, R49, R41, RZ ;  /* 0x0000002931267227 */ /* 0x000fe200078e00ff */
[----:B------:R-:W-:-:S02]  /*1c840*/  ISETP.GT.U32.AND P1, PT, R46, R32, PT ;  /* 0x000000202e00720c */ /* 0x000fc40003f24070 */
[----:B------:R0:W-:Y:S01]  /*1c850*/  STL [R1+0xc8], R4 ;  /* 0x0000c80401007387 */ /* 0x0001e20000100800 */
[----:B------:R-:W-:Y:S02]  /*1c860*/  @!P4 IMAD.IADD R43, R43, 0x1, -R46 ;  /* 0x000000012b2bc824 */ /* 0x000fe400078e0a2e */
[----:B------:R-:W-:Y:S02]  /*1c870*/  IMAD.MOV R38, RZ, RZ, -R38 ;  /* 0x000000ffff267224 */ /* 0x000fe400078e0a26 */
[----:B------:R-:W-:-:S04]  /*1c880*/  IMAD.HI.U32 R33, R49, R40, RZ ;  /* 0x0000002831217227 */ /* 0x000fc800078e00ff */
[----:B------:R-:W-:Y:S02]  /*1c890*/  IMAD R41, R46, R38, R41 ;  /* 0x000000262e297224 */ /* 0x000fe400078e0229 */
[----:B0-----:R-:W-:Y:S02]  /*1c8a0*/  IMAD.MOV.U32 R4, RZ, RZ, R42 ;  /* 0x000000ffff047224 */ /* 0x001fe400078e002a */
[----:B------:R-:W-:Y:S02]  /*1c8b0*/  @!P1 IMAD.IADD R32, R32, 0x1, -R46 ;  /* 0x0000000120209824 */ /* 0x000fe400078e0a2e */
[----:B------:R-:W-:Y:S01]  /*1c8c0*/  @!P5 IMAD.MOV R4, RZ, RZ, -R4 ;  /* 0x000000ffff04d224 */ /* 0x000fe200078e0a04 */
[----:B------:R-:W-:Y:S01]  /*1c8d0*/  ISETP.GE.AND P5, PT, R50, RZ, PT ;  /* 0x000000ff3200720c */ /* 0x000fe20003fa6270 */
[----:B------:R-:W-:Y:S02]  /*1c8e0*/  IMAD.MOV R38, RZ, RZ, -R33 ;  /* 0x000000ffff267224 */ /* 0x000fe400078e0a21 */
[----:B------:R-:W-:Y:S01]  /*1c8f0*/  VIADD R48, R0, 0x16 ;  /* 0x0000001600307836 */ /* 0x000fe20000000000 */
[----:B------:R0:W-:Y:S01]  /*1c900*/  STL [R1+0x9c], R4 ;  /* 0x00009c0401007387 */ /* 0x0001e20000100800 */
[----:B------:R-:W-:Y:S01]  /*1c910*/  IMAD R40, R46, R38, R40 ;  /* 0x000000262e287224 */ /* 0x000fe200078e0228 */
[----:B------:R-:W-:Y:S01]  /*1c920*/  IABS R38, R53 ;  /* 0x0000003500267213 */ /* 0x000fe20000000000 */
[C---:B------:R-:W-:Y:S01]  /*1c930*/  VIADD R52, R0.reuse, 0x13 ;  /* 0x0000001300347836 */ /* 0x040fe20000000000 */
[----:B------:R-:W-:Y:S01]  /*1c940*/  IABS R33, R48 ;  /* 0x0000003000217213 */ /* 0x000fe20000000000 */
[----:B------:R-:W-:Y:S01]  /*1c950*/  VIADD R50, R0, 0x11 ;  /* 0x0000001100327836 */ /* 0x000fe20000000000 */
[----:B------:R-:W-:Y:S01]  /*1c960*/  ISETP.GE.AND P4, PT, R48, RZ, PT ;  /* 0x000000ff3000720c */ /* 0x000fe20003f86270 */
[----:B------:R-:W-:-:S02]  /*1c970*/  VIADD R48, R0, 0x15 ;  /* 0x0000001500307836 */ /* 0x000fc40000000000 */
[----:B------:R-:W-:Y:S01]  /*1c980*/  IMAD.HI.U32 R42, R49, R33, RZ ;  /* 0x00000021312a7227 */ /* 0x000fe200078e00ff */
[----:B------:R-:W-:Y:S02]  /*1c990*/  IABS R55, R50 ;  /* 0x0000003200377213 */ /* 0x000fe40000000000 */
[----:B------:R-:W-:Y:S01]  /*1c9a0*/  ISETP.GE.AND P1, PT, R48, RZ, PT ;  /* 0x000000ff3000720c */ /* 0x000fe20003f26270 */
[----:B0-----:R-:W-:Y:S01]  /*1c9b0*/  IMAD.MOV.U32 R4, RZ, RZ, R39 ;  /* 0x000000ffff047224 */ /* 0x001fe200078e0027 */
[----:B------:R-:W-:Y:S01]  /*1c9c0*/  IABS R39, R52 ;  /* 0x0000003400277213 */ /* 0x000fe20000000000 */
[----:B------:R-:W-:Y:S02]  /*1c9d0*/  IMAD.MOV R42, RZ, RZ, -R42 ;  /* 0x000000ffff2a7224 */ /* 0x000fe400078e0a2a */
[----:B------:R-:W-:Y:S01]  /*1c9e0*/  @!P6 IMAD.MOV R4, RZ, RZ, -R4 ;  /* 0x000000ffff04e224 */ /* 0x000fe200078e0a04 */
[C---:B------:R-:W-:Y:S01]  /*1c9f0*/  ISETP.GT.U32.AND P6, PT, R46.reuse, R43, PT ;  /* 0x0000002b2e00720c */ /* 0x040fe20003fc4070 */
[----:B------:R-:W-:-:S02]  /*1ca00*/  IMAD R33, R46, R42, R33 ;  /* 0x0000002a2e217224 */ /* 0x000fc400078e0221 */
[----:B------:R-:W-:Y:S01]  /*1ca10*/  IMAD.HI.U32 R44, R49, R38, RZ ;  /* 0x00000026312c7227 */ /* 0x000fe200078e00ff */
[----:B------:R0:W-:Y:S03]  /*1ca20*/  STL [R1+0xa0], R4 ;  /* 0x0000a00401007387 */ /* 0x0001e60000100800 */
[----:B------:R-:W-:Y:S02]  /*1ca30*/  IMAD.MOV R44, RZ, RZ, -R44 ;  /* 0x000000ffff2c7224 */ /* 0x000fe400078e0a2c */
[----:B------:R-:W-:Y:S02]  /*1ca40*/  VIADD R59, R0, 0xf ;  /* 0x0000000f003b7836 */ /* 0x000fe40000000000 */
[C---:B------:R-:W-:Y:S02]  /*1ca50*/  IMAD R38, R46.reuse, R44, R38 ;  /* 0x0000002c2e267224 */ /* 0x040fe400078e0226 */
[----:B------:R-:W-:Y:S01]  /*1ca60*/  @!P6 IMAD.IADD R43, R43, 0x1, -R46 ;  /* 0x000000012b2be824 */ /* 0x000fe200078e0a2e */
[----:B------:R-:W-:Y:S01]  /*1ca70*/  ISETP.GT.U32.AND P6, PT, R46, R40, PT ;  /* 0x000000282e00720c */ /* 0x000fe20003fc4070 */
[----:B0-----:R-:W-:Y:S01]  /*1ca80*/  IMAD.MOV.U32 R4, RZ, RZ, R32 ;  /* 0x000000ffff047224 */ /* 0x001fe200078e0020 */
[----:B------:R-:W-:Y:S01]  /*1ca90*/  IABS R32, R48 ;  /* 0x0000003000207213 */ /* 0x000fe20000000000 */
[----:B------:R-:W-:Y:S01]  /*1caa0*/  VIADD R48, R0, 0x10 ;  /* 0x0000001000307836 */ /* 0x000fe20000000000 */
[----:B------:R-:W-:Y:S01]  /*1cab0*/  IABS R57, R59 ;  /* 0x0000003b00397213 */ /* 0x000fe20000000000 */
[----:B------:R-:W-:Y:S01]  /*1cac0*/  @!P2 IMAD.MOV R4, RZ, RZ, -R4 ;  /* 0x000000ffff04a224 */ /* 0x000fe200078e0a04 */
[----:B------:R-:W-:Y:S01]  /*1cad0*/  ISETP.GT.U32.AND P2, PT, R46, R41, PT ;  /* 0x000000292e00720c */ /* 0x000fe20003f44070 */
[----:B------:R-:W-:Y:S01]  /*1cae0*/  IMAD.HI.U32 R42, R49, R32, RZ ;  /* 0x00000020312a7227 */ /* 0x000fe200078e00ff */
[----:B------:R-:W-:-:S02]  /*1caf0*/  IABS R56, R48 ;  /* 0x0000003000387213 */ /* 0x000fc40000000000 */
[----:B------:R0:W-:Y:S01]  /*1cb00*/  STL [R1+0xa8], R4 ;  /* 0x0000a80401007387 */ /* 0x0001e20000100800 */
[----:B------:R-:W-:Y:S02]  /*1cb10*/  IMAD.MOV R42, RZ, RZ, -R42 ;  /* 0x000000ffff2a7224 */ /* 0x000fe400078e0a2a */
[----:B------:R-:W-:Y:S02]  /*1cb20*/  @!P6 IMAD.IADD R40, R40, 0x1, -R46 ;  /* 0x000000012828e824 */ /* 0x000fe400078e0a2e */
[----:B------:R-:W-:Y:S02]  /*1cb30*/  IMAD R32, R46, R42, R32 ;  /* 0x0000002a2e207224 */ /* 0x000fe400078e0220 */
[----:B------:R-:W-:Y:S02]  /*1cb40*/  VIADD R51, R0, 0x12 ;  /* 0x0000001200337836 */ /* 0x000fe40000000000 */
[----:B------:R-:W-:Y:S01]  /*1cb50*/  @!P2 IMAD.IADD R41, R41, 0x1, -R46 ;  /* 0x000000012929a824 */ /* 0x000fe200078e0a2e */
[C---:B------:R-:W-:Y:S01]  /*1cb60*/  ISETP.GT.U32.AND P2, PT, R46.reuse, R33, PT ;  /* 0x000000212e00720c */ /* 0x040fe20003f44070 */
[----:B0-----:R-:W-:Y:S01]  /*1cb70*/  IMAD.MOV.U32 R4, RZ, RZ, R43 ;  /* 0x000000ffff047224 */ /* 0x001fe200078e002b */
[----:B------:R-:W-:Y:S01]  /*1cb80*/  IABS R54, R51 ;  /* 0x0000003300367213 */ /* 0x000fe20000000000 */
[----:B------:R-:W-:Y:S01]  /*1cb90*/  IMAD.HI.U32 R43, R49, R39, RZ ;  /* 0x00000027312b7227 */ /* 0x000fe200078e00ff */
[----:B------:R-:W-:-:S03]  /*1cba0*/  ISETP.GT.U32.AND P6, PT, R46, R41, PT ;  /* 0x000000292e00720c */ /* 0x000fc60003fc4070 */
[----:B------:R-:W-:Y:S01]  /*1cbb0*/  @!P3 IMAD.MOV R4, RZ, RZ, -R4 ;  /* 0x000000ffff04b224 */ /* 0x000fe200078e0a04 */
[C---:B------:R-:W-:Y:S01]  /*1cbc0*/  ISETP.GT.U32.AND P3, PT, R46.reuse, R40, PT ;  /* 0x000000282e00720c */ /* 0x040fe20003f64070 */
[----:B------:R-:W-:Y:S02]  /*1cbd0*/  IMAD.MOV R43, RZ, RZ, -R43 ;  /* 0x000000ffff2b7224 */ /* 0x000fe400078e0a2b */
[----:B------:R-:W-:Y:S01]  /*1cbe0*/  IMAD.HI.U32 R42, R49, R54, RZ ;  /* 0x00000036312a7227 */ /* 0x000fe200078e00ff */
[----:B------:R0:W-:Y:S03]  /*1cbf0*/  STL [R1+0x8c], R4 ;  /* 0x00008c0401007387 */ /* 0x0001e60000100800 */
[--C-:B------:R-:W-:Y:S02]  /*1cc00*/  @!P2 IMAD.IADD R33, R33, 0x1, -R46.reuse ;  /* 0x000000012121a824 */ /* 0x100fe400078e0a2e */
[--C-:B------:R-:W-:Y:S01]  /*1cc10*/  @!P6 IMAD.IADD R41, R41, 0x1, -R46.reuse ;  /* 0x000000012929e824 */ /* 0x100fe200078e0a2e */
[C---:B------:R-:W-:Y:S01]  /*1cc20*/  ISETP.GT.U32.AND P6, PT, R46.reuse, R32, PT ;  /* 0x000000202e00720c */ /* 0x040fe20003fc4070 */
[C---:B------:R-:W-:Y:S01]  /*1cc30*/  IMAD R39, R46.reuse, R43, R39 ;  /* 0x0000002b2e277224 */ /* 0x040fe200078e0227 */
[----:B------:R-:W-:Y:S01]  /*1cc40*/  ISETP.GT.U32.AND P2, PT, R46, R33, PT ;  /* 0x000000212e00720c */ /* 0x000fe20003f44070 */
[----:B------:R-:W-:Y:S01]  /*1cc50*/  @!P3 IMAD.IADD R40, R40, 0x1, -R46 ;  /* 0x000000012828b824 */ /* 0x000fe200078e0a2e */
[----:B------:R-:W-:Y:S01]  /*1cc60*/  ISETP.GT.U32.AND P3, PT, R46, R38, PT ;  /* 0x000000262e00720c */ /* 0x000fe20003f64070 */
[----:B------:R-:W-:-:S02]  /*1cc70*/  IMAD.MOV.U32 R7, RZ, RZ, R41 ;  /* 0x000000ffff077224 */ /* 0x000fc400078e0029 */
[----:B------:R-:W-:-:S04]  /*1cc80*/  IMAD.HI.U32 R41, R49, R55, RZ ;  /* 0x0000003731297227 */ /* 0x000fc800078e00ff */
[----:B------:R-:W-:Y:S01]  /*1cc90*/  @!P5 IMAD.MOV R7, RZ, RZ, -R7 ;  /* 0x000000ffff07d224 */ /* 0x000fe200078e0a07 */
[----:B------:R-:W-:Y:S01]  /*1cca0*/  ISETP.GT.U32.AND P5, PT, R46, R39, PT ;  /* 0x000000272e00720c */ /* 0x000fe20003fa4070 */
[--C-:B------:R-:W-:Y:S01]  /*1ccb0*/  @!P6 IMAD.IADD R32, R32, 0x1, -R46.reuse ;  /* 0x000000012020e824 */ /* 0x100fe200078e0a2e */
[----:B------:R-:W-:Y:S01]  /*1ccc0*/  ISETP.GE.AND P6, PT, R52, RZ, PT ;  /* 0x000000ff3400720c */ /* 0x000fe20003fc6270 */
[----:B------:R-:W-:Y:S01]  /*1ccd0*/  IMAD.MOV R41, RZ, RZ, -R41 ;  /* 0x000000ffff297224 */ /* 0x000fe200078e0a29 */
[----:B------:R-:W-:Y:S01]  /*1cce0*/  STL [R1+0x48], R7 ;  /* 0x0000480701007387 */ /* 0x000fe20000100800 */
[----:B------:R-:W-:Y:S01]  /*1ccf0*/  @!P3 IMAD.IADD R38, R38, 0x1, -R46 ;  /* 0x000000012626b824 */ /* 0x000fe200078e0a2e */
[C---:B------:R-:W-:Y:S01]  /*1cd00*/  ISETP.GT.U32.AND P3, PT, R46.reuse, R32, PT ;  /* 0x000000202e00720c */ /* 0x040fe20003f64070 */
[----:B0-----:R-:W-:Y:S02]  /*1cd10*/  IMAD.MOV.U32 R4, RZ, RZ, R40 ;  /* 0x000000ffff047224 */ /* 0x001fe400078e0028 */
[----:B------:R-:W-:-:S02]  /*1cd20*/  IMAD R55, R46, R41, R55 ;  /* 0x000000292e377224 */ /* 0x000fc400078e0237 */
[----:B------:R-:W-:Y:S01]  /*1cd30*/  @!P0 IMAD.MOV R4, RZ, RZ, -R4 ;  /* 0x000000ffff048224 */ /* 0x000fe200078e0a04 */
[----:B------:R-:W0:Y:S01]  /*1cd40*/  I2F.RP R41, R45 ;  /* 0x0000002d00297306 */ /* 0x000e220000209400 */
[--C-:B------:R-:W-:Y:S01]  /*1cd50*/  @!P2 IMAD.IADD R33, R33, 0x1, -R46.reuse ;  /* 0x000000012121a824 */ /* 0x100fe200078e0a2e */
[----:B------:R-:W-:Y:S01]  /*1cd60*/  ISETP.GE.AND P2, PT, R53, RZ, PT ;  /* 0x000000ff3500720c */ /* 0x000fe20003f46270 */
[--C-:B------:R-:W-:Y:S01]  /*1cd70*/  @!P5 IMAD.IADD R39, R39, 0x1, -R46.reuse ;  /* 0x000000012727d824 */ /* 0x100fe200078e0a2e */
[----:B------:R1:W-:Y:S01]  /*1cd80*/  STL [R1+0x54], R4 ;  /* 0x0000540401007387 */ /* 0x0003e20000100800 */
[----:B------:R-:W-:Y:S01]  /*1cd90*/  VIADD R53, R0, 0xe ;  /* 0x0000000e00357836 */ /* 0x000fe20000000000 */
[----:B------:R-:W-:Y:S01]  /*1cda0*/  ISETP.GT.U32.AND P5, PT, R46, R38, PT ;  /* 0x000000262e00720c */ /* 0x000fe20003fa4070 */
[----:B------:R-:W-:Y:S01]  /*1cdb0*/  @!P3 IMAD.IADD R32, R32, 0x1, -R46 ;  /* 0x000000012020b824 */ /* 0x000fe200078e0a2e */
[----:B------:R-:W-:Y:S01]  /*1cdc0*/  ISETP.GT.U32.AND P3, PT, R46, R55, PT ;  /* 0x000000372e00720c */ /* 0x000fe20003f64070 */
[----:B------:R-:W-:Y:S01]  /*1cdd0*/  VIADD R52, R0, 0xd ;  /* 0x0000000d00347836 */ /* 0x000fe20000000000 */
[----:B------:R-:W-:Y:S01]  /*1cde0*/  IABS R58, R53 ;  /* 0x00000035003a7213 */ /* 0x000fe20000000000 */
[----:B------:R-:W-:-:S02]  /*1cdf0*/  IMAD.MOV R42, RZ, RZ, -R42 ;  /* 0x000000ffff2a7224 */ /* 0x000fc400078e0a2a */
[----:B------:R-:W-:Y:S02]  /*1ce00*/  VIADD R15, R0, 0xb ;  /* 0x0000000b000f7836 */ /* 0x000fe40000000000 */
[----:B-1----:R-:W-:Y:S02]  /*1ce10*/  IMAD.MOV.U32 R4, RZ, RZ, R33 ;  /* 0x000000ffff047224 */ /* 0x002fe400078e0021 */
[----:B------:R-:W-:Y:S01]  /*1ce20*/  IMAD.HI.U32 R33, R49, R56, RZ ;  /* 0x0000003831217227 */ /* 0x000fe200078e00ff */
[----:B------:R-:W-:-:S03]  /*1ce30*/  IABS R44, R15 ;  /* 0x0000000f002c7213 */ /* 0x000fc60000000000 */
[----:B------:R-:W-:Y:S01]  /*1ce40*/  @!P4 IMAD.MOV R4, RZ, RZ, -R4 ;  /* 0x000000ffff04c224 */ /* 0x000fe200078e0a04 */
[C---:B------:R-:W-:Y:S01]  /*1ce50*/  ISETP.GT.U32.AND P4, PT, R46.reuse, R39, PT ;  /* 0x000000272e00720c */ /* 0x040fe20003f84070 */
[----:B------:R-:W-:Y:S02]  /*1ce60*/  @!P3 IMAD.IADD R55, R55, 0x1, -R46 ;  /* 0x000000013737b824 */ /* 0x000fe400078e0a2e */
[----:B------:R-:W-:Y:S01]  /*1ce70*/  IMAD.MOV R33, RZ, RZ, -R33 ;  /* 0x000000ffff217224 */ /* 0x000fe200078e0a21 */
[----:B------:R1:W-:Y:S01]  /*1ce80*/  STL [R1+0x58], R4 ;  /* 0x0000580401007387 */ /* 0x0003e20000100800 */
[C---:B------:R-:W-:Y:S01]  /*1ce90*/  IMAD R54, R46.reuse, R42, R54 ;  /* 0x0000002a2e367224 */ /* 0x040fe200078e0236 */
[C---:B------:R-:W-:Y:S01]  /*1cea0*/  ISETP.GT.U32.AND P3, PT, R46.reuse, R55, PT ;  /* 0x000000372e00720c */ /* 0x040fe20003f64070 */
[C---:B------:R-:W-:Y:S02]  /*1ceb0*/  IMAD R56, R46.reuse, R33, R56 ;  /* 0x000000212e387224 */ /* 0x040fe400078e0238 */
[----:B------:R-:W-:Y:S01]  /*1cec0*/  IMAD.HI.U32 R33, R49, R57, RZ ;  /* 0x0000003931217227 */ /* 0x000fe200078e00ff */
[----:B------:R-:W-:-:S03]  /*1ced0*/  ISETP.GT.U32.AND P0, PT, R46, R54, PT ;  /* 0x000000362e00720c */ /* 0x000fc60003f04070 */
[----:B------:R-:W-:Y:S01]  /*1cee0*/  @!P4 IMAD.IADD R39, R39, 0x1, -R46 ;  /* 0x000000012727c824 */ /* 0x000fe200078e0a2e */
[----:B------:R-:W-:Y:S01]  /*1cef0*/  ISETP.GT.U32.AND P4, PT, R46, R56, PT ;  /* 0x000000382e00720c */ /* 0x000fe20003f84070 */
[----:B-1----:R-:W-:Y:S02]  /*1cf00*/  IMAD.MOV.U32 R4, RZ, RZ, R32 ;  /* 0x000000ffff047224 */ /* 0x002fe400078e0020 */
[----:B------:R-:W-:Y:S02]  /*1cf10*/  IMAD.MOV R33, RZ, RZ, -R33 ;  /* 0x000000ffff217224 */ /* 0x000fe400078e0a21 */
[----:B------:R-:W-:-:S04]  /*1cf20*/  IMAD.HI.U32 R32, R49, R58, RZ ;  /* 0x0000003a31207227 */ /* 0x000fc800078e00ff */
[----:B------:R-:W-:Y:S01]  /*1cf30*/  @!P1 IMAD.MOV R4, RZ, RZ, -R4 ;  /* 0x000000ffff049224 */ /* 0x000fe200078e0a04 */
[----:B------:R-:W-:Y:S01]  /*1cf40*/  ISETP.GE.AND P1, PT, R48, RZ, PT ;  /* 0x000000ff3000720c */ /* 0x000fe20003f26270 */
[C---:B------:R-:W-:Y:S01]  /*1cf50*/  IMAD R57, R46.reuse, R33, R57 ;  /* 0x000000212e397224 */ /* 0x040fe200078e0239 */
[----:B------:R-:W-:Y:S01]  /*1cf60*/  IABS R48, R52 ;  /* 0x0000003400307213 */ /* 0x000fe20000000000 */
[----:B------:R-:W-:Y:S01]  /*1cf70*/  IMAD.MOV R32, RZ, RZ, -R32 ;  /* 0x000000ffff207224 */ /* 0x000fe200078e0a20 */
[----:B------:R1:W-:Y:S01]  /*1cf80*/  STL [R1+0x50], R4 ;  /* 0x0000500401007387 */ /* 0x0003e20000100800 */
[----:B------:R-:W-:Y:S01]  /*1cf90*/  @!P3 IMAD.IADD R55, R55, 0x1, -R46 ;  /* 0x000000013737b824 */ /* 0x000fe200078e0a2e */
[C---:B------:R-:W-:Y:S01]  /*1cfa0*/  ISETP.GT.U32.AND P3, PT, R46.reuse, R57, PT ;  /* 0x000000392e00720c */ /* 0x040fe20003f64070 */
[----:B------:R-:W-:Y:S01]  /*1cfb0*/  IMAD R58, R46, R32, R58 ;  /* 0x000000202e3a7224 */ /* 0x000fe200078e023a */
[----:B------:R2:W-:Y:S01]  /*1cfc0*/  STL [R1+0x2734], R6 ;  /* 0x0027340601007387 */ /* 0x0005e20000100800 */
[----:B------:R-:W-:-:S03]  /*1cfd0*/  IMAD.HI.U32 R32, R49, R48, RZ ;  /* 0x0000003031207227 */ /* 0x000fc600078e00ff */
[----:B------:R3:W-:Y:S01]  /*1cfe0*/  STL [R1+0x2738], R5 ;  /* 0x0027380501007387 */ /* 0x0007e20000100800 */
[----:B------:R-:W-:Y:S02]  /*1cff0*/  @!P4 IMAD.IADD R56, R56, 0x1, -R46 ;  /* 0x000000013838c824 */ /* 0x000fe400078e0a2e */
[----:B------:R-:W-:Y:S02]  /*1d000*/  IMAD.MOV R32, RZ, RZ, -R32 ;  /* 0x000000ffff207224 */ /* 0x000fe400078e0a20 */
[----:B------:R-:W-:Y:S01]  /*1d010*/  VIADD R14, R0, 0xa ;  /* 0x0000000a000e7836 */ /* 0x000fe20000000000 */
[C---:B------:R-:W-:Y:S01]  /*1d020*/  ISETP.GT.U32.AND P4, PT, R46.reuse, R56, PT ;  /* 0x000000382e00720c */ /* 0x040fe20003f84070 */
[----:B------:R-:W-:Y:S02]  /*1d030*/  IMAD R48, R46, R32, R48 ;  /* 0x000000202e307224 */ /* 0x000fe400078e0230 */
[----:B------:R-:W-:Y:S01]  /*1d040*/  @!P3 IMAD.IADD R57, R57, 0x1, -R46 ;  /* 0x000000013939b824 */ /* 0x000fe200078e0a2e */
[----:B------:R-:W-:Y:S01]  /*1d050*/  IABS R43, R14 ;  /* 0x0000000e002b7213 */ /* 0x000fe20000000000 */
[----:B------:R-:W-:Y:S01]  /*1d060*/  VIADD R16, R0, 0xc ;  /* 0x0000000c00107836 */ /* 0x000fe20000000000 */
[----:B------:R-:W-:Y:S01]  /*1d070*/  ISETP.GT.U32.AND P3, PT, R46, R48, PT ;  /* 0x000000302e00720c */ /* 0x000fe20003f64070 */
[----:B------:R-:W-:-:S03]  /*1d080*/  IMAD.HI.U32 R33, R49, R44, RZ ;  /* 0x0000002c31217227 */ /* 0x000fc600078e00ff */
[----:B------:R-:W-:Y:S01]  /*1d090*/  IABS R47, R16 ;  /* 0x00000010002f7213 */ /* 0x000fe20000000000 */
[----:B------:R-:W-:Y:S02]  /*1d0a0*/  VIADD R13, R0, 0x9 ;  /* 0x00000009000d7836 */ /* 0x000fe40000000000 */
[----:B------:R-:W-:Y:S01]  /*1d0b0*/  @!P4 IMAD.IADD R56, R56, 0x1, -R46 ;  /* 0x000000013838c824 */ /* 0x000fe200078e0a2e */
[----:B------:R-:W-:Y:S01]  /*1d0c0*/  ISETP.GT.U32.AND P4, PT, R46, R58, PT ;  /* 0x0000003a2e00720c */ /* 0x000fe20003f84070 */
[----:B------:R-:W-:Y:S01]  /*1d0d0*/  IMAD.MOV R33, RZ, RZ, -R33 ;  /* 0x000000ffff217224 */ /* 0x000fe200078e0a21 */
[----:B------:R-:W-:Y:S01]  /*1d0e0*/  IABS R42, R13 ;  /* 0x0000000d002a7213 */ /* 0x000fe20000000000 */
[----:B------:R-:W-:-:S04]  /*1d0f0*/  IMAD.HI.U32 R32, R49, R43, RZ ;  /* 0x0000002b31207227 */ /* 0x000fc800078e00ff */
[----:B------:R-:W-:Y:S02]  /*1d100*/  @!P0 IMAD.IADD R54, R54, 0x1, -R46 ;  /* 0x0000000136368824 */ /* 0x000fe400078e0a2e */
[----:B------:R-:W-:-:S03]  /*1d110*/  IMAD.HI.U32 R40, R49, R47, RZ ;  /* 0x0000002f31287227 */ /* 0x000fc600078e00ff */
[----:B------:R-:W-:Y:S01]  /*1d120*/  ISETP.GT.U32.AND P0, PT, R46, R54, PT ;  /* 0x000000362e00720c */ /* 0x000fe20003f04070 */
[----:B------:R-:W-:Y:S01]  /*1d130*/  @!P3 IMAD.IADD R48, R48, 0x1, -R46 ;  /* 0x000000013030b824 */ /* 0x000fe200078e0a2e */
[C---:B------:R-:W-:Y:S01]  /*1d140*/  ISETP.GT.U32.AND P3, PT, R46.reuse, R57, PT ;  /* 0x000000392e00720c */ /* 0x040fe20003f64070 */
[----:B------:R-:W-:Y:S02]  /*1d150*/  IMAD.MOV R32, RZ, RZ, -R32 ;  /* 0x000000ffff207224 */ /* 0x000fe400078e0a20 */
[C---:B------:R-:W-:Y:S02]  /*1d160*/  IMAD R44, R46.reuse, R33, R44 ;  /* 0x000000212e2c7224 */ /* 0x040fe400078e022c */
[----:B0-----:R0:W0:Y:S01]  /*1d170*/  MUFU.RCP R33, R41 ;  /* 0x0000002900217308 */ /* 0x0010220000001000 */
[----:B------:R-:W-:Y:S02]  /*1d180*/  IMAD.MOV R40, RZ, RZ, -R40 ;  /* 0x000000ffff287224 */ /* 0x000fe400078e0a28 */
[----:B------:R-:W-:Y:S01]  /*1d190*/  @!P6 IMAD.MOV R39, RZ, RZ, -R39 ;  /* 0x000000ffff27e224 */ /* 0x000fe200078e0a27 */
[C---:B------:R-:W-:Y:S01]  /*1d1a0*/  ISETP.GT.U32.AND P6, PT, R46.reuse, R48, PT ;  /* 0x000000302e00720c */ /* 0x040fe20003fc4070 */
[----:B------:R-:W-:-:S02]  /*1d1b0*/  IMAD R43, R46, R32, R43 ;  /* 0x000000202e2b7224 */ /* 0x000fc400078e022b */
[----:B------:R-:W-:-:S04]  /*1d1c0*/  IMAD.HI.U32 R32, R49, R42, RZ ;  /* 0x0000002a31207227 */ /* 0x000fc800078e00ff */
[----:B------:R-:W-:Y:S02]  /*1d1d0*/  IMAD R47, R46, R40, R47 ;  /* 0x000000282e2f7224 */ /* 0x000fe400078e022f */
[--C-:B------:R-:W-:Y:S01]  /*1d1e0*/  @!P5 IMAD.IADD R38, R38, 0x1, -R46.reuse ;  /* 0x000000012626d824 */ /* 0x100fe200078e0a2e */
[----:B------:R-:W-:Y:S01]  /*1d1f0*/  ISETP.GE.AND P5, PT, R51, RZ, PT ;  /* 0x000000ff3300720c */ /* 0x000fe20003fa6270 */
[----:B------:R-:W-:Y:S01]  /*1d200*/  @!P4 IMAD.IADD R58, R58, 0x1, -R46 ;  /* 0x000000013a3ac824 */ /* 0x000fe200078e0a2e */
[----:B------:R-:W-:Y:S01]  /*1d210*/  ISETP.GT.U32.AND P4, PT, R46, R47, PT ;  /* 0x0000002f2e00720c */ /* 0x000fe20003f84070 */
[----:B------:R-:W-:Y:S02]  /*1d220*/  VIADD R12, R0, 0x8 ;  /* 0x00000008000c7836 */ /* 0x000fe40000000000 */
[----:B------:R-:W-:Y:S02]  /*1d230*/  IMAD.MOV R32, RZ, RZ, -R32 ;  /* 0x000000ffff207224 */ /* 0x000fe400078e0a20 */
[----:B------:R-:W-:Y:S01]  /*1d240*/  @!P2 IMAD.MOV R38, RZ, RZ, -R38 ;  /* 0x000000ffff26a224 */ /* 0x000fe200078e0a26 */
[C---:B------:R-:W-:Y:S01]  /*1d250*/  ISETP.GT.U32.AND P2, PT, R46.reuse, R58, PT ;  /* 0x0000003a2e00720c */ /* 0x040fe20003f44070 */
[----:B------:R-:W-:Y:S01]  /*1d260*/  IMAD R42, R46, R32, R42 ;  /* 0x000000202e2a7224 */ /* 0x000fe200078e022a */
[----:B0-----:R-:W-:Y:S01]  /*1d270*/  IABS R41, R12 ;  /* 0x0000000c00297213 */ /* 0x001fe20000000000 */
[--C-:B------:R-:W-:Y:S01]  /*1d280*/  @!P0 IMAD.IADD R54, R54, 0x1, -R46.reuse ;  /* 0x0000000136368824 */ /* 0x100fe200078e0a2e */
[----:B------:R-:W-:Y:S01]  /*1d290*/  ISETP.GE.AND P0, PT, R50, RZ, PT ;  /* 0x000000ff3200720c */ /* 0x000fe20003f06270 */
[----:B------:R-:W-:Y:S01]  /*1d2a0*/  @!P6 IMAD.IADD R48, R48, 0x1, -R46 ;  /* 0x000000013030e824 */ /* 0x000fe200078e0a2e */
[----:B------:R-:W-:Y:S01]  /*1d2b0*/  ISETP.GT.U32.AND P6, PT, R46, R42, PT ;  /* 0x0000002a2e00720c */ /* 0x000fe20003fc4070 */
[----:B------:R-:W-:-:S02]  /*1d2c0*/  VIADD R32, R33, 0xffffffe ;  /* 0x0ffffffe21207836 */ /* 0x000fc40000000000 */
[----:B------:R-:W-:Y:S02]  /*1d2d0*/  IMAD.HI.U32 R50, R49, R41, RZ ;  /* 0x0000002931327227 */ /* 0x000fe400078e00ff */
[----:B------:R0:W1:Y:S02]  /*1d2e0*/  F2I.FTZ.U32.TRUNC.NTZ R33, R32 ;  /* 0x0000002000217305 */ /* 0x000064000021f000 */
[----:B------:R-:W-:Y:S02]  /*1d2f0*/  VIADD R11, R0, 0x7 ;  /* 0x00000007000b7836 */ /* 0x000fe40000000000 */
[--C-:B------:R-:W-:Y:S02]  /*1d300*/  @!P4 IMAD.IADD R47, R47, 0x1, -R46.reuse ;  /* 0x000000012f2fc824 */ /* 0x100fe400078e0a2e */
[--C-:B------:R-:W-:Y:S01]  /*1d310*/  @!P3 IMAD.IADD R57, R57, 0x1, -R46.reuse ;  /* 0x000000013939b824 */ /* 0x100fe200078e0a2e */
[----:B------:R-:W-:Y:S01]  /*1d320*/  ISETP.GT.U32.AND P3, PT, R46, R44, PT ;  /* 0x0000002c2e00720c */ /* 0x000fe20003f64070 */
[----:B------:R-:W-:Y:S01]  /*1d330*/  @!P2 IMAD.IADD R58, R58, 0x1, -R46 ;  /* 0x000000013a3aa824 */ /* 0x000fe200078e0a2e */
[----:B------:R-:W-:Y:S01]  /*1d340*/  IABS R40, R11 ;  /* 0x0000000b00287213 */ /* 0x000fe20000000000 */
[----:B0-----:R-:W-:Y:S01]  /*1d350*/  IMAD.MOV R32, RZ, RZ, -R50 ;  /* 0x000000ffff207224 */ /* 0x001fe200078e0a32 */
[----:B------:R-:W-:Y:S01]  /*1d360*/  ISETP.GT.U32.AND P2, PT, R46, R43, PT ;  /* 0x0000002b2e00720c */ /* 0x000fe20003f44070 */
[----:B------:R-:W-:Y:S01]  /*1d370*/  @!P6 IMAD.IADD R42, R42, 0x1, -R46 ;  /* 0x000000012a2ae824 */ /* 0x000fe200078e0a2e */
[C---:B------:R-:W-:Y:S01]  /*1d380*/  ISETP.GT.U32.AND P4, PT, R46.reuse, R47, PT ;  /* 0x0000002f2e00720c */ /* 0x040fe20003f84070 */
[----:B------:R-:W-:-:S02]  /*1d390*/  IMAD R41, R46, R32, R41 ;  /* 0x000000202e297224 */ /* 0x000fc400078e0229 */
[----:B------:R-:W-:-:S03]  /*1d3a0*/  IMAD.HI.U32 R51, R49, R40, RZ ;  /* 0x0000002831337227 */ /* 0x000fc600078e00ff */
[----:B------:R-:W-:Y:S01]  /*1d3b0*/  ISETP.GT.U32.AND P6, PT, R46, R41, PT ;  /* 0x000000292e00720c */ /* 0x000fe20003fc4070 */
[----:B------:R-:W-:Y:S02]  /*1d3c0*/  IMAD.MOV R50, RZ, RZ, -R51 ;  /* 0x000000ffff327224 */ /* 0x000fe400078e0a33 */
[C---:B------:R-:W-:Y:S02]  /*1d3d0*/  VIADD R10, R0.reuse, 0x6 ;  /* 0x00000006000a7836 */ /* 0x040fe40000000000 */
[C---:B------:R-:W-:Y:S02]  /*1d3e0*/  VIADD R9, R0.reuse, 0x5 ;  /* 0x0000000500097836 */ /* 0x040fe40000000000 */
[----:B------:R-:W-:Y:S02]  /*1d3f0*/  VIADD R61, R0, 0x3 ;  /* 0x00000003003d7836 */ /* 0x000fe40000000000 */
[--C-:B------:R-:W-:Y:S01]  /*1d400*/  @!P3 IMAD.IADD R44, R44, 0x1, -R46.reuse ;  /* 0x000000012c2cb824 */ /* 0x100fe200078e0a2e */
[----:B------:R-:W-:Y:S01]  /*1d410*/  ISETP.GE.AND P3, PT, R53, RZ, PT ;  /* 0x000000ff3500720c */ /* 0x000fe20003f66270 */
[----:B------:R-:W-:Y:S01]  /*1d420*/  @!P2 IMAD.IADD R43, R43, 0x1, -R46 ;  /* 0x000000012b2ba824 */ /* 0x000fe200078e0a2e */
[----:B------:R-:W-:Y:S01]  /*1d430*/  ISETP.GE.AND P2, PT, R52, RZ, PT ;  /* 0x000000ff3400720c */ /* 0x000fe20003f46270 */
[----:B------:R-:W-:Y:S01]  /*1d440*/  IMAD R40, R46, R50, R40 ;  /* 0x000000322e287224 */ /* 0x000fe200078e0228 */
[----:B------:R-:W-:Y:S01]  /*1d450*/  IABS R53, R10 ;  /* 0x0000000a00357213 */ /* 0x000fe20000000000 */
[--C-:B------:R-:W-:Y:S01]  /*1d460*/  @!P4 IMAD.IADD R47, R47, 0x1, -R46.reuse ;  /* 0x000000012f2fc824 */ /* 0x100fe200078e0a2e */
[----:B------:R-:W-:Y:S01]  /*1d470*/  IABS R52, R9 ;  /* 0x0000000900347213 */ /* 0x000fe20000000000 */
[----:B------:R-:W-:Y:S01]  /*1d480*/  @!P6 IMAD.IADD R41, R41, 0x1, -R46 ;  /* 0x000000012929e824 */ /* 0x000fe200078e0a2e */
[----:B------:R-:W-:Y:S01]  /*1d490*/  IABS R50, R61 ;  /* 0x0000003d00327213 */ /* 0x000fe20000000000 */
[----:B------:R-:W-:Y:S01]  /*1d4a0*/  IMAD.HI.U32 R60, R49, R53, RZ ;  /* 0x00000035313c7227 */ /* 0x000fe200078e00ff */
[----:B------:R-:W-:-:S02]  /*1d4b0*/  ISETP.GE.AND P4, PT, R59, RZ, PT ;  /* 0x000000ff3b00720c */ /* 0x000fc40003f86270 */
[----:B------:R-:W-:Y:S01]  /*1d4c0*/  ISETP.GT.U32.AND P6, PT, R46, R40, PT ;  /* 0x000000282e00720c */ /* 0x000fe20003fc4070 */
[----:B-1----:R-:W-:Y:S02]  /*1d4d0*/  IMAD.MOV R59, RZ, RZ, -R33 ;  /* 0x000000ffff3b7224 */ /* 0x002fe400078e0a21 */
[----:B------:R-:W-:-:S04]  /*1d4e0*/  IMAD.HI.U32 R18, R49, R52, RZ ;  /* 0x0000003431127227 */ /* 0x000fc800078e00ff */
[----:B------:R-:W-:-:S04]  /*1d4f0*/  IMAD.HI.U32 R7, R49, R50, RZ ;  /* 0x0000003231077227 */ /* 0x000fc800078e00ff */
[----:B------:R-:W-:Y:S02]  /*1d500*/  IMAD.MOV.U32 R32, RZ, RZ, RZ ;  /* 0x000000ffff207224 */ /* 0x000fe400078e00ff */
[----:B------:R-:W-:Y:S02]  /*1d510*/  IMAD R4, R59, R45, RZ ;  /* 0x0000002d3b047224 */ /* 0x000fe400078e02ff */
[----:B------:R-:W-:Y:S02]  /*1d520*/  IMAD.MOV R59, RZ, RZ, -R60 ;  /* 0x000000ffff3b7224 */ /* 0x000fe400078e0a3c */
[----:B------:R-:W-:Y:S02]  /*1d530*/  IMAD.MOV R60, RZ, RZ, -R18 ;  /* 0x000000ffff3c7224 */ /* 0x000fe400078e0a12 */
[----:B------:R-:W-:Y:S02]  /*1d540*/  IMAD.MOV R7, RZ, RZ, -R7 ;  /* 0x000000ffff077224 */ /* 0x000fe400078e0a07 */
[----:B------:R-:W-:-:S04]  /*1d550*/  IMAD.HI.U32 R18, R33, R4, R32 ;  /* 0x0000000421127227 */ /* 0x000fc800078e0020 */
[----:B------:R-:W-:Y:S02]  /*1d560*/  VIADD R4, R0, 0x2 ;  /* 0x0000000200047836 */ /* 0x000fe40000000000 */
[----:B------:R-:W-:Y:S02]  /*1d570*/  IMAD R50, R46, R7, R50 ;  /* 0x000000072e327224 */ /* 0x000fe400078e0232 */
[C---:B------:R-:W-:Y:S01]  /*1d580*/  VIADD R8, R0.reuse, 0x4 ;  /* 0x0000000400087836 */ /* 0x040fe20000000000 */
[----:B------:R-:W-:Y:S01]  /*1d590*/  IABS R32, R4 ;  /* 0x0000000400207213 */ /* 0x000fe20000000000 */
[----:B------:R-:W-:Y:S02]  /*1d5a0*/  VIADD R7, R0, 0x1 ;  /* 0x0000000100077836 */ /* 0x000fe40000000000 */
[----:B------:R-:W-:Y:S01]  /*1d5b0*/  IMAD R53, R46, R59, R53 ;  /* 0x0000003b2e357224 */ /* 0x000fe200078e0235 */
[----:B------:R-:W-:Y:S01]  /*1d5c0*/  IABS R59, R0 ;  /* 0x00000000003b7213 */ /* 0x000fe20000000000 */
[----:B------:R-:W-:Y:S01]  /*1d5d0*/  @!P6 IMAD.IADD R40, R40, 0x1, -R46 ;  /* 0x000000012828e824 */ /* 0x000fe200078e0a2e */
[----:B------:R-:W-:Y:S01]  /*1d5e0*/  IABS R51, R8 ;  /* 0x0000000800337213 */ /* 0x000fe20000000000 */
[----:B------:R-:W-:Y:S01]  /*1d5f0*/  @!P3 IMAD.MOV R58, RZ, RZ, -R58 ;  /* 0x000000ffff3ab224 */ /* 0x000fe200078e0a3a */
[----:B------:R-:W-:Y:S01]  /*1d600*/  IABS R33, R7 ;  /* 0x0000000700217213 */ /* 0x000fe20000000000 */
[----:B------:R-:W-:Y:S01]  /*1d610*/  IMAD.HI.U32 R22, R49, R32, RZ ;  /* 0x0000002031167227 */ /* 0x000fe200078e00ff */
[----:B------:R-:W-:-:S02]  /*1d620*/  ISETP.GT.U32.AND P3, PT, R46, R40, PT ;  /* 0x000000282e00720c */ /* 0x000fc40003f64070 */
[----:B------:R-:W-:Y:S01]  /*1d630*/  ISETP.GT.U32.AND P6, PT, R46, R53, PT ;  /* 0x000000352e00720c */ /* 0x000fe20003fc4070 */
[----:B------:R-:W-:-:S04]  /*1d640*/  IMAD.HI.U32 R20, R49, R59, RZ ;  /* 0x0000003b31147227 */ /* 0x000fc800078e00ff */
[----:B------:R-:W-:-:S04]  /*1d650*/  IMAD.HI.U32 R17, R49, R51, RZ ;  /* 0x0000003331117227 */ /* 0x000fc800078e00ff */
[----:B------:R-:W-:-:S04]  /*1d660*/  IMAD.HI.U32 R21, R49, R33, RZ ;  /* 0x0000002131157227 */ /* 0x000fc800078e00ff */
[----:B------:R-:W-:Y:S02]  /*1d670*/  IMAD.MOV R49, RZ, RZ, -R22 ;  /* 0x000000ffff317224 */ /* 0x000fe400078e0a16 */
[----:B------:R-:W-:Y:S02]  /*1d680*/  IMAD.MOV R20, RZ, RZ, -R20 ;  /* 0x000000ffff147224 */ /* 0x000fe400078e0a14 */
[C---:B------:R-:W-:Y:S02]  /*1d690*/  IMAD R49, R46.reuse, R49, R32 ;  /* 0x000000312e317224 */ /* 0x040fe400078e0220 */
[----:B------:R-:W-:Y:S02]  /*1d6a0*/  IMAD R32, R46, R20, R59 ;  /* 0x000000142e207224 */ /* 0x000fe400078e023b */
[----:B------:R-:W-:Y:S02]  /*1d6b0*/  @!P3 IMAD.IADD R40, R40, 0x1, -R46 ;  /* 0x000000012828b824 */ /* 0x000fe400078e0a2e */
[C---:B------:R-:W-:Y:S01]  /*1d6c0*/  IMAD R52, R46.reuse, R60, R52 ;  /* 0x0000003c2e347224 */ /* 0x040fe200078e0234 */
[C---:B------:R-:W-:Y:S01]  /*1d6d0*/  ISETP.GT.U32.AND P3, PT, R46.reuse, R32, PT ;  /* 0x000000202e00720c */ /* 0x040fe20003f64070 */
[----:B------:R-:W-:Y:S01]  /*1d6e0*/  @!P4 IMAD.MOV R57, RZ, RZ, -R57 ;  /* 0x000000ffff39c224 */ /* 0x000fe200078e0a39 */
[C---:B------:R-:W-:Y:S01]  /*1d6f0*/  ISETP.GT.U32.AND P4, PT, R46.reuse, R41, PT ;  /* 0x000000292e00720c */ /* 0x040fe20003f84070 */
[----:B------:R-:W-:Y:S01]  /*1d700*/  @!P6 IMAD.IADD R53, R53, 0x1, -R46 ;  /* 0x000000013535e824 */ /* 0x000fe200078e0a2e */
[C---:B------:R-:W-:Y:S01]  /*1d710*/  ISETP.GT.U32.AND P6, PT, R46.reuse, R52, PT ;  /* 0x000000342e00720c */ /* 0x040fe20003fc4070 */
[----:B------:R-:W-:Y:S01]  /*1d720*/  @!P1 IMAD.MOV R56, RZ, RZ, -R56 ;  /* 0x000000ffff389224 */ /* 0x000fe200078e0a38 */
[----:B------:R-:W-:Y:S01]  /*1d730*/  IABS R60, R6 ;  /* 0x00000006003c7213 */ /* 0x000fe20000000000 */
[----:B------:R-:W-:Y:S01]  /*1d740*/  @!P2 IMAD.MOV R48, RZ, RZ, -R48 ;  /* 0x000000ffff30a224 */ /* 0x000fe200078e0a30 */
[C---:B------:R-:W-:Y:S01]  /*1d750*/  ISETP.GT.U32.AND P1, PT, R46.reuse, R42, PT ;  /* 0x0000002a2e00720c */ /* 0x040fe20003f24070 */
[----:B------:R-:W-:Y:S01]  /*1d760*/  IMAD.MOV R17, RZ, RZ, -R17 ;  /* 0x000000ffff117224 */ /* 0x000fe200078e0a11 */
[----:B------:R-:W-:Y:S01]  /*1d770*/  ISETP.GT.U32.AND P2, PT, R46, R53, PT ;  /* 0x000000352e00720c */ /* 0x000fe20003f44070 */
[----:B------:R-:W-:-:S04]  /*1d780*/  IMAD.HI.U32 R19, R18, R60, RZ ;  /* 0x0000003c12137227 */ /* 0x000fc800078e00ff */
[----:B------:R-:W-:Y:S01]  /*1d790*/  @!P3 IMAD.IADD R32, R32, 0x1, -R46 ;  /* 0x000000012020b824 */ /* 0x000fe200078e0a2e */
[----:B------:R-:W-:Y:S01]  /*1d7a0*/  ISETP.GE.AND P3, PT, R12, RZ, PT ;  /* 0x000000ff0c00720c */ /* 0x000fe20003f66270 */
[----:B------:R-:W-:Y:S01]  /*1d7b0*/  @!P5 IMAD.MOV R54, RZ, RZ, -R54 ;  /* 0x000000ffff36d224 */ /* 0x000fe200078e0a36 */
[C---:B------:R-:W-:Y:S01]  /*1d7c0*/  ISETP.GT.U32.AND P5, PT, R46.reuse, R44, PT ;  /* 0x0000002c2e00720c */ /* 0x040fe20003fa4070 */
[----:B------:R-:W-:Y:S01]  /*1d7d0*/  @!P0 IMAD.MOV R55, RZ, RZ, -R55 ;  /* 0x000000ffff378224 */ /* 0x000fe200078e0a37 */
[C---:B------:R-:W-:Y:S01]  /*1d7e0*/  ISETP.GT.U32.AND P0, PT, R46.reuse, R43, PT ;  /* 0x0000002b2e00720c */ /* 0x040fe20003f04070 */
[----:B------:R-:W-:Y:S02]  /*1d7f0*/  @!P4 IMAD.IADD R41, R41, 0x1, -R46 ;  /* 0x000000012929c824 */ /* 0x000fe400078e0a2e */
[----:B------:R-:W-:Y:S01]  /*1d800*/  IMAD R51, R46, R17, R51 ;  /* 0x000000112e337224 */ /* 0x000fe200078e0233 */
[----:B------:R-:W-:Y:S01]  /*1d810*/  IABS R17, R5 ;  /* 0x0000000500117213 */ /* 0x000fe20000000000 */
[----:B------:R-:W-:-:S02]  /*1d820*/  IMAD.MOV R19, RZ, RZ, -R19 ;  /* 0x000000ffff137224 */ /* 0x000fc400078e0a13 */
[----:B------:R-:W-:Y:S02]  /*1d830*/  @!P6 IMAD.IADD R52, R52, 0x1, -R46 ;  /* 0x000000013434e824 */ /* 0x000fe400078e0a2e */
[----:B------:R-:W-:Y:S01]  /*1d840*/  @!P3 IMAD.MOV R41, RZ, RZ, -R41 ;  /* 0x000000ffff29b224 */ /* 0x000fe200078e0a29 */
[C---:B------:R-:W-:Y:S01]  /*1d850*/  ISETP.GT.U32.AND P3, PT, R46.reuse, R32, PT ;  /* 0x000000202e00720c */ /* 0x040fe20003f64070 */
[----:B------:R-:W-:Y:S01]  /*1d860*/  IMAD R59, R45, R19, R60 ;  /* 0x000000132d3b7224 */ /* 0x000fe200078e023c */
[----:B------:R-:W-:Y:S01]  /*1d870*/  ISETP.GT.U32.AND P6, PT, R46, R52, PT ;  /* 0x000000342e00720c */ /* 0x000fe20003fc4070 */
[----:B------:R-:W-:Y:S02]  /*1d880*/  IMAD.MOV R21, RZ, RZ, -R21 ;  /* 0x000000ffff157224 */ /* 0x000fe400078e0a15 */
[----:B------:R-:W-:-:S04]  /*1d890*/  IMAD.HI.U32 R18, R18, R17, RZ ;  /* 0x0000001112127227 */ /* 0x000fc800078e00ff */
[--C-:B------:R-:W-:Y:S01]  /*1d8a0*/  @!P1 IMAD.IADD R42, R42, 0x1, -R46.reuse ;  /* 0x000000012a2a9824 */ /* 0x100fe200078e0a2e */
[C---:B------:R-:W-:Y:S01]  /*1d8b0*/  ISETP.GT.U32.AND P1, PT, R46.reuse, R49, PT ;  /* 0x000000312e00720c */ /* 0x040fe20003f24070 */
[----:B------:R-:W-:Y:S01]  /*1d8c0*/  @!P2 IMAD.IADD R53, R53, 0x1, -R46 ;  /* 0x000000013535a824 */ /* 0x000fe200078e0a2e */
[----:B------:R-:W-:Y:S01]  /*1d8d0*/  ISETP.GT.U32.AND P2, PT, R45, R59, PT ;  /* 0x0000003b2d00720c */ /* 0x000fe20003f44070 */
[----:B------:R-:W-:Y:S02]  /*1d8e0*/  IMAD R33, R46, R21, R33 ;  /* 0x000000152e217224 */ /* 0x000fe400078e0221 */
[----:B------:R-:W-:Y:S02]  /*1d8f0*/  IMAD.MOV R60, RZ, RZ, -R18 ;  /* 0x000000ffff3c7224 */ /* 0x000fe400078e0a12 */
[--C-:B------:R-:W-:Y:S01]  /*1d900*/  @!P5 IMAD.IADD R44, R44, 0x1, -R46.reuse ;  /* 0x000000012c2cd824 */ /* 0x100fe200078e0a2e */
[C---:B------:R-:W-:Y:S01]  /*1d910*/  ISETP.GT.U32.AND P5, PT, R46.reuse, R51, PT ;  /* 0x000000332e00720c */ /* 0x040fe20003fa4070 */
[--C-:B------:R-:W-:Y:S01]  /*1d920*/  @!P0 IMAD.IADD R43, R43, 0x1, -R46.reuse ;  /* 0x000000012b2b8824 */ /* 0x100fe200078e0a2e */
[C---:B------:R-:W-:Y:S01]  /*1d930*/  ISETP.GT.U32.AND P0, PT, R46.reuse, R50, PT ;  /* 0x000000322e00720c */ /* 0x040fe20003f04070 */
[----:B------:R-:W-:Y:S01]  /*1d940*/  IMAD R60, R45, R60, R17 ;  /* 0x0000003c2d3c7224 */ /* 0x000fe200078e0211 */
[----:B------:R-:W-:Y:S01]  /*1d950*/  ISETP.GT.U32.AND P4, PT, R46, R33, PT ;  /* 0x000000212e00720c */ /* 0x000fe20003f84070 */
[--C-:B------:R-:W-:Y:S01]  /*1d960*/  @!P3 IMAD.IADD R32, R32, 0x1, -R46.reuse ;  /* 0x000000012020b824 */ /* 0x100fe200078e0a2e */
[----:B------:R-:W-:Y:S01]  /*1d970*/  ISETP.GE.AND P3, PT, R61, RZ, PT ;  /* 0x000000ff3d00720c */ /* 0x000fe20003f66270 */
[--C-:B------:R-:W-:Y:S01]  /*1d980*/  @!P6 IMAD.IADD R52, R52, 0x1, -R46.reuse ;  /* 0x000000013434e824 */ /* 0x100fe200078e0a2e */
[----:B------:R-:W-:Y:S01]  /*1d990*/  ISETP.GT.U32.AND P6, PT, R45, R60, PT ;  /* 0x0000003c2d00720c */ /* 0x000fe20003fc4070 */
[----:B------:R-:W0:Y:S01]  /*1d9a0*/  S2R R61, SR_TID.X ;  /* 0x00000000003d7919 */ /* 0x000e220000002100 */
[--C-:B------:R-:W-:Y:S01]  /*1d9b0*/  @!P1 IMAD.IADD R49, R49, 0x1, -R46.reuse ;  /* 0x0000000131319824 */ /* 0x100fe200078e0a2e */
[----:B------:R-:W-:Y:S01]  /*1d9c0*/  ISETP.GE.AND P1, PT, R14, RZ, PT ;  /* 0x000000ff0e00720c */ /* 0x000fe20003f26270 */
[----:B------:R-:W-:Y:S01]  /*1d9d0*/  @!P2 IMAD.IADD R59, R59, 0x1, -R45 ;  /* 0x000000013b3ba824 */ /* 0x000fe200078e0a2d */
[----:B------:R-:W-:Y:S01]  /*1d9e0*/  ISETP.GE.AND P2, PT, R11, RZ, PT ;  /* 0x000000ff0b00720c */ /* 0x000fe20003f46270 */
[--C-:B------:R-:W-:Y:S01]  /*1d9f0*/  @!P5 IMAD.IADD R51, R51, 0x1, -R46.reuse ;  /* 0x000000013333d824 */ /* 0x100fe200078e0a2e */
[----:B------:R-:W-:Y:S01]  /*1da00*/  ISETP.GE.AND P5, PT, R16, RZ, PT ;  /* 0x000000ff1000720c */ /* 0x000fe20003fa6270 */
[--C-:B------:R-:W-:Y:S01]  /*1da10*/  @!P0 IMAD.IADD R50, R50, 0x1, -R46.reuse ;  /* 0x0000000132328824 */ /* 0x100fe200078e0a2e */
[----:B------:R-:W-:Y:S01]  /*1da20*/  ISETP.GE.AND P0, PT, R15, RZ, PT ;  /* 0x000000ff0f00720c */ /* 0x000fe20003f06270 */
[----:B------:R-:W-:Y:S01]  /*1da30*/  @!P4 IMAD.IADD R33, R33, 0x1, -R46 ;  /* 0x000000012121c824 */ /* 0x000fe200078e0a2e */
[----:B------:R-:W-:-:S02]  /*1da40*/  ISETP.GE.AND P4, PT, R13, RZ, PT ;  /* 0x000000ff0d00720c */ /* 0x000fc40003f86270 */
[----:B------:R-:W-:-:S03]  /*1da50*/  @!P6 IMAD.IADD R60, R60, 0x1, -R45 ;  /* 0x000000013c3ce824 */ /* 0x000fc600078e0a2d */
[----:B------:R-:W-:Y:S01]  /*1da60*/  @!P1 IMAD.MOV R43, RZ, RZ, -R43 ;  /* 0x000000ffff2b9224 */ /* 0x000fe200078e0a2b */
[C---:B------:R-:W-:Y:S01]  /*1da70*/  ISETP.GT.U32.AND P1, PT, R46.reuse, R49, PT ;  /* 0x000000312e00720c */ /* 0x040fe20003f24070 */
[----:B------:R-:W-:Y:S01]  /*1da80*/  @!P2 IMAD.MOV R40, RZ, RZ, -R40 ;  /* 0x000000ffff28a224 */ /* 0x000fe200078e0a28 */
[C---:B------:R-:W-:Y:S01]  /*1da90*/  ISETP.GT.U32.AND P2, PT, R45.reuse, R59, PT ;  /* 0x0000003b2d00720c */ /* 0x040fe20003f44070 */
[----:B------:R-:W-:Y:S01]  /*1daa0*/  @!P5 IMAD.MOV R47, RZ, RZ, -R47 ;  /* 0x000000ffff2fd224 */ /* 0x000fe200078e0a2f */
[----:B------:R-:W-:Y:S01]  /*1dab0*/  ISETP.GT.U32.AND P6, PT, R45, R60, PT ;  /* 0x0000003c2d00720c */ /* 0x000fe20003fc4070 */
[----:B------:R-:W-:Y:S01]  /*1dac0*/  @!P0 IMAD.MOV R44, RZ, RZ, -R44 ;  /* 0x000000ffff2c8224 */ /* 0x000fe200078e0a2c */
[C---:B------:R-:W-:Y:S01]  /*1dad0*/  ISETP.GT.U32.AND P5, PT, R46.reuse, R51, PT ;  /* 0x000000332e00720c */ /* 0x040fe20003fa4070 */
[----:B------:R-:W-:Y:S01]  /*1dae0*/  @!P4 IMAD.MOV R42, RZ, RZ, -R42 ;  /* 0x000000ffff2ac224 */ /* 0x000fe200078e0a2a */
[C---:B------:R-:W-:Y:S02]  /*1daf0*/  ISETP.GT.U32.AND P0, PT, R46.reuse, R50, PT ;  /* 0x000000322e00720c */ /* 0x040fe40003f04070 */
[----:B------:R-:W-:-:S03]  /*1db00*/  ISETP.GT.U32.AND P4, PT, R46, R33, PT ;  /* 0x000000212e00720c */ /* 0x000fc60003f84070 */
[--C-:B------:R-:W-:Y:S01]  /*1db10*/  @!P1 IMAD.IADD R49, R49, 0x1, -R46.reuse ;  /* 0x0000000131319824 */ /* 0x100fe200078e0a2e */
[----:B------:R-:W-:Y:S01]  /*1db20*/  ISETP.GE.AND P1, PT, R6, RZ, PT ;  /* 0x000000ff0600720c */ /* 0x000fe20003f26270 */
[--C-:B------:R-:W-:Y:S01]  /*1db30*/  @!P2 IMAD.IADD R59, R59, 0x1, -R45.reuse ;  /* 0x000000013b3ba824 */ /* 0x100fe200078e0a2d */
[----:B------:R-:W-:Y:S01]  /*1db40*/  ISETP.GE.AND P2, PT, R4, RZ, PT ;  /* 0x000000ff0400720c */ /* 0x000fe20003f46270 */
[----:B------:R-:W-:Y:S01]  /*1db50*/  @!P6 IMAD.IADD R60, R60, 0x1, -R45 ;  /* 0x000000013c3ce824 */ /* 0x000fe200078e0a2d */
[C---:B0-----:R-:W-:Y:S01]  /*1db60*/  LOP3.LUT R45, R61.reuse, 0x7, RZ, 0xc0, !PT ;  /* 0x000000073d2d7812 */ /* 0x041fe200078ec0ff */
[----:B--2---:R-:W-:Y:S01]  /*1db70*/  IMAD.SHL.U32 R6, R61, 0x8, RZ ;  /* 0x000000083d067824 */ /* 0x004fe200078e00ff */
[----:B------:R-:W-:Y:S01]  /*1db80*/  ISETP.GE.AND P6, PT, R5, RZ, PT ;  /* 0x000000ff0500720c */ /* 0x000fe20003fc6270 */
[--C-:B------:R-:W-:Y:S01]  /*1db90*/  @!P5 IMAD.IADD R51, R51, 0x1, -R46.reuse ;  /* 0x000000013333d824 */ /* 0x100fe200078e0a2e */
[----:B------:R-:W-:Y:S01]  /*1dba0*/  ISETP.GE.AND P5, PT, R10, RZ, PT ;  /* 0x000000ff0a00720c */ /* 0x000fe20003fa6270 */
[--C-:B------:R-:W-:Y:S01]  /*1dbb0*/  @!P0 IMAD.IADD R50, R50, 0x1, -R46.reuse ;  /* 0x0000000132328824 */ /* 0x100fe200078e0a2e */
[----:B------:R-:W-:Y:S01]  /*1dbc0*/  LOP3.LUT R6, R6, 0x30, RZ, 0xc0, !PT ;  /* 0x0000003006067812 */ /* 0x000fe200078ec0ff */
[----:B------:R-:W-:Y:S01]  /*1dbd0*/  @!P4 IMAD.IADD R33, R33, 0x1, -R46 ;  /* 0x000000012121c824 */ /* 0x000fe200078e0a2e */
[----:B------:R-:W-:Y:S01]  /*1dbe0*/  ISETP.GE.AND P0, PT, R9, RZ, PT ;  /* 0x000000ff0900720c */ /* 0x000fe20003f06270 */
[----:B------:R-:W-:Y:S01]  /*1dbf0*/  IMAD.SHL.U32 R4, R61, 0x2, RZ ;  /* 0x000000023d047824 */ /* 0x000fe200078e00ff */
[----:B------:R-:W-:Y:S01]  /*1dc00*/  ISETP.GE.AND P4, PT, R8, RZ, PT ;  /* 0x000000ff0800720c */ /* 0x000fe20003f86270 */
[----:B------:R-:W-:-:S02]  /*1dc10*/  IMAD R46, R45, 0x90, RZ ;  /* 0x000000902d2e7824 */ /* 0x000fc400078e02ff */
[C---:B---3--:R-:W-:Y:S01]  /*1dc20*/  IMAD.SHL.U32 R5, R61.reuse, 0x40, RZ ;  /* 0x000000403d057824 */ /* 0x048fe200078e00ff */
[----:B------:R-:W-:Y:S01]  /*1dc30*/  LOP3.LUT R61, R61, 0x1f, RZ, 0xc0, !PT ;  /* 0x0000001f3d3d7812 */ /* 0x000fe200078ec0ff */
[----:B------:R-:W-:Y:S01]  /*1dc40*/  IMAD R45, R45, 0x40, R6 ;  /* 0x000000402d2d7824 */ /* 0x000fe200078e0206 */
[----:B------:R-:W-:Y:S01]  /*1dc50*/  LOP3.LUT R46, R46, 0x10, R4, 0x78, !PT ;  /* 0x000000102e2e7812 */ /* 0x000fe200078e7804 */
[----:B------:R-:W-:Y:S01]  /*1dc60*/  @!P6 IMAD.MOV R60, RZ, RZ, -R60 ;  /* 0x000000ffff3ce224 */ /* 0x000fe200078e0a3c */
[----:B------:R-:W-:Y:S01]  /*1dc70*/  ISETP.NE.AND P6, PT, R2, RZ, PT ;  /* 0x000000ff0200720c */ /* 0x000fe20003fc5270 */
[----:B------:R-:W-:Y:S01]  /*1dc80*/  @!P1 IMAD.MOV R59, RZ, RZ, -R59 ;  /* 0x000000ffff3b9224 */ /* 0x000fe200078e0a3b */
[----:B------:R-:W-:Y:S01]  /*1dc90*/  LOP3.LUT R5, R46, 0x400, R5, 0xf8, !PT ;  /* 0x000004002e057812 */ /* 0x000fe200078ef805 */
[----:B------:R-:W-:Y:S01]  /*1dca0*/  IMAD R5, R61, UR6, RZ ;  /* 0x000000063d057c24 */ /* 0x000fe2000f8e02ff */
[----:B------:R-:W-:Y:S01]  /*1dcb0*/  LOP3.LUT R46, RZ, R2, RZ, 0x33, !PT ;  /* 0x00000002ff2e7212 */ /* 0x000fe200078e33ff */
[----:B------:R-:W-:Y:S01]  /*1dcc0*/  @!P5 IMAD.MOV R53, RZ, RZ, -R53 ;  /* 0x000000ffff35d224 */ /* 0x000fe200078e0a35 */
[----:B------:R-:W-:Y:S01]  /*1dcd0*/  LOP3.LUT R2, R45, 0x30, R4, 0x78, !PT ;  /* 0x000000302d027812 */ /* 0x000fe200078e7804 */
[----:B------:R-:W-:Y:S01]  /*1dce0*/  @!P0 IMAD.MOV R52, RZ, RZ, -R52 ;  /* 0x000000ffff348224 */ /* 0x000fe200078e0a34 */
[----:B------:R-:W-:-:S02]  /*1dcf0*/  ISETP.GE.AND P1, PT, R7, RZ, PT ;  /* 0x000000ff0700720c */ /* 0x000fc40003f26270 */
[----:B------:R-:W-:Y:S01]  /*1dd00*/  ISETP.NE.AND P5, PT, R3, RZ, PT ;  /* 0x000000ff0300720c */ /* 0x000fe20003fa5270 */
[----:B------:R-:W-:Y:S01]  /*1dd10*/  STL [R1+0x273c], R2 ;  /* 0x00273c0201007387 */ /* 0x000fe20000100800 */
[----:B------:R-:W-:Y:S02]  /*1dd20*/  LOP3.LUT R3, RZ, R3, RZ, 0x33, !PT ;  /* 0x00000003ff037212 */ /* 0x000fe400078e33ff */
[C---:B------:R-:W-:Y:S01]  /*1dd30*/  SEL R59, R46.reuse, R59, !P6 ;  /* 0x0000003b2e3b7207 */ /* 0x040fe20007000000 */
[----:B------:R0:W-:Y:S01]  /*1dd40*/  STL [R1+0x2740], R0 ;  /* 0x0027400001007387 */ /* 0x0001e20000100800 */
[----:B------:R-:W-:Y:S02]  /*1dd50*/  LEA R45, P0, R5, UR8, 0x1 ;  /* 0x00000008052d7c11 */ /* 0x000fe4000f8008ff */
[----:B------:R-:W-:Y:S01]  /*1dd60*/  SEL R46, R46, R60, !P6 ;  /* 0x0000003c2e2e7207 */ /* 0x000fe20007000000 */
[----:B------:R-:W2:Y:S01]  /*1dd70*/  LDL.LU R25, [R1+0x34c] ;  /* 0x00034c0001197983 */ /* 0x000ea20000300800 */
[----:B------:R-:W-:-:S03]  /*1dd80*/  ISETP.GE.AND P6, PT, R0, RZ, PT ;  /* 0x000000ff0000720c */ /* 0x000fc60003fc6270 */
[----:B------:R-:W0:Y:S04]  /*1dd90*/  LDL.LU R24, [R1+0x350] ;  /* 0x0003500001187983 */ /* 0x000e280000300800 */
[----:B------:R-:W3:Y:S04]  /*1dda0*/  LDL.LU R23, [R1+0x354] ;  /* 0x0003540001177983 */ /* 0x000ee80000300800 */
[----:B------:R-:W4:Y:S04]  /*1ddb0*/  LDL.LU R22, [R1+0x358] ;  /* 0x0003580001167983 */ /* 0x000f280000300800 */
        /* <DEDUP_REMOVED lines=17> */
[----:B------:R-:W-:Y:S01]  /*1ded0*/  STL [R1+0x2758], R45 ;  /* 0x0027582d01007387 */ /* 0x000fe20000100800 */
[----:B--2---:R-:W-:-:S02]  /*1dee0*/  SEL R6, R3, R25, !P5 ;  /* 0x0000001903067207 */ /* 0x004fc40006800000 */
[----:B0-----:R-:W-:-:S03]  /*1def0*/  SEL R0, R3, R24, !P5 ;  /* 0x0000001803007207 */ /* 0x001fc60006800000 */
[----:B------:R4:W-:Y:S01]  /*1df00*/  STL [R1+0x34c], R6 ;  /* 0x00034c0601007387 */ /* 0x0009e20000100800 */
[----:B---3--:R-:W-:-:S03]  /*1df10*/  SEL R2, R3, R23, !P5 ;  /* 0x0000001703027207 */ /* 0x008fc60006800000 */
[----:B------:R0:W-:Y:S01]  /*1df20*/  STL [R1+0x350], R0 ;  /* 0x0003500001007387 */ /* 0x0001e20000100800 */
[----:B----4-:R-:W-:-:S03]  /*1df30*/  SEL R6, R3, R22, !P5 ;  /* 0x0000001603067207 */ /* 0x010fc60006800000 */
[----:B------:R1:W-:Y:S01]  /*1df40*/  STL [R1+0x354], R2 ;  /* 0x0003540201007387 */ /* 0x0003e20000100800 */
[----:B0-----:R-:W-:-:S03]  /*1df50*/  SEL R0, R3, R21, !P5 ;  /* 0x0000001503007207 */ /* 0x001fc60006800000 */
[----:B------:R0:W-:Y:S01]  /*1df60*/  STL [R1+0x358], R6 ;  /* 0x0003580601007387 */ /* 0x0001e20000100800 */
[----:B-1----:R-:W-:-:S03]  /*1df70*/  SEL R2, R3, R20, !P5 ;  /* 0x0000001403027207 */ /* 0x002fc60006800000 */
[----:B------:R1:W-:Y:S01]  /*1df80*/  STL [R1+0x35c], R0 ;  /* 0x00035c0001007387 */ /* 0x0003e20000100800 */
[----:B0-----:R-:W-:-:S03]  /*1df90*/  SEL R6, R3, R19, !P5 ;  /* 0x0000001303067207 */ /* 0x001fc60006800000 */
[----:B------:R0:W-:Y:S04]  /*1dfa0*/  STL [R1+0x360], R2 ;  /* 0x0003600201007387 */ /* 0x0001e80000100800 */
[----:B------:R2:W-:Y:S01]  /*1dfb0*/  STL [R1+0x364], R6 ;  /* 0x0003640601007387 */ /* 0x0005e20000100800 */
[C---:B-1----:R-:W-:Y:S02]  /*1dfc0*/  SEL R0, R3.reuse, R18, !P5 ;  /* 0x0000001203007207 */ /* 0x042fe40006800000 */
[----:B0-----:R-:W-:-:S03]  /*1dfd0*/  SEL R2, R3, R17, !P5 ;  /* 0x0000001103027207 */ /* 0x001fc60006800000 */
[----:B------:R0:W-:Y:S01]  /*1dfe0*/  STL [R1+0x368], R0 ;  /* 0x0003680001007387 */ /* 0x0001e20000100800 */
[----:B--2---:R-:W-:-:S03]  /*1dff0*/  SEL R6, R3, R16, !P5 ;  /* 0x0000001003067207 */ /* 0x004fc60006800000 */
[----:B------:R1:W-:Y:S04]  /*1e000*/  STL [R1+0x36c], R2 ;  /* 0x00036c0201007387 */ /* 0x0003e80000100800 */
[----:B------:R2:W-:Y:S01]  /*1e010*/  STL [R1+0x370], R6 ;  /* 0x0003700601007387 */ /* 0x0005e20000100800 */
[C---:B0-----:R-:W-:Y:S02]  /*1e020*/  SEL R0, R3.reuse, R15, !P5 ;  /* 0x0000000f03007207 */ /* 0x041fe40006800000 */
[----:B-1----:R-:W-:-:S03]  /*1e030*/  SEL R2, R3, R14, !P5 ;  /* 0x0000000e03027207 */ /* 0x002fc60006800000 */
        /* <DEDUP_REMOVED lines=15> */
[----:B------:R-:W-:Y:S01]  /*1e130*/  STL [R1+0x3a8], R6 ;  /* 0x0003a80601007387 */ /* 0x000fe20000100800 */
[----:B0-----:R-:W-:-:S03]  /*1e140*/  SEL R0, R3, R4, !P5 ;  /* 0x0000000403007207 */ /* 0x001fc60006800000 */
[----:B------:R-:W2:Y:S01]  /*1e150*/  LDL.LU R45, [R1+0x8f4] ;  /* 0x0008f400012d7983 */ /* 0x000ea20000300800 */
[----:B-1----:R-:W-:-:S03]  /*1e160*/  SEL R2, R3, R61, !P5 ;  /* 0x0000003d03027207 */ /* 0x002fc60006800000 */
[----:B------:R0:W-:Y:S04]  /*1e170*/  STL [R1+0x3ac], R0 ;  /* 0x0003ac0001007387 */ /* 0x0001e80000100800 */
[----:B0-----:R-:W3:Y:S04]  /*1e180*/  LDL.LU R0, [R1+0x8f0] ;  /* 0x0008f00001007983 */ /* 0x001ee80000300800 */
[----:B------:R0:W-:Y:S04]  /*1e190*/  STL [R1+0x3b0], R2 ;  /* 0x0003b00201007387 */ /* 0x0001e80000100800 */
[----:B------:R-:W4:Y:S04]  /*1e1a0*/  LDL.LU R60, [R1+0x8e4] ;  /* 0x0008e400013c7983 */ /* 0x000f280000300800 */
[----:B0-----:R-:W4:Y:S04]  /*1e1b0*/  LDL.LU R2, [R1+0x8e0] ;  /* 0x0008e00001027983 */ /* 0x001f280000300800 */
        /* <DEDUP_REMOVED lines=26> */
[----:B------:R-:W4:Y:S01]  /*1e360*/  LDL.LU R61, [R1+0x460] ;  /* 0x00046000013d7983 */ /* 0x000f220000300800 */
[----:B--2---:R-:W-:-:S05]  /*1e370*/  SEL R45, R3, R45, !P5 ;  /* 0x0000002d032d7207 */ /* 0x004fca0006800000 */
[----:B------:R3:W-:Y:S02]  /*1e380*/  STL [R1+0x3b8], R45 ;  /* 0x0003b82d01007387 */ /* 0x0007e40000100800 */
[C---:B---3--:R-:W-:Y:S02]  /*1e390*/  SEL R45, R3.reuse, R0, !P5 ;  /* 0x00000000032d7207 */ /* 0x048fe40006800000 */
[----:B----4-:R-:W-:-:S03]  /*1e3a0*/  SEL R0, R3, R60, !P5 ;  /* 0x0000003c03007207 */ /* 0x010fc60006800000 */
[----:B------:R-:W-:Y:S01]  /*1e3b0*/  STL [R1+0x3bc], R45 ;  /* 0x0003bc2d01007387 */ /* 0x000fe20000100800 */
[----:B------:R-:W-:-:S03]  /*1e3c0*/  SEL R2, R3, R2, !P5 ;  /* 0x0000000203027207 */ /* 0x000fc60006800000 */
[----:B------:R0:W-:Y:S01]  /*1e3d0*/  STL [R1+0x3c0], R0 ;  /* 0x0003c00001007387 */ /* 0x0001e20000100800 */
[----:B------:R-:W-:-:S03]  /*1e3e0*/  SEL R6, R3, R6, !P5 ;  /* 0x0000000603067207 */ /* 0x000fc60006800000 */
        /* <DEDUP_REMOVED lines=186> */
[----:B------:R1:W-:Y:S01]  /*1ef90*/  STL [R1+0x524], R2 ;  /* 0x0005240201007387 */ /* 0x0003e20000100800 */
[----:B0-----:R-:W-:-:S03]  /*1efa0*/  SEL R0, R3, R30, !P5 ;  /* 0x0000001e03007207 */ /* 0x001fc60006800000 */
[----:B------:R0:W-:Y:S01]  /*1efb0*/  STL [R1+0x528], R6 ;  /* 0x0005280601007387 */ /* 0x0001e20000100800 */
[----:B-1----:R-:W-:-:S03]  /*1efc0*/  SEL R2, R3, R29, !P5 ;  /* 0x0000001d03027207 */ /* 0x002fc60006800000 */
[----:B------:R1:W-:Y:S01]  /*1efd0*/  STL [R1+0x52c], R0 ;  /* 0x00052c0001007387 */ /* 0x0003e20000100800 */
[----:B0-----:R-:W-:-:S03]  /*1efe0*/  SEL R6, R3, R28, !P5 ;  /* 0x0000001c03067207 */ /* 0x001fc60006800000 */
[----:B------:R0:W-:Y:S01]  /*1eff0*/  STL [R1+0x530], R2 ;  /* 0x0005300201007387 */ /* 0x0001e20000100800 */
[----:B-1----:R-:W-:-:S03]  /*1f000*/  SEL R0, R3, R27, !P5 ;  /* 0x0000001b03007207 */ /* 0x002fc60006800000 */
        /* <DEDUP_REMOVED lines=42> */
[----:B------:R-:W-:Y:S04]  /*1f2b0*/  STL [R1+0x5a8], R6 ;  /* 0x0005a80601007387 */ /* 0x000fe80000100800 */
[----:B------:R-:W2:Y:S01]  /*1f2c0*/  LDL.LU R45, [R1+0x5b4] ;  /* 0x0005b400012d7983 */ /* 0x000ea20000300800 */
[----:B0-----:R-:W-:-:S03]  /*1f2d0*/  SEL R2, R3, R61, !P5 ;  /* 0x0000003d03027207 */ /* 0x001fc60006800000 */
        /* <DEDUP_REMOVED lines=33> */
[----:B------:R4:W-:Y:S01]  /*1f4f0*/  STL [R1+0x5b4], R45 ;  /* 0x0005b42d01007387 */ /* 0x0009e20000100800 */
[----:B---3--:R-:W-:-:S05]  /*1f500*/  SEL R0, R3, R0, !P5 ;  /* 0x0000000003007207 */ /* 0x008fca0006800000 */
[----:B------:R0:W-:Y:S01]  /*1f510*/  STL [R1+0x5b8], R0 ;  /* 0x0005b80001007387 */ /* 0x0001e20000100800 */
[C---:B----4-:R-:W-:Y:S02]  /*1f520*/  SEL R45, R3.reuse, R60, !P5 ;  /* 0x0000003c032d7207 */ /* 0x050fe40006800000 */
[----:B0-----:R-:W-:-:S03]  /*1f530*/  SEL R0, R3, R2, !P5 ;  /* 0x0000000203007207 */ /* 0x001fc60006800000 */
        /* <DEDUP_REMOVED lines=52> */
[----:B------:R-:W-:Y:S04]  /*1f880*/  STL [R1+0x644], R6 ;  /* 0x0006440601007387 */ /* 0x000fe80000100800 */
[----:B------:R-:W2:Y:S01]  /*1f890*/  LDL.LU R30, [R1+0x650] ;  /* 0x00065000011e7983 */ /* 0x000ea20000300800 */
[----:B0-----:R-:W-:-:S03]  /*1f8a0*/  SEL R0, R3, R61, !P5 ;  /* 0x0000003d03007207 */ /* 0x001fc60006800000 */
[----:B------:R-:W-:Y:S04]  /*1f8b0*/  STL [R1+0x648], R2 ;  /* 0x0006480201007387 */ /* 0x000fe80000100800 */
[----:B------:R-:W3:Y:S04]  /*1f8c0*/  LDL.LU R29, [R1+0x654] ;  /* 0x00065400011d7983 */ /* 0x000ee80000300800 */
[----:B------:R0:W-:Y:S04]  /*1f8d0*/  STL [R1+0x64c], R0 ;  /* 0x00064c0001007387 */ /* 0x0001e80000100800 */
        /* <DEDUP_REMOVED lines=25> */
[----:B0-----:R-:W4:Y:S04]  /*1fa70*/  LDL.LU R0, [R1+0x14] ;  /* 0x0000140001007983 */ /* 0x001f280000300800 */
[----:B------:R-:W4:Y:S04]  /*1fa80*/  LDL.LU R60, [R1+0x10] ;  /* 0x00001000013c7983 */ /* 0x000f280000300800 */
[----:B------:R-:W4:Y:S04]  /*1fa90*/  LDL.LU R2, [R1+0x4] ;  /* 0x0000040001027983 */ /* 0x000f280000300800 */
[----:B------:R-:W4:Y:S01]  /*1faa0*/  LDL.LU R6, [R1] ;  /* 0x0000000001067983 */ /* 0x000f220000300800 */
[----:B--2---:R-:W-:-:S05]  /*1fab0*/  SEL R30, R3, R30, !P5 ;  /* 0x0000001e031e7207 */ /* 0x004fca0006800000 */
[----:B------:R0:W-:Y:S01]  /*1fac0*/  STL [R1+0x650], R30 ;  /* 0x0006501e01007387 */ /* 0x0001e20000100800 */
[----:B---3--:R-:W-:-:S03]  /*1fad0*/  SEL R29, R3, R29, !P5 ;  /* 0x0000001d031d7207 */ /* 0x008fc60006800000 */
[----:B0-----:R-:W2:Y:S01]  /*1fae0*/  LDL.LU R30, [R1+0x2828] ;  /* 0x00282800011e7983 */ /* 0x001ea20000300800 */
[----:B----4-:R-:W-:-:S03]  /*1faf0*/  SEL R28, R3, R28, !P5 ;  /* 0x0000001c031c7207 */ /* 0x010fc60006800000 */
[----:B------:R0:W-:Y:S01]  /*1fb00*/  STL [R1+0x654], R29 ;  /* 0x0006541d01007387 */ /* 0x0001e20000100800 */
[C---:B------:R-:W-:Y:S02]  /*1fb10*/  SEL R27, R3.reuse, R27, !P5 ;  /* 0x0000001b031b7207 */ /* 0x040fe40006800000 */
[C---:B------:R-:W-:Y:S01]  /*1fb20*/  SEL R26, R3.reuse, R26, !P5 ;  /* 0x0000001a031a7207 */ /* 0x040fe20006800000 */
[----:B0-----:R-:W3:Y:S01]  /*1fb30*/  LDL.LU R29, [R1+0x2824] ;  /* 0x00282400011d7983 */ /* 0x001ee20000300800 */
[----:B------:R-:W-:-:S03]  /*1fb40*/  SEL R25, R3, R25, !P5 ;  /* 0x0000001903197207 */ /* 0x000fc60006800000 */
[----:B------:R0:W-:Y:S01]  /*1fb50*/  STL [R1+0x658], R28 ;  /* 0x0006581c01007387 */ /* 0x0001e20000100800 */
[C---:B------:R-:W-:Y:S02]  /*1fb60*/  SEL R24, R3.reuse, R24, !P5 ;  /* 0x0000001803187207 */ /* 0x040fe40006800000 */
[C---:B------:R-:W-:Y:S01]  /*1fb70*/  SEL R23, R3.reuse, R23, !P5 ;  /* 0x0000001703177207 */ /* 0x040fe20006800000 */
[----:B0-----:R-:W4:Y:S04]  /*1fb80*/  LDL.LU R28, [R1+0x2820] ;  /* 0x00282000011c7983 */ /* 0x001f280000300800 */
[----:B------:R0:W-:Y:S01]  /*1fb90*/  STL [R1+0x65c], R27 ;  /* 0x00065c1b01007387 */ /* 0x0001e20000100800 */
[C---:B------:R-:W-:Y:S02]  /*1fba0*/  SEL R22, R3.reuse, R22, !P5 ;  /* 0x0000001603167207 */ /* 0x040fe40006800000 */
[C---:B------:R-:W-:Y:S01]  /*1fbb0*/  SEL R21, R3.reuse, R21, !P5 ;  /* 0x0000001503157207 */ /* 0x040fe20006800000 */
[----:B0-----:R-:W2:Y:S04]  /*1fbc0*/  LDL.LU R27, [R1+0x281c] ;  /* 0x00281c00011b7983 */ /* 0x001ea80000300800 */
[----:B------:R0:W-:Y:S01]  /*1fbd0*/  STL [R1+0x660], R26 ;  /* 0x0006601a01007387 */ /* 0x0001e20000100800 */
[----:B------:R-:W-:-:S03]  /*1fbe0*/  SEL R20, R3, R20, !P5 ;  /* 0x0000001403147207 */ /* 0x000fc60006800000 */
        /* <DEDUP_REMOVED lines=27> */
[----:B0-----:R-:W3:Y:S04]  /*1fda0*/  LDL.LU R17, [R1+0x27f4] ;  /* 0x0027f40001117983 */ /* 0x001ee80000300800 */
        /* <DEDUP_REMOVED lines=18> */
[----:B------:R0:W-:Y:S04]  /*1fed0*/  STL [R1+0x708], R10 ;  /* 0x0007080a01007387 */ /* 0x0001e80000100800 */
        /* <DEDUP_REMOVED lines=10> */
[----:B0-----:R-:W4:Y:S01]  /*1ff80*/  LDL.LU R61, [R1+0x27c4] ;  /* 0x0027c400013d7983 */ /* 0x001f220000300800 */
[----:B------:R-:W-:-:S02]  /*1ff90*/  SEL R45, R3, R45, !P5 ;  /* 0x0000002d032d7207 */ /* 0x000fc40006800000 */
[----:B------:R-:W-:-:S03]  /*1ffa0*/  SEL R0, R3, R0, !P5 ;  /* 0x0000000003007207 */ /* 0x000fc60006800000 */
[----:B------:R0:W-:Y:S04]  /*1ffb0*/  STL [R1+0x6f0], R45 ;  /* 0x0006f02d01007387 */ /* 0x0001e80000100800 */
[----:B------:R1:W-:Y:S01]  /*1ffc0*/  STL [R1+0x6ec], R0 ;  /* 0x0006ec0001007387 */ /* 0x0003e20000100800 */
[C---:B------:R-:W-:Y:S02]  /*1ffd0*/  SEL R6, R3.reuse, R6, !P5 ;  /* 0x0000000603067207 */ /* 0x040fe40006800000 */
[C---:B0-----:R-:W-:Y:S02]  /*1ffe0*/  SEL R45, R3.reuse, R60, !P5 ;  /* 0x0000003c032d7207 */ /* 0x041fe40006800000 */
[----:B-1----:R-:W-:-:S03]  /*1fff0*/  SEL R0, R3, R2, !P5 ;  /* 0x0000000203007207 */ /* 0x002fc60006800000 */
[----:B------:R-:W-:Y:S04]  /*20000*/  STL [R1+0x6e8], R45 ;  /* 0x0006e82d01007387 */ /* 0x000fe80000100800 */
[----:B------:R-:W-:Y:S04]  /*20010*/  STL [R1+0x6e4], R0 ;  /* 0x0006e40001007387 */ /* 0x000fe80000100800 */
[----:B------:R2:W-:Y:S02]  /*20020*/  STL [R1+0x6e0], R6 ;  /* 0x0006e00601007387 */ /* 0x0005e40000100800 */
[----:B--2---:R-:W-:-:S02]  /*20030*/  SEL R6, R3, R18, !P5 ;  /* 0x0000001203067207 */ /* 0x004fc40006800000 */
[C---:B---3--:R-:W-:Y:S02]  /*20040*/  SEL R0, R3.reuse, R4, !P5 ;  /* 0x0000000403007207 */ /* 0x048fe40006800000 */
[C---:B------:R-:W-:Y:S02]  /*20050*/  SEL R4, R3.reuse, R7, !P5 ;  /* 0x0000000703047207 */ /* 0x040fe40006800000 */
[----:B----4-:R-:W-:-:S05]  /*20060*/  SEL R2, R3, R61, !P5 ;  /* 0x0000003d03027207 */ /* 0x010fca0006800000 */
[----:B------:R0:W-:Y:S04]  /*20070*/  STL [R1+0x6d4], R2 ;  /* 0x0006d40201007387 */ /* 0x0001e80000100800 */
        /* <DEDUP_REMOVED lines=8> */
[----:B------:R-:W-:Y:S01]  /*20100*/  STL [R1+0x6bc], R4 ;  /* 0x0006bc0401007387 */ /* 0x000fe20000100800 */
[----:B0-----:R-:W-:-:S03]  /*20110*/  SEL R0, R3, R12, !P5 ;  /* 0x0000000c03007207 */ /* 0x001fc60006800000 */
[----:B------:R-:W2:Y:S04]  /*20120*/  LDL.LU R12, [R1+0x774] ;  /* 0x00077400010c7983 */ /* 0x000ea80000300800 */
[----:B------:R0:W-:Y:S04]  /*20130*/  STL [R1+0x6b8], R2 ;  /* 0x0006b80201007387 */ /* 0x0001e80000100800 */
[----:B------:R-:W3:Y:S04]  /*20140*/  LDL.LU R11, [R1+0x778] ;  /* 0x00077800010b7983 */ /* 0x000ee80000300800 */
[----:B------:R1:W-:Y:S04]  /*20150*/  STL [R1+0x6b4], R0 ;  /* 0x0006b40001007387 */ /* 0x0003e80000100800 */
[----:B------:R-:W4:Y:S01]  /*20160*/  LDL.LU R10, [R1+0x794] ;  /* 0x00079400010a7983 */ /* 0x000f220000300800 */
[----:B0-----:R-:W-:-:S03]  /*20170*/  SEL R2, R3, R14, !P5 ;  /* 0x0000000e03027207 */ /* 0x001fc60006800000 */
[----:B------:R-:W2:Y:S01]  /*20180*/  LDL.LU R9, [R1+0x798] ;  /* 0x0007980001097983 */ /* 0x000ea20000300800 */
[----:B-1----:R-:W-:-:S03]  /*20190*/  SEL R0, R3, R13, !P5 ;  /* 0x0000000d03007207 */ /* 0x002fc60006800000 */
[----:B------:R-:W2:Y:S04]  /*201a0*/  LDL.LU R8, [R1+0x7a8] ;  /* 0x0007a80001087983 */ /* 0x000ea80000300800 */
[----:B------:R-:W2:Y:S04]  /*201b0*/  LDL.LU R7, [R1+0x7ac] ;  /* 0x0007ac0001077983 */ /* 0x000ea80000300800 */
[----:B------:R-:W2:Y:S04]  /*201c0*/  LDL.LU R61, [R1+0x7b4] ;  /* 0x0007b400013d7983 */ /* 0x000ea80000300800 */
[----:B------:R-:W2:Y:S04]  /*201d0*/  LDL.LU R13, [R1+0x764] ;  /* 0x00076400010d7983 */ /* 0x000ea80000300800 */
[----:B------:R0:W-:Y:S04]  /*201e0*/  STL [R1+0x6b0], R0 ;  /* 0x0006b00001007387 */ /* 0x0001e80000100800 */
[----:B------:R-:W2:Y:S04]  /*201f0*/  LDL.LU R14, [R1+0x760] ;  /* 0x00076000010e7983 */ /* 0x000ea80000300800 */
[----:B------:R1:W-:Y:S01]  /*20200*/  STL [R1+0x6ac], R2 ;  /* 0x0006ac0201007387 */ /* 0x0003e20000100800 */
[----:B0-----:R-:W-:-:S03]  /*20210*/  SEL R0, R3, R15, !P5 ;  /* 0x0000000f03007207 */ /* 0x001fc60006800000 */
[----:B------:R-:W2:Y:S04]  /*20220*/  LDL.LU R15, [R1+0x75c] ;  /* 0x00075c00010f7983 */ /* 0x000ea80000300800 */
[----:B------:R-:W2:Y:S01]  /*20230*/  LDL.LU R45, [R1+0x7e0] ;  /* 0x0007e000012d7983 */ /* 0x000ea20000300800 */
[----:B-1----:R-:W-:-:S03]  /*20240*/  SEL R2, R3, R16, !P5 ;  /* 0x0000001003027207 */ /* 0x002fc60006800000 */
[----:B------:R0:W-:Y:S04]  /*20250*/  STL [R1+0x6a8], R0 ;  /* 0x0006a80001007387 */ /* 0x0001e80000100800 */
[----:B------:R-:W2:Y:S04]  /*20260*/  LDL.LU R16, [R1+0x754] ;  /* 0x0007540001107983 */ /* 0x000ea80000300800 */
[----:B0-----:R-:W2:Y:S04]  /*20270*/  LDL.LU R0, [R1+0x7dc] ;  /* 0x0007dc0001007983 */ /* 0x001ea80000300800 */
[----:B------:R0:W-:Y:S02]  /*20280*/  STL [R1+0x6a4], R2 ;  /* 0x0006a40201007387 */ /* 0x0001e40000100800 */
[----:B0-----:R-:W-:-:S02]  /*20290*/  SEL R2, R3, R17, !P5 ;  /* 0x0000001103027207 */ /* 0x001fc40006800000 */
[----:B------:R-:W2:Y:S04]  /*202a0*/  LDL.LU R17, [R1+0x750] ;  /* 0x0007500001117983 */ /* 0x000ea80000300800 */
[----:B------:R-:W3:Y:S04]  /*202b0*/  LDL.LU R60, [R1+0x7d8] ;  /* 0x0007d800013c7983 */ /* 0x000ee80000300800 */
[----:B------:R0:W-:Y:S04]  /*202c0*/  STL [R1+0x6a0], R2 ;  /* 0x0006a00201007387 */ /* 0x0001e80000100800 */
[----:B0-----:R-:W4:Y:S04]  /*202d0*/  LDL.LU R2, [R1+0x7d4] ;  /* 0x0007d40001027983 */ /* 0x001f280000300800 */
[----:B------:R0:W-:Y:S04]  /*202e0*/  STL [R1+0x69c], R6 ;  /* 0x00069c0601007387 */ /* 0x0001e80000100800 */
[----:B0-----:R-:W4:Y:S01]  /*202f0*/  LDL.LU R6, [R1+0x7d0] ;  /* 0x0007d00001067983 */ /* 0x001f220000300800 */
[----:B------:R-:W-:-:S02]  /*20300*/  SEL R4, R3, R19, !P5 ;  /* 0x0000001303047207 */ /* 0x000fc40006800000 */
[----:B------:R-:W-:-:S03]  /*20310*/  SEL R18, R3, R20, !P5 ;  /* 0x0000001403127207 */ /* 0x000fc60006800000 */
[----:B------:R0:W-:Y:S01]  /*20320*/  STL [R1+0x698], R4 ;  /* 0x0006980401007387 */ /* 0x0001e20000100800 */
[C---:B------:R-:W-:Y:S02]  /*20330*/  SEL R20, R3.reuse, R21, !P5 ;  /* 0x0000001503147207 */ /* 0x040fe40006800000 */
[C---:B------:R-:W-:Y:S01]  /*20340*/  SEL R19, R3.reuse, R22, !P5 ;  /* 0x0000001603137207 */ /* 0x040fe20006800000 */
[----:B0-----:R-:W4:Y:S04]  /*20350*/  LDL.LU R4, [R1+0x7cc] ;  /* 0x0007cc0001047983 */ /* 0x001f280000300800 */
[----:B------:R0:W-:Y:S04]  /*20360*/  STL [R1+0x694], R18 ;  /* 0x0006941201007387 */ /* 0x0001e80000100800 */
[----:B------:R1:W-:Y:S01]  /*20370*/  STL [R1+0x690], R20 ;  /* 0x0006901401007387 */ /* 0x0003e20000100800 */
[----:B0-----:R-:W-:-:S03]  /*20380*/  SEL R18, R3, R23, !P5 ;  /* 0x0000001703127207 */ /* 0x001fc60006800000 */
[----:B------:R0:W-:Y:S01]  /*20390*/  STL [R1+0x68c], R19 ;  /* 0x00068c1301007387 */ /* 0x0001e20000100800 */
[----:B-1----:R-:W-:-:S03]  /*203a0*/  SEL R20, R3, R24, !P5 ;  /* 0x0000001803147207 */ /* 0x002fc60006800000 */
[----:B------:R2:W-:Y:S01]  /*203b0*/  STL [R1+0x688], R18 ;  /* 0x0006881201007387 */ /* 0x0005e20000100800 */
[----:B0-----:R-:W-:-:S03]  /*203c0*/  SEL R19, R3, R25, !P5 ;  /* 0x0000001903137207 */ /* 0x001fc60006800000 */
[----:B------:R-:W-:Y:S04]  /*203d0*/  STL [R1+0x684], R20 ;  /* 0x0006841401007387 */ /* 0x000fe80000100800 */
[----:B------:R-:W-:Y:S01]  /*203e0*/  STL [R1+0x680], R19 ;  /* 0x0006801301007387 */ /* 0x000fe20000100800 */
[C---:B--2---:R-:W-:Y:S02]  /*203f0*/  SEL R18, R3.reuse, R17, !P5 ;  /* 0x0000001103127207 */ /* 0x044fe40006800000 */
[C---:B------:R-:W-:Y:S02]  /*20400*/  SEL R17, R3.reuse, R16, !P5 ;  /* 0x0000001003117207 */ /* 0x040fe40006800000 */
[C---:B------:R-:W-:Y:S02]  /*20410*/  SEL R16, R3.reuse, R15, !P5 ;  /* 0x0000000f03107207 */ /* 0x040fe40006800000 */
[C---:B------:R-:W-:Y:S01]  /*20420*/  SEL R15, R3.reuse, R14, !P5 ;  /* 0x0000000e030f7207 */ /* 0x040fe20006800000 */
[----:B------:R-:W-:Y:S01]  /*20430*/  STL [R1+0x750], R18 ;  /* 0x0007501201007387 */ /* 0x000fe20000100800 */
[----:B------:R-:W-:-:S02]  /*20440*/  SEL R14, R3, R13, !P5 ;  /* 0x0000000d030e7207 */ /* 0x000fc40006800000 */
[C---:B------:R-:W-:Y:S01]  /*20450*/  SEL R13, R3.reuse, R12, !P5 ;  /* 0x0000000c030d7207 */ /* 0x040fe20006800000 */
[----:B------:R-:W-:Y:S01]  /*20460*/  STL [R1+0x754], R17 ;  /* 0x0007541101007387 */ /* 0x000fe20000100800 */
[C---:B---3--:R-:W-:Y:S02]  /*20470*/  SEL R12, R3.reuse, R11, !P5 ;  /* 0x0000000b030c7207 */ /* 0x048fe40006800000 */
[C---:B----4-:R-:W-:Y:S01]  /*20480*/  SEL R11, R3.reuse, R10, !P5 ;  /* 0x0000000a030b7207 */ /* 0x050fe20006800000 */
[----:B------:R-:W-:Y:S01]  /*20490*/  STL [R1+0x75c], R16 ;  /* 0x00075c1001007387 */ /* 0x000fe20000100800 */
[C---:B------:R-:W-:Y:S02]  /*204a0*/  SEL R10, R3.reuse, R9, !P5 ;  /* 0x00000009030a7207 */ /* 0x040fe40006800000 */
[C---:B------:R-:W-:Y:S01]  /*204b0*/  SEL R9, R3.reuse, R8, !P5 ;  /* 0x0000000803097207 */ /* 0x040fe20006800000 */
[----:B------:R-:W-:Y:S01]  /*204c0*/  STL [R1+0x760], R15 ;  /* 0x0007600f01007387 */ /* 0x000fe20000100800 */
[----:B------:R-:W-:-:S03]  /*204d0*/  SEL R8, R3, R7, !P5 ;  /* 0x0000000703087207 */ /* 0x000fc60006800000 */
[----:B------:R-:W-:Y:S04]  /*204e0*/  STL [R1+0x764], R14 ;  /* 0x0007640e01007387 */ /* 0x000fe80000100800 */
[----:B------:R-:W-:Y:S01]  /*204f0*/  STL [R1+0x774], R13 ;  /* 0x0007740d01007387 */ /* 0x000fe20000100800 */
[----:B------:R-:W-:-:S03]  /*20500*/  SEL R7, R3, R61, !P5 ;  /* 0x0000003d03077207 */ /* 0x000fc60006800000 */
[----:B------:R-:W-:Y:S04]  /*20510*/  STL [R1+0x778], R12 ;  /* 0x0007780c01007387 */ /* 0x000fe80000100800 */
[----:B------:R-:W-:Y:S04]  /*20520*/  STL [R1+0x794], R11 ;  /* 0x0007940b01007387 */ /* 0x000fe80000100800 */
[----:B------:R-:W-:Y:S04]  /*20530*/  STL [R1+0x798], R10 ;  /* 0x0007980a01007387 */ /* 0x000fe80000100800 */
[----:B------:R-:W-:Y:S04]  /*20540*/  STL [R1+0x7a8], R9 ;  /* 0x0007a80901007387 */ /* 0x000fe80000100800 */
[----:B------:R-:W2:Y:S04]  /*20550*/  LDL.LU R24, [R1+0x7c8] ;  /* 0x0007c80001187983 */ /* 0x000ea80000300800 */
[----:B------:R0:W-:Y:S04]  /*20560*/  STL [R1+0x7ac], R8 ;  /* 0x0007ac0801007387 */ /* 0x0001e80000100800 */
[----:B------:R-:W3:Y:S04]  /*20570*/  LDL.LU R23, [R1+0x7c4] ;  /* 0x0007c40001177983 */ /* 0x000ee80000300800 */
[----:B------:R1:W-:Y:S04]  /*20580*/  STL [R1+0x7b4], R7 ;  /* 0x0007b40701007387 */ /* 0x0003e80000100800 */
[----:B------:R-:W4:Y:S01]  /*20590*/  LDL.LU R61, [R1+0x7c0] ;  /* 0x0007c000013d7983 */ /* 0x000f220000300800 */
[----:B0-----:R-:W-:-:S02]  /*205a0*/  SEL R8, R3, R0, !P5 ;  /* 0x0000000003087207 */ /* 0x001fc40006800000 */
[C---:B-1----:R-:W-:Y:S02]  /*205b0*/  SEL R7, R3.reuse, R45, !P5 ;  /* 0x0000002d03077207 */ /* 0x042fe40006800000 */
[----:B------:R-:W4:Y:S04]  /*205c0*/  LDL.LU R45, [R1+0x7bc] ;  /* 0x0007bc00012d7983 */ /* 0x000f280000300800 */
[----:B------:R0:W-:Y:S04]  /*205d0*/  STL [R1+0x7fc], R7 ;  /* 0x0007fc0701007387 */ /* 0x0001e80000100800 */
[----:B------:R-:W4:Y:S04]  /*205e0*/  LDL.LU R0, [R1+0x7b8] ;  /* 0x0007b80001007983 */ /* 0x000f280000300800 */
[----:B------:R1:W-:Y:S01]  /*205f0*/  STL [R1+0x7f8], R8 ;  /* 0x0007f80801007387 */ /* 0x0003e20000100800 */
[----:B0-----:R-:W-:-:S03]  /*20600*/  SEL R7, R3, R60, !P5 ;  /* 0x0000003c03077207 */ /* 0x001fc60006800000 */
[----:B------:R-:W4:Y:S04]  /*20610*/  LDL.LU R60, [R1+0x7b0] ;  /* 0x0007b000013c7983 */ /* 0x000f280000300800 */
[----:B------:R0:W-:Y:S01]  /*20620*/  STL [R1+0x7f4], R7 ;  /* 0x0007f40701007387 */ /* 0x0001e20000100800 */
[----:B-1----:R-:W-:-:S03]  /*20630*/  SEL R8, R3, R2, !P5 ;  /* 0x0000000203087207 */ /* 0x002fc60006800000 */
[----:B------:R-:W4:Y:S04]  /*20640*/  LDL.LU R2, [R1+0x7a4] ;  /* 0x0007a40001027983 */ /* 0x000f280000300800 */
[----:B------:R1:W-:Y:S01]  /*20650*/  STL [R1+0x7f0], R8 ;  /* 0x0007f00801007387 */ /* 0x0003e20000100800 */
[----:B0-----:R-:W-:-:S03]  /*20660*/  SEL R7, R3, R6, !P5 ;  /* 0x0000000603077207 */ /* 0x001fc60006800000 */
[----:B------:R-:W4:Y:S01]  /*20670*/  LDL.LU R6, [R1+0x7a0] ;  /* 0x0007a00001067983 */ /* 0x000f220000300800 */
[----:B------:R-:W-:-:S03]  /*20680*/  SEL R4, R3, R4, !P5 ;  /* 0x0000000403047207 */ /* 0x000fc60006800000 */
[----:B------:R0:W-:Y:S04]  /*20690*/  STL [R1+0x7ec], R7 ;  /* 0x0007ec0701007387 */ /* 0x0001e80000100800 */
[----:B------:R-:W4:Y:S04]  /*206a0*/  LDL.LU R22, [R1+0x79c] ;  /* 0x00079c0001167983 */ /* 0x000f280000300800 */
[----:B------:R-:W4:Y:S04]  /*206b0*/  LDL.LU R21, [R1+0x790] ;  /* 0x0007900001157983 */ /* 0x000f280000300800 */
        /* <DEDUP_REMOVED lines=13> */
[----:B-1----:R-:W4:Y:S04]  /*20790*/  LDL.LU R8, [R1+0x728] ;  /* 0x0007280001087983 */ /* 0x002f280000300800 */
[----:B0-----:R-:W4:Y:S04]  /*207a0*/  LDL.LU R7, [R1+0x724] ;  /* 0x0007240001077983 */ /* 0x001f280000300800 */
[----:B------:R-:W4:Y:S01]  /*207b0*/  LDL.LU R4, [R1+0x718] ;  /* 0x0007180001047983 */ /* 0x000f220000300800 */
[----:B--2---:R-:W-:-:S05]  /*207c0*/  SEL R25, R3, R24, !P5 ;  /* 0x0000001803197207 */ /* 0x004fca0006800000 */
[----:B------:R-:W-:Y:S01]  /*207d0*/  STL [R1+0x7e4], R25 ;  /* 0x0007e41901007387 */ /* 0x000fe20000100800 */
[C---:B---3--:R-:W-:Y:S02]  /*207e0*/  SEL R23, R3.reuse, R23, !P5 ;  /* 0x0000001703177207 */ /* 0x048fe40006800000 */
[C---:B----4-:R-:W-:Y:S02]  /*207f0*/  SEL R24, R3.reuse, R61, !P5 ;  /* 0x0000003d03187207 */ /* 0x050fe40006800000 */
[----:B------:R-:W2:Y:S04]  /*20800*/  LDL.LU R61, [R1+0x714] ;  /* 0x00071400013d7983 */ /* 0x000ea80000300800 */
[----:B------:R0:W-:Y:S04]  /*20810*/  STL [R1+0x7e0], R23 ;  /* 0x0007e01701007387 */ /* 0x0001e80000100800 */
[----:B------:R1:W-:Y:S01]  /*20820*/  STL [R1+0x7dc], R24 ;  /* 0x0007dc1801007387 */ /* 0x0003e20000100800 */
[----:B0-----:R-:W-:-:S03]  /*20830*/  SEL R23, R3, R45, !P5 ;  /* 0x0000002d03177207 */ /* 0x001fc60006800000 */
[----:B------:R-:W3:Y:S01]  /*20840*/  LDL.LU R45, [R1+0x710] ;  /* 0x00071000012d7983 */ /* 0x000ee20000300800 */
[----:B-1----:R-:W-:-:S03]  /*20850*/  SEL R24, R3, R0, !P5 ;  /* 0x0000000003187207 */ /* 0x002fc60006800000 */
        /* <DEDUP_REMOVED lines=8> */
[----:B------:R-:W-:Y:S01]  /*208e0*/  STL [R1+0x7cc], R24 ;  /* 0x0007cc1801007387 */ /* 0x000fe20000100800 */
[----:B0-----:R-:W-:-:S03]  /*208f0*/  SEL R23, R3, R6, !P5 ;  /* 0x0000000603177207 */ /* 0x001fc60006800000 */
[----:B------:R-:W4:Y:S01]  /*20900*/  LDL.LU R6, [R1+0x6c4] ;  /* 0x0006c40001067983 */ /* 0x000f220000300800 */
[C---:B------:R-:W-:Y:S02]  /*20910*/  SEL R22, R3.reuse, R22, !P5 ;  /* 0x0000001603167207 */ /* 0x040fe40006800000 */
[C---:B------:R-:W-:Y:S01]  /*20920*/  SEL R21, R3.reuse, R21, !P5 ;  /* 0x0000001503157207 */ /* 0x040fe20006800000 */
[----:B------:R-:W-:Y:S01]  /*20930*/  STL [R1+0x7c8], R23 ;  /* 0x0007c81701007387 */ /* 0x000fe20000100800 */
[----:B------:R-:W-:-:S03]  /*20940*/  SEL R20, R3, R20, !P5 ;  /* 0x0000001403147207 */ /* 0x000fc60006800000 */
        /* <DEDUP_REMOVED lines=12> */
[----:B------:R0:W-:Y:S01]  /*20a10*/  STL [R1+0x7a0], R16 ;  /* 0x0007a01001007387 */ /* 0x0001e20000100800 */
[----:B------:R-:W-:-:S03]  /*20a20*/  SEL R13, R3, R13, !P5 ;  /* 0x0000000d030d7207 */ /* 0x000fc60006800000 */
[----:B------:R1:W-:Y:S01]  /*20a30*/  STL [R1+0x79c], R15 ;  /* 0x00079c0f01007387 */ /* 0x0003e20000100800 */
        /* <DEDUP_REMOVED lines=13> */
[----:B------:R-:W-:Y:S04]  /*20b10*/  STL [R1+0x770], R8 ;  /* 0x0007700801007387 */ /* 0x000fe80000100800 */
[----:B0-----:R-:W4:Y:S04]  /*20b20*/  LDL.LU R16, [R1+0x600] ;  /* 0x0006000001107983 */ /* 0x001f280000300800 */
[----:B------:R-:W-:Y:S04]  /*20b30*/  STL [R1+0x76c], R7 ;  /* 0x00076c0701007387 */ /* 0x000fe80000100800 */
[----:B-1----:R-:W4:Y:S04]  /*20b40*/  LDL.LU R15, [R1+0x5f0] ;  /* 0x0005f000010f7983 */ /* 0x002f280000300800 */
[----:B------:R2:W-:Y:S04]  /*20b50*/  STL [R1+0x768], R4 ;  /* 0x0007680401007387 */ /* 0x0005e80000100800 */
[----:B------:R-:W4:Y:S04]  /*20b60*/  LDL.LU R10, [R1+0x5bc] ;  /* 0x0005bc00010a7983 */ /* 0x000f280000300800 */
[----:B------:R-:W4:Y:S01]  /*20b70*/  LDL.LU R9, [R1+0x590] ;  /* 0x0005900001097983 */ /* 0x000f220000300800 */
[----:B--2---:R-:W-:-:S05]  /*20b80*/  SEL R4, R3, R61, !P5 ;  /* 0x0000003d03047207 */ /* 0x004fca0006800000 */
[----:B------:R0:W-:Y:S04]  /*20b90*/  STL [R1+0x758], R4 ;  /* 0x0007580401007387 */ /* 0x0001e80000100800 */
[----:B0-----:R-:W2:Y:S01]  /*20ba0*/  LDL.LU R4, [R1+0x4f8] ;  /* 0x0004f80001047983 */ /* 0x001ea20000300800 */
[----:B---3--:R-:W-:-:S05]  /*20bb0*/  SEL R7, R3, R45, !P5 ;  /* 0x0000002d03077207 */ /* 0x008fca0006800000 */
[----:B------:R0:W-:Y:S01]  /*20bc0*/  STL [R1+0x74c], R7 ;  /* 0x00074c0701007387 */ /* 0x0001e20000100800 */
[----:B----4-:R-:W-:-:S03]  /*20bd0*/  SEL R8, R3, R0, !P5 ;  /* 0x0000000003087207 */ /* 0x010fc60006800000 */
[----:B0-----:R-:W3:Y:S01]  /*20be0*/  LDL.LU R7, [R1+0x50c] ;  /* 0x00050c0001077983 */ /* 0x001ee20000300800 */
[----:B------:R-:W-:-:S03]  /*20bf0*/  SEL R0, R3, R60, !P5 ;  /* 0x0000003c03007207 */ /* 0x000fc60006800000 */
[----:B------:R0:W-:Y:S01]  /*20c00*/  STL [R1+0x748], R8 ;  /* 0x0007480801007387 */ /* 0x0001e20000100800 */
[----:B------:R-:W-:-:S03]  /*20c10*/  SEL R2, R3, R2, !P5 ;  /* 0x0000000203027207 */ /* 0x000fc60006800000 */
[----:B0-----:R-:W4:Y:S04]  /*20c20*/  LDL.LU R8, [R1+0x580] ;  /* 0x0005800001087983 */ /* 0x001f280000300800 */
[----:B------:R0:W-:Y:S04]  /*20c30*/  STL [R1+0x744], R0 ;  /* 0x0007440001007387 */ /* 0x0001e80000100800 */
[----:B------:R-:W4:Y:S04]  /*20c40*/  LDL.LU R61, [R1+0x510] ;  /* 0x00051000013d7983 */ /* 0x000f280000300800 */
[----:B------:R1:W-:Y:S01]  /*20c50*/  STL [R1+0x728], R2 ;  /* 0x0007280201007387 */ /* 0x0003e20000100800 */
[----:B0-----:R-:W-:-:S03]  /*20c60*/  SEL R0, R3, R6, !P5 ;  /* 0x0000000603007207 */ /* 0x001fc60006800000 */
[----:B------:R-:W4:Y:S04]  /*20c70*/  LDL.LU R60, [R1+0x514] ;  /* 0x00051400013c7983 */ /* 0x000f280000300800 */
[----:B------:R0:W-:Y:S04]  /*20c80*/  STL [R1+0x724], R0 ;  /* 0x0007240001007387 */ /* 0x0001e80000100800 */
[----:B------:R-:W4:Y:S01]  /*20c90*/  LDL.LU R6, [R1+0x550] ;  /* 0x0005500001067983 */ /* 0x000f220000300800 */
[C---:B-1----:R-:W-:Y:S02]  /*20ca0*/  SEL R2, R3.reuse, R26, !P5 ;  /* 0x0000001a03027207 */ /* 0x042fe40006800000 */
[----:B0-----:R-:W-:-:S03]  /*20cb0*/  SEL R0, R3, R27, !P5 ;  /* 0x0000001b03007207 */ /* 0x001fc60006800000 */
        /* <DEDUP_REMOVED lines=9> */
[C---:B0-----:R-:W-:Y:S02]  /*20d50*/  SEL R2, R3.reuse, R30, !P5 ;  /* 0x0000001e03027207 */ /* 0x041fe40006800000 */
[C---:B------:R-:W-:Y:S01]  /*20d60*/  SEL R12, R3.reuse, R31, !P5 ;  /* 0x0000001f030c7207 */ /* 0x040fe20006800000 */
[----:B-1----:R-:W4:Y:S04]  /*20d70*/  LDL.LU R0, [R1+0x540] ;  /* 0x0005400001007983 */ /* 0x002f280000300800 */
[----:B------:R0:W-:Y:S01]  /*20d80*/  STL [R1+0x6dc], R2 ;  /* 0x0006dc0201007387 */ /* 0x0001e20000100800 */
[----:B------:R-:W-:-:S03]  /*20d90*/  SEL R11, R3, R34, !P5 ;  /* 0x00000022030b7207 */ /* 0x000fc60006800000 */
[----:B0-----:R-:W4:Y:S04]  /*20da0*/  LDL.LU R2, [R1+0x518] ;  /* 0x0005180001027983 */ /* 0x001f280000300800 */
[----:B------:R0:W-:Y:S01]  /*20db0*/  STL [R1+0x6d8], R12 ;  /* 0x0006d80c01007387 */ /* 0x0001e20000100800 */
[----:B------:R-:W-:-:S03]  /*20dc0*/  SEL R18, R3, R35, !P5 ;  /* 0x0000002303127207 */ /* 0x000fc60006800000 */
[----:B0-----:R-:W4:Y:S04]  /*20dd0*/  LDL.LU R12, [R1+0x508] ;  /* 0x00050800010c7983 */ /* 0x001f280000300800 */
[----:B------:R0:W-:Y:S01]  /*20de0*/  STL [R1+0x6c4], R11 ;  /* 0x0006c40b01007387 */ /* 0x0001e20000100800 */
[----:B------:R-:W-:-:S03]  /*20df0*/  SEL R17, R3, R16, !P5 ;  /* 0x0000001003117207 */ /* 0x000fc60006800000 */
[----:B0-----:R-:W4:Y:S01]  /*20e00*/  LDL.LU R11, [R1+0x4fc] ;  /* 0x0004fc00010b7983 */ /* 0x001f220000300800 */
[C---:B------:R-:W-:Y:S02]  /*20e10*/  SEL R15, R3.reuse, R15, !P5 ;  /* 0x0000000f030f7207 */ /* 0x040fe40006800000 */
[C---:B------:R-:W-:Y:S01]  /*20e20*/  SEL R16, R3.reuse, R10, !P5 ;  /* 0x0000000a03107207 */ /* 0x040fe20006800000 */
[----:B------:R-:W-:Y:S04]  /*20e30*/  STL [R1+0x610], R18 ;  /* 0x0006101201007387 */ /* 0x000fe80000100800 */
[----:B------:R-:W-:Y:S04]  /*20e40*/  STL [R1+0x608], R17 ;  /* 0x0006081101007387 */ /* 0x000fe80000100800 */
[----:B------:R-:W4:Y:S04]  /*20e50*/  LDL.LU R10, [R1+0x408] ;  /* 0x00040800010a7983 */ /* 0x000f280000300800 */
[----:B------:R0:W-:Y:S04]  /*20e60*/  STL [R1+0x600], R15 ;  /* 0x0006000f01007387 */ /* 0x0001e80000100800 */
[----:B------:R2:W-:Y:S01]  /*20e70*/  STL [R1+0x5f0], R16 ;  /* 0x0005f01001007387 */ /* 0x0005e20000100800 */
[----:B0-----:R-:W-:-:S03]  /*20e80*/  SEL R15, R3, R9, !P5 ;  /* 0x00000009030f7207 */ /* 0x001fc60006800000 */
[----:B------:R-:W4:Y:S04]  /*20e90*/  LDL.LU R9, [R1+0x444] ;  /* 0x0004440001097983 */ /* 0x000f280000300800 */
[----:B------:R3:W-:Y:S01]  /*20ea0*/  STL [R1+0x5d0], R15 ;  /* 0x0005d00f01007387 */ /* 0x0007e20000100800 */
[----:B--2---:R-:W-:-:S03]  /*20eb0*/  SEL R16, R3, R4, !P5 ;  /* 0x0000000403107207 */ /* 0x004fc60006800000 */
[----:B------:R-:W2:Y:S04]  /*20ec0*/  LDL.LU R4, [R1+0x4ec] ;  /* 0x0004ec0001047983 */ /* 0x000ea80000300800 */
[----:B------:R4:W-:Y:S01]  /*20ed0*/  STL [R1+0x5cc], R16 ;  /* 0x0005cc1001007387 */ /* 0x0009e20000100800 */
[----:B---3--:R-:W-:-:S03]  /*20ee0*/  SEL R15, R3, R7, !P5 ;  /* 0x00000007030f7207 */ /* 0x008fc60006800000 */
[----:B------:R-:W3:Y:S04]  /*20ef0*/  LDL.LU R7, [R1+0x450] ;  /* 0x0004500001077983 */ /* 0x000ee80000300800 */
[----:B------:R0:W-:Y:S01]  /*20f00*/  STL [R1+0x5c0], R15 ;  /* 0x0005c00f01007387 */ /* 0x0001e20000100800 */
[----:B----4-:R-:W-:-:S03]  /*20f10*/  SEL R16, R3, R8, !P5 ;  /* 0x0000000803107207 */ /* 0x010fc60006800000 */
        /* <DEDUP_REMOVED lines=28> */
[----:B------:R0:W-:Y:S04]  /*210e0*/  STL [R1+0x518], R15 ;  /* 0x0005180f01007387 */ /* 0x0001e80000100800 */
[----:B-1----:R-:W4:Y:S01]  /*210f0*/  LDL.LU R16, [R1+0x384] ;  /* 0x0003840001107983 */ /* 0x002f220000300800 */
[----:B------:R-:W-:-:S03]  /*21100*/  SEL R11, R3, R11, !P5 ;  /* 0x0000000b030b7207 */ /* 0x000fc60006800000 */
[----:B0-----:R-:W4:Y:S04]  /*21110*/  LDL.LU R15, [R1+0x404] ;  /* 0x00040400010f7983 */ /* 0x001f280000300800 */
[----:B------:R0:W-:Y:S01]  /*21120*/  STL [R1+0x514], R11 ;  /* 0x0005140b01007387 */ /* 0x0001e20000100800 */
[----:B------:R-:W-:-:S03]  /*21130*/  SEL R17, R3, R10, !P5 ;  /* 0x0000000a03117207 */ /* 0x000fc60006800000 */
[----:B0-----:R-:W4:Y:S04]  /*21140*/  LDL.LU R11, [R1+0x390] ;  /* 0x00039000010b7983 */ /* 0x001f280000300800 */
[----:B------:R-:W4:Y:S04]  /*21150*/  LDL.LU R10, [R1+0x394] ;  /* 0x00039400010a7983 */ /* 0x000f280000300800 */
[----:B------:R2:W-:Y:S01]  /*21160*/  STL [R1+0x510], R17 ;  /* 0x0005101101007387 */ /* 0x0005e20000100800 */
[----:B------:R-:W-:-:S03]  /*21170*/  SEL R18, R3, R9, !P5 ;  /* 0x0000000903127207 */ /* 0x000fc60006800000 */
        /* <DEDUP_REMOVED lines=37> */
[----:B-1----:R-:W-:-:S03]  /*213d0*/  SEL R17, R3, R16, !P5 ;  /* 0x0000001003117207 */ /* 0x002fc60006800000 */
[----:B------:R-:W-:Y:S04]  /*213e0*/  STL [R1+0x450], R18 ;  /* 0x0004501201007387 */ /* 0x000fe80000100800 */
[----:B------:R-:W-:Y:S01]  /*213f0*/  STL [R1+0x444], R17 ;  /* 0x0004441101007387 */ /* 0x000fe20000100800 */
[C---:B------:R-:W-:Y:S02]  /*21400*/  SEL R15, R3.reuse, R15, !P5 ;  /* 0x0000000f030f7207 */ /* 0x040fe40006800000 */
[C---:B------:R-:W-:Y:S02]  /*21410*/  SEL R16, R3.reuse, R11, !P5 ;  /* 0x0000000b03107207 */ /* 0x040fe40006800000 */
[----:B------:R-:W4:Y:S04]  /*21420*/  LDL.LU R11, [R1+0x33c] ;  /* 0x00033c00010b7983 */ /* 0x000f280000300800 */
[----:B------:R0:W-:Y:S04]  /*21430*/  STL [R1+0x440], R15 ;  /* 0x0004400f01007387 */ /* 0x0001e80000100800 */
[----:B------:R1:W-:Y:S01]  /*21440*/  STL [R1+0x434], R16 ;  /* 0x0004341001007387 */ /* 0x0003e20000100800 */
[----:B0-----:R-:W-:-:S03]  /*21450*/  SEL R15, R3, R10, !P5 ;  /* 0x0000000a030f7207 */ /* 0x001fc60006800000 */
[----:B------:R-:W4:Y:S01]  /*21460*/  LDL.LU R10, [R1+0x340] ;  /* 0x00034000010a7983 */ /* 0x000f220000300800 */
[----:B-1----:R-:W-:-:S03]  /*21470*/  SEL R16, R3, R9, !P5 ;  /* 0x0000000903107207 */ /* 0x002fc60006800000 */
[----:B------:R2:W-:Y:S04]  /*21480*/  STL [R1+0x408], R15 ;  /* 0x0004080f01007387 */ /* 0x0005e80000100800 */
        /* <DEDUP_REMOVED lines=21> */
[----:B------:R-:W4:Y:S01]  /*215e0*/  LDL.LU R14, [R1+0x2ec] ;  /* 0x0002ec00010e7983 */ /* 0x000f220000300800 */
        /* <DEDUP_REMOVED lines=16> */
[----:B------:R0:W-:Y:S04]  /*216f0*/  STL [R1+0x348], R12 ;  /* 0x0003480c01007387 */ /* 0x0001e80000100800 */
[----:B0-----:R-:W4:Y:S01]  /*21700*/  LDL.LU R12, [R1+0x2fc] ;  /* 0x0002fc00010c7983 */ /* 0x001f220000300800 */
[----:B------:R-:W-:-:S03]  /*21710*/  SEL R17, R3, R11, !P5 ;  /* 0x0000000b03117207 */ /* 0x000fc60006800000 */
[----:B------:R-:W4:Y:S04]  /*21720*/  LDL.LU R11, [R1+0x300] ;  /* 0x00030000010b7983 */ /* 0x000f280000300800 */
[----:B------:R0:W-:Y:S01]  /*21730*/  STL [R1+0x344], R17 ;  /* 0x0003441101007387 */ /* 0x0001e20000100800 */
[----:B------:R-:W-:-:S03]  /*21740*/  SEL R18, R3, R10, !P5 ;  /* 0x0000000a03127207 */ /* 0x000fc60006800000 */
[----:B------:R-:W4:Y:S04]  /*21750*/  LDL.LU R10, [R1+0x2f8] ;  /* 0x0002f800010a7983 */ /* 0x000f280000300800 */
        /* <DEDUP_REMOVED lines=82> */
[----:B------:R1:W-:Y:S04]  /*21c80*/  STL [R1+0x2d0], R15 ;  /* 0x0002d00f01007387 */ /* 0x0003e80000100800 */
[----:B0-----:R-:W4:Y:S01]  /*21c90*/  LDL.LU R16, [R1+0x280] ;  /* 0x0002800001107983 */ /* 0x001f220000300800 */
[----:B------:R-:W-:-:S03]  /*21ca0*/  SEL R2, R3, R2, !P5 ;  /* 0x0000000203027207 */ /* 0x000fc60006800000 */
[----:B-1----:R-:W4:Y:S04]  /*21cb0*/  LDL.LU R15, [R1+0x27c] ;  /* 0x00027c00010f7983 */ /* 0x002f280000300800 */
        /* <DEDUP_REMOVED lines=44> */
[----:B------:R-:W-:Y:S01]  /*21f80*/  STL [R1+0x294], R18 ;  /* 0x0002941201007387 */ /* 0x000fe20000100800 */
[----:B------:R-:W-:-:S03]  /*21f90*/  SEL R15, R3, R15, !P5 ;  /* 0x0000000f030f7207 */ /* 0x000fc60006800000 */
[----:B------:R-:W-:Y:S01]  /*21fa0*/  STL [R1+0x290], R17 ;  /* 0x0002901101007387 */ /* 0x000fe20000100800 */
[----:B------:R-:W-:-:S03]  /*21fb0*/  SEL R16, R3, R2, !P5 ;  /* 0x0000000203107207 */ /* 0x000fc60006800000 */
        /* <DEDUP_REMOVED lines=139> */
[----:B------:R-:W4:Y:S01]  /*22870*/  LDL.LU R45, [R1+0x15c] ;  /* 0x00015c00012d7983 */ /* 0x000f220000300800 */
[----:B0-----:R-:W-:-:S03]  /*22880*/  SEL R17, R3, R0, !P5 ;  /* 0x0000000003117207 */ /* 0x001fc60006800000 */
        /* <DEDUP_REMOVED lines=228> */
[C---:B-1----:R-:W-:Y:S02]  /*236d0*/  SEL R17, R3.reuse, R15, !P5 ;  /* 0x0000000f03117207 */ /* 0x042fe40006800000 */
[C---:B------:R-:W-:Y:S01]  /*236e0*/  SEL R15, R3.reuse, R36, !P5 ;  /* 0x00000024030f7207 */ /* 0x040fe20006800000 */
[----:B------:R-:W-:Y:S01]  /*236f0*/  STL [R1+0x20], R18 ;  /* 0x0000201201007387 */ /* 0x000fe20000100800 */
[----:B------:R-:W-:-:S03]  /*23700*/  SEL R16, R3, R14, !P5 ;  /* 0x0000000e03107207 */ /* 0x000fc60006800000 */
[----:B------:R-:W-:Y:S04]  /*23710*/  STL [R1+0x1c], R17 ;  /* 0x00001c1101007387 */ /* 0x000fe80000100800 */
[----:B------:R-:W-:Y:S01]  /*23720*/  STL [R1+0x18], R16 ;  /* 0x0000181001007387 */ /* 0x000fe20000100800 */
[C---:B------:R-:W-:Y:S02]  /*23730*/  SEL R14, R3.reuse, R13, !P5 ;  /* 0x0000000d030e7207 */ /* 0x040fe40006800000 */
[C---:B------:R-:W-:Y:S01]  /*23740*/  SEL R13, R3.reuse, R37, !P5 ;  /* 0x00000025030d7207 */ /* 0x040fe20006800000 */
[----:B------:R-:W-:Y:S04]  /*23750*/  STL [R1+0x14], R15 ;  /* 0x0000140f01007387 */ /* 0x000fe80000100800 */
[----:B------:R-:W-:Y:S01]  /*23760*/  STL [R1+0x10], R14 ;  /* 0x0000100e01007387 */ /* 0x000fe20000100800 */
[----:B------:R-:W-:-:S05]  /*23770*/  SEL R45, R3, R45, !P5 ;  /* 0x0000002d032d7207 */ /* 0x000fca0006800000 */
[----:B------:R-:W-:Y:S01]  /*23780*/  STL [R1+0x275c], R45 ;  /* 0x00275c2d01007387 */ /* 0x000fe20000100800 */
[----:B------:R-:W-:-:S03]  /*23790*/  SEL R0, R3, R0, !P5 ;  /* 0x0000000003007207 */ /* 0x000fc60006800000 */
[----:B------:R0:W-:Y:S04]  /*237a0*/  STL [R1+0xc], R13 ;  /* 0x00000c0d01007387 */ /* 0x0001e80000100800 */
[----:B------:R-:W-:Y:S01]  /*237b0*/  STL [R1+0x2760], R0 ;  /* 0x0027600001007387 */ /* 0x000fe20000100800 */
[----:B------:R-:W-:-:S05]  /*237c0*/  SEL R2, R3, R2, !P5 ;  /* 0x0000000203027207 */ /* 0x000fca0006800000 */
[----:B------:R-:W-:Y:S01]  /*237d0*/  STL [R1+0x2764], R2 ;  /* 0x0027640201007387 */ /* 0x000fe20000100800 */
[----:B------:R-:W-:-:S05]  /*237e0*/  SEL R12, R3, R12, !P5 ;  /* 0x0000000c030c7207 */ /* 0x000fca0006800000 */
[----:B------:R-:W-:Y:S01]  /*237f0*/  STL [R1+0x2768], R12 ;  /* 0x0027680c01007387 */ /* 0x000fe20000100800 */
[----:B0-----:R-:W-:-:S05]  /*23800*/  SEL R13, R3, R11, !P5 ;  /* 0x0000000b030d7207 */ /* 0x001fca0006800000 */
[----:B------:R-:W-:Y:S01]  /*23810*/  STL [R1+0x276c], R13 ;  /* 0x00276c0d01007387 */ /* 0x000fe20000100800 */
[----:B------:R-:W-:-:S05]  /*23820*/  SEL R14, R3, R10, !P5 ;  /* 0x0000000a030e7207 */ /* 0x000fca0006800000 */
[----:B------:R-:W-:Y:S01]  /*23830*/  STL [R1+0x2770], R14 ;  /* 0x0027700e01007387 */ /* 0x000fe20000100800 */
[----:B------:R-:W-:-:S05]  /*23840*/  SEL R15, R3, R9, !P5 ;  /* 0x00000009030f7207 */ /* 0x000fca0006800000 */
[----:B------:R-:W-:Y:S01]  /*23850*/  STL [R1+0x2774], R15 ;  /* 0x0027740f01007387 */ /* 0x000fe20000100800 */
[----:B--2---:R-:W-:-:S05]  /*23860*/  SEL R4, R3, R4, !P5 ;  /* 0x0000000403047207 */ /* 0x004fca0006800000 */
[----:B------:R-:W-:Y:S01]  /*23870*/  STL [R1+0x2778], R4 ;  /* 0x0027780401007387 */ /* 0x000fe20000100800 */
[----:B---3--:R-:W-:-:S05]  /*23880*/  SEL R7, R3, R7, !P5 ;  /* 0x0000000703077207 */ /* 0x008fca0006800000 */
[----:B------:R-:W-:Y:S01]  /*23890*/  STL [R1+0x277c], R7 ;  /* 0x00277c0701007387 */ /* 0x000fe20000100800 */
[----:B----4-:R-:W-:-:S05]  /*238a0*/  SEL R8, R3, R8, !P5 ;  /* 0x0000000803087207 */ /* 0x010fca0006800000 */
[----:B------:R-:W-:Y:S01]  /*238b0*/  STL [R1+0x2780], R8 ;  /* 0x0027800801007387 */ /* 0x000fe20000100800 */
[C---:B------:R-:W-:Y:S02]  /*238c0*/  SEL R9, R3.reuse, R61, !P5 ;  /* 0x0000003d03097207 */ /* 0x040fe40006800000 */
[----:B------:R-:W-:-:S03]  /*238d0*/  SEL R10, R3, R60, !P5 ;  /* 0x0000003c030a7207 */ /* 0x000fc60006800000 */
[----:B------:R-:W-:Y:S04]  /*238e0*/  STL [R1+0x2784], R9 ;  /* 0x0027840901007387 */ /* 0x000fe80000100800 */
[----:B------:R-:W-:Y:S01]  /*238f0*/  STL [R1+0x2788], R10 ;  /* 0x0027880a01007387 */ /* 0x000fe20000100800 */
[----:B------:R-:W-:-:S03]  /*23900*/  SEL R11, R3, R6, !P5 ;  /* 0x00000006030b7207 */ /* 0x000fc60006800000 */
[----:B------:R-:W2:Y:S04]  /*23910*/  LDL.LU R6, [R1+0x800] ;  /* 0x0008000001067983 */ /* 0x000ea80000300800 */
[----:B------:R-:W3:Y:S04]  /*23920*/  LDL.LU R31, [R1+0x34c] ;  /* 0x00034c00011f7983 */ /* 0x000ee80000300800 */
[----:B------:R-:W4:Y:S04]  /*23930*/  LDL.LU R30, [R1+0x350] ;  /* 0x00035000011e7983 */ /* 0x000f280000300800 */
[----:B------:R-:W3:Y:S04]  /*23940*/  LDL.LU R20, [R1+0x354] ;  /* 0x0003540001147983 */ /* 0x000ee80000300800 */
[----:B------:R-:W3:Y:S04]  /*23950*/  LDL.LU R21, [R1+0x358] ;  /* 0x0003580001157983 */ /* 0x000ee80000300800 */
[----:B------:R-:W3:Y:S01]  /*23960*/  LDL.LU R22, [R1+0x35c] ;  /* 0x00035c0001167983 */ /* 0x000ee20000300800 */
[----:B------:R-:W-:-:S03]  /*23970*/  SEL R38, R3, R38, !P5 ;  /* 0x0000002603267207 */ /* 0x000fc60006800000 */
        /* <DEDUP_REMOVED lines=13> */
[----:B------:R-:W-:-:S03]  /*23a50*/  IMAD R18, R59, UR10, RZ ;  /* 0x0000000a3b127c24 */ /* 0x000fc6000f8e02ff */
[----:B------:R-:W-:Y:S01]  /*23a60*/  STL [R1+0x278c], R11 ;  /* 0x00278c0b01007387 */ /* 0x000fe20000100800 */
[----:B------:R-:W-:-:S03]  /*23a70*/  SEL R48, R3, R48, !P5 ;  /* 0x0000003003307207 */ /* 0x000fc60006800000 */
[----:B------:R-:W-:Y:S01]  /*23a80*/  STL [R1+0x2790], R38 ;  /* 0x0027902601007387 */ /* 0x000fe20000100800 */
[----:B------:R-:W-:-:S03]  /*23a90*/  SEL R47, R3, R47, !P5 ;  /* 0x0000002f032f7207 */ /* 0x000fc60006800000 */
[----:B------:R-:W-:Y:S01]  /*23aa0*/  STL [R1+0x2794], R39 ;  /* 0x0027942701007387 */ /* 0x000fe20000100800 */
[C---:B------:R-:W-:Y:S01]  /*23ab0*/  SEL R44, R3.reuse, R44, !P5 ;  /* 0x0000002c032c7207 */ /* 0x040fe20006800000 */
[----:B------:R-:W-:Y:S02]  /*23ac0*/  IMAD R19, R46, UR10, RZ ;  /* 0x0000000a2e137c24 */ /* 0x000fe4000f8e02ff */
[----:B------:R-:W-:Y:S01]  /*23ad0*/  STL [R1+0x2798], R54 ;  /* 0x0027983601007387 */ /* 0x000fe20000100800 */
[----:B------:R-:W-:Y:S01]  /*23ae0*/  @!P1 IMAD.MOV R33, RZ, RZ, -R33 ;  /* 0x000000ffff219224 */ /* 0x000fe200078e0a21 */
[C---:B------:R-:W-:Y:S02]  /*23af0*/  SEL R43, R3.reuse, R43, !P5 ;  /* 0x0000002b032b7207 */ /* 0x040fe40006800000 */
[----:B------:R-:W-:Y:S01]  /*23b00*/  STL [R1+0x279c], R55 ;  /* 0x00279c3701007387 */ /* 0x000fe20000100800 */
[----:B------:R-:W-:-:S03]  /*23b10*/  SEL R42, R3, R42, !P5 ;  /* 0x0000002a032a7207 */ /* 0x000fc60006800000 */
[----:B------:R-:W-:Y:S01]  /*23b20*/  STL [R1+0x27a0], R56 ;  /* 0x0027a03801007387 */ /* 0x000fe20000100800 */
[----:B------:R-:W-:-:S03]  /*23b30*/  LEA R60, P1, R18, UR12, 0x1 ;  /* 0x0000000c123c7c11 */ /* 0x000fc6000f8208ff */
[----:B------:R-:W-:Y:S01]  /*23b40*/  STL [R1+0x27a4], R57 ;  /* 0x0027a43901007387 */ /* 0x000fe20000100800 */
[----:B------:R-:W-:Y:S01]  /*23b50*/  SEL R41, R3, R41, !P5 ;  /* 0x0000002903297207 */ /* 0x000fe20006800000 */
[----:B------:R-:W-:Y:S02]  /*23b60*/  @!P2 IMAD.MOV R49, RZ, RZ, -R49 ;  /* 0x000000ffff31a224 */ /* 0x000fe400078e0a31 */
[----:B------:R-:W-:Y:S01]  /*23b70*/  STL [R1+0x27a8], R58 ;  /* 0x0027a83a01007387 */ /* 0x000fe20000100800 */
[----:B------:R-:W-:-:S03]  /*23b80*/  LEA.HI.X.SX32 R17, R5, UR9, 0x1, P0 ;  /* 0x0000000905117c11 */ /* 0x000fc600080f0eff */
[----:B------:R-:W-:Y:S01]  /*23b90*/  STL [R1+0x27ac], R48 ;  /* 0x0027ac3001007387 */ /* 0x000fe20000100800 */
[----:B------:R-:W-:-:S03]  /*23ba0*/  LEA.HI.X.SX32 R61, R18, UR13, 0x1, P1 ;  /* 0x0000000d123d7c11 */ /* 0x000fc600088f0eff */
[----:B------:R-:W-:Y:S04]  /*23bb0*/  STL [R1+0x27b0], R47 ;  /* 0x0027b02f01007387 */ /* 0x000fe80000100800 */
[----:B------:R-:W-:Y:S04]  /*23bc0*/  STL [R1+0x27b4], R44 ;  /* 0x0027b42c01007387 */ /* 0x000fe80000100800 */
[----:B------:R-:W-:Y:S04]  /*23bd0*/  STL [R1+0x27b8], R43 ;  /* 0x0027b82b01007387 */ /* 0x000fe80000100800 */
[----:B------:R0:W-:Y:S04]  /*23be0*/  STL [R1+0x27bc], R42 ;  /* 0x0027bc2a01007387 */ /* 0x0001e80000100800 */
[----:B------:R-:W-:Y:S04]  /*23bf0*/  STL [R1+0x27c0], R41 ;  /* 0x0027c02901007387 */ /* 0x000fe80000100800 */
[----:B------:R-:W-:Y:S04]  /*23c00*/  STL [R1+0x2754], R17 ;  /* 0x0027541101007387 */ /* 0x000fe80000100800 */
[----:B------:R-:W-:Y:S04]  /*23c10*/  STL [R1+0x2748], R60 ;  /* 0x0027483c01007387 */ /* 0x000fe80000100800 */
[----:B------:R-:W-:Y:S01]  /*23c20*/  STL [R1+0x2744], R61 ;  /* 0x0027443d01007387 */ /* 0x000fe20000100800 */
[----:B--2---:R-:W-:-:S02]  /*23c30*/  SEL R16, R3, R6, !P5 ;  /* 0x0000000603107207 */ /* 0x004fc40006800000 */
[----:B------:R-:W-:-:S04]  /*23c40*/  LEA R6, P2, R19, UR12, 0x1 ;  /* 0x0000000c13067c11 */ /* 0x000fc8000f8408ff */
[----:B------:R-:W-:Y:S01]  /*23c50*/  LEA.HI.X.SX32 R5, R19, UR13, 0x1, P2 ;  /* 0x0000000d13057c11 */ /* 0x000fe200090f0eff */
[----:B------:R-:W-:Y:S01]  /*23c60*/  STL [R1+0x1534], R6 ;  /* 0x0015340601007387 */ /* 0x000fe20000100800 */
[----:B----4-:R-:W-:-:S03]  /*23c70*/  IMAD R19, R30, UR7, RZ ;  /* 0x000000071e137c24 */ /* 0x010fc6000f8e02ff */
[----:B------:R-:W-:Y:S01]  /*23c80*/  STL [R1+0x274c], R6 ;  /* 0x00274c0601007387 */ /* 0x000fe20000100800 */
[----:B---3--:R-:W-:-:S03]  /*23c90*/  IMAD R18, R31, UR7, RZ ;  /* 0x000000071f127c24 */ /* 0x008fc6000f8e02ff */
[----:B------:R-:W-:Y:S04]  /*23ca0*/  STL [R1+0x1530], R5 ;  /* 0x0015300501007387 */ /* 0x000fe80000100800 */
[----:B------:R1:W-:Y:S04]  /*23cb0*/  STL [R1+0x2750], R5 ;  /* 0x0027500501007387 */ /* 0x0003e80000100800 */
[----:B------:R-:W2:Y:S04]  /*23cc0*/  LDL.LU R30, [R1+0x388] ;  /* 0x00038800011e7983 */ /* 0x000ea80000300800 */
[----:B------:R-:W3:Y:S04]  /*23cd0*/  LDL.LU R31, [R1+0x38c] ;  /* 0x00038c00011f7983 */ /* 0x000ee80000300800 */
[----:B0-----:R-:W4:Y:S04]  /*23ce0*/  LDL.LU R42, [R1+0x398] ;  /* 0x00039800012a7983 */ /* 0x001f280000300800 */
[----:B------:R-:W2:Y:S04]  /*23cf0*/  LDL.LU R34, [R1+0x39c] ;  /* 0x00039c0001227983 */ /* 0x000ea80000300800 */
[----:B------:R-:W2:Y:S04]  /*23d00*/  LDL.LU R35, [R1+0x3a0] ;  /* 0x0003a00001237983 */ /* 0x000ea80000300800 */
[----:B------:R-:W2:Y:S04]  /*23d10*/  LDL.LU R36, [R1+0x3a4] ;  /* 0x0003a40001247983 */ /* 0x000ea80000300800 */
[----:B------:R-:W2:Y:S04]  /*23d20*/  LDL.LU R37, [R1+0x3a8] ;  /* 0x0003a80001257983 */ /* 0x000ea80000300800 */
[----:B------:R-:W2:Y:S04]  /*23d30*/  LDL.LU R43, [R1+0x3ac] ;  /* 0x0003ac00012b7983 */ /* 0x000ea80000300800 */
[----:B------:R-:W2:Y:S04]  /*23d40*/  LDL.LU R44, [R1+0x3b0] ;  /* 0x0003b000012c7983 */ /* 0x000ea80000300800 */
[----:B------:R-:W1:Y:S04]  /*23d50*/  LDL.LU R47, [R1+0x3b8] ;  /* 0x0003b800012f7983 */ /* 0x000e680000300800 */
[----:B------:R-:W2:Y:S04]  /*23d60*/  LDL.LU R48, [R1+0x3bc] ;  /* 0x0003bc0001307983 */ /* 0x000ea80000300800 */
        /* <DEDUP_REMOVED lines=20> */
[----:B------:R-:W-:-:S02]  /*23eb0*/  @!P4 IMAD.MOV R51, RZ, RZ, -R51 ;  /* 0x000000ffff33c224 */ /* 0x000fc400078e0a33 */
[----:B------:R-:W-:Y:S02]  /*23ec0*/  @!P3 IMAD.MOV R50, RZ, RZ, -R50 ;  /* 0x000000ffff32b224 */ /* 0x000fe400078e0a32 */
[----:B------:R-:W-:Y:S01]  /*23ed0*/  @!P6 IMAD.MOV R32, RZ, RZ, -R32 ;  /* 0x000000ffff20e224 */ /* 0x000fe200078e0a20 */
[C---:B------:R-:W-:Y:S02]  /*23ee0*/  SEL R40, R3.reuse, R40, !P5 ;  /* 0x0000002803287207 */ /* 0x040fe40006800000 */
[C---:B------:R-:W-:Y:S02]  /*23ef0*/  SEL R53, R3.reuse, R53, !P5 ;  /* 0x0000003503357207 */ /* 0x040fe40006800000 */
[C---:B------:R-:W-:Y:S02]  /*23f00*/  SEL R52, R3.reuse, R52, !P5 ;  /* 0x0000003403347207 */ /* 0x040fe40006800000 */
[C---:B------:R-:W-:Y:S02]  /*23f10*/  SEL R51, R3.reuse, R51, !P5 ;  /* 0x0000003303337207 */ /* 0x040fe40006800000 */
[----:B------:R-:W-:-:S02]  /*23f20*/  SEL R50, R3, R50, !P5 ;  /* 0x0000003203327207 */ /* 0x000fc40006800000 */
[C---:B------:R-:W-:Y:S02]  /*23f30*/  SEL R49, R3.reuse, R49, !P5 ;  /* 0x0000003103317207 */ /* 0x040fe40006800000 */
[C---:B------:R-:W-:Y:S02]  /*23f40*/  SEL R32, R3.reuse, R32, !P5 ;  /* 0x0000002003207207 */ /* 0x040fe40006800000 */
[----:B------:R-:W-:Y:S01]  /*23f50*/  SEL R3, R3, R33, !P5 ;  /* 0x0000002103037207 */ /* 0x000fe20006800000 */
[----:B-1----:R-:W-:Y:S02]  /*23f60*/  IMAD R5, R47, UR7, RZ ;  /* 0x000000072f057c24 */ /* 0x002fe4000f8e02ff */
[----:B--2---:R-:W-:-:S03]  /*23f70*/  IMAD R17, R48, UR7, RZ ;  /* 0x0000000730117c24 */ /* 0x004fc6000f8e02ff */
[----:B------:R4:W-:Y:S01]  /*23f80*/  STL [R1+0x48], R5 ;  /* 0x0000480501007387 */ /* 0x0009e20000100800 */
[----:B---3--:R-:W-:-:S03]  /*23f90*/  IMAD R6, R58, UR7, RZ ;  /* 0x000000073a067c24 */ /* 0x008fc6000f8e02ff */
[----:B------:R0:W-:Y:S01]  /*23fa0*/  STL [R1+0x50], R17 ;  /* 0x0000501101007387 */ /* 0x0001e20000100800 */
[----:B----4-:R-:W-:-:S03]  /*23fb0*/  IMAD R5, R57, UR7, RZ ;  /* 0x0000000739057c24 */ /* 0x010fc6000f8e02ff */
[----:B------:R1:W-:Y:S01]  /*23fc0*/  STL [R1+0x54], R6 ;  /* 0x0000540601007387 */ /* 0x0003e20000100800 */
[----:B0-----:R-:W-:-:S03]  /*23fd0*/  IMAD R17, R56, UR7, RZ ;  /* 0x0000000738117c24 */ /* 0x001fc6000f8e02ff */
[----:B------:R0:W-:Y:S01]  /*23fe0*/  STL [R1+0x58], R5 ;  /* 0x0000580501007387 */ /* 0x0001e20000100800 */
[----:B-1----:R-:W-:-:S03]  /*23ff0*/  IMAD R6, R55, UR7, RZ ;  /* 0x0000000737067c24 */ /* 0x002fc6000f8e02ff */
[----:B------:R1:W-:Y:S01]  /*24000*/  STL [R1+0x74], R17 ;  /* 0x0000741101007387 */ /* 0x0003e20000100800 */
[----:B0-----:R-:W-:-:S03]  /*24010*/  IMAD R5, R54, UR7, RZ ;  /* 0x0000000736057c24 */ /* 0x001fc6000f8e02ff */
[----:B------:R0:W-:Y:S04]  /*24020*/  STL [R1+0x8c], R6 ;  /* 0x00008c0601007387 */ /* 0x0001e80000100800 */
[----:B------:R2:W-:Y:S01]  /*24030*/  STL [R1+0x90], R5 ;  /* 0x0000900501007387 */ /* 0x0005e20000100800 */
[----:B-1----:R-:W-:Y:S02]  /*24040*/  IMAD R17, R39, UR7, RZ ;  /* 0x0000000727117c24 */ /* 0x002fe4000f8e02ff */
[----:B0-----:R-:W-:-:S03]  /*24050*/  IMAD R6, R38, UR7, RZ ;  /* 0x0000000726067c24 */ /* 0x001fc6000f8e02ff */
[----:B------:R-:W-:Y:S01]  /*24060*/  STL [R1+0x9c], R17 ;  /* 0x00009c1101007387 */ /* 0x000fe20000100800 */
[----:B--2---:R-:W-:-:S03]  /*24070*/  IMAD R5, R11, UR7, RZ ;  /* 0x000000070b057c24 */ /* 0x004fc6000f8e02ff */
[----:B------:R0:W-:Y:S01]  /*24080*/  STL [R1+0xa0], R6 ;  /* 0x0000a00601007387 */ /* 0x0001e20000100800 */
[----:B------:R-:W-:-:S03]  /*24090*/  IMAD R10, R10, UR7, RZ ;  /* 0x000000070a0a7c24 */ /* 0x000fc6000f8e02ff */
[----:B------:R1:W-:Y:S01]  /*240a0*/  STL [R1+0xa8], R5 ;  /* 0x0000a80501007387 */ /* 0x0003e20000100800 */
[----:B0-----:R-:W-:-:S03]  /*240b0*/  IMAD R6, R9, UR7, RZ ;  /* 0x0000000709067c24 */ /* 0x001fc6000f8e02ff */
[----:B------:R-:W-:Y:S01]  /*240c0*/  STL [R1+0xc8], R10 ;  /* 0x0000c80a01007387 */ /* 0x000fe20000100800 */
[----:B-1----:R-:W-:-:S03]  /*240d0*/  IMAD R5, R8, UR7, RZ ;  /* 0x0000000708057c24 */ /* 0x002fc6000f8e02ff */
[----:B------:R0:W-:Y:S01]  /*240e0*/  STL [R1+0xd8], R6 ;  /* 0x0000d80601007387 */ /* 0x0001e20000100800 */
[----:B------:R-:W-:-:S03]  /*240f0*/  IMAD R7, R7, UR7, RZ ;  /* 0x0000000707077c24 */ /* 0x000fc6000f8e02ff */
[----:B------:R1:W-:Y:S01]  /*24100*/  STL [R1+0x108], R5 ;  /* 0x0001080501007387 */ /* 0x0003e20000100800 */
[----:B0-----:R-:W-:Y:S02]  /*24110*/  IMAD R6, R4, UR7, RZ ;  /* 0x0000000704067c24 */ /* 0x001fe4000f8e02ff */
[----:B------:R-:W-:Y:S02]  /*24120*/  IMAD R4, R14, UR7, RZ ;  /* 0x000000070e047c24 */ /* 0x000fe4000f8e02ff */
[----:B-1----:R-:W-:Y:S01]  /*24130*/  IMAD R5, R15, UR7, RZ ;  /* 0x000000070f057c24 */ /* 0x002fe2000f8e02ff */
[----:B------:R-:W-:Y:S04]  /*24140*/  STL [R1+0x110], R7 ;  /* 0x0001100701007387 */ /* 0x000fe80000100800 */
[----:B------:R0:W-:Y:S04]  /*24150*/  STL [R1+0x114], R6 ;  /* 0x0001140601007387 */ /* 0x0001e80000100800 */
[----:B------:R1:W-:Y:S04]  /*24160*/  STL [R1+0x118], R5 ;  /* 0x0001180501007387 */ /* 0x0003e80000100800 */
[----:B------:R2:W-:Y:S01]  /*24170*/  STL [R1+0x120], R4 ;  /* 0x0001200401007387 */ /* 0x0005e20000100800 */
[----:B0-----:R-:W-:-:S02]  /*24180*/  IMAD R6, R13, UR7, RZ ;  /* 0x000000070d067c24 */ /* 0x001fc4000f8e02ff */
[----:B-1----:R-:W-:-:S03]  /*24190*/  IMAD R5, R12, UR7, RZ ;  /* 0x000000070c057c24 */ /* 0x002fc6000f8e02ff */
[----:B------:R-:W-:Y:S01]  /*241a0*/  STL [R1+0x138], R6 ;  /* 0x0001380601007387 */ /* 0x000fe20000100800 */
[----:B--2---:R-:W-:-:S03]  /*241b0*/  IMAD R4, R2, UR7, RZ ;  /* 0x0000000702047c24 */ /* 0x004fc6000f8e02ff */
[----:B------:R0:W-:Y:S01]  /*241c0*/  STL [R1+0x140], R5 ;  /* 0x0001400501007387 */ /* 0x0001e20000100800 */
[----:B------:R-:W-:-:S03]  /*241d0*/  IMAD R2, R0, UR7, RZ ;  /* 0x0000000700027c24 */ /* 0x000fc6000f8e02ff */
[----:B------:R1:W-:Y:S01]  /*241e0*/  STL [R1+0x158], R4 ;  /* 0x0001580401007387 */ /* 0x0003e20000100800 */
[----:B------:R-:W-:-:S03]  /*241f0*/  IMAD R0, R45, UR7, RZ ;  /* 0x000000072d007c24 */ /* 0x000fc6000f8e02ff */
[----:B0-----:R-:W2:Y:S04]  /*24200*/  LDL.LU R5, [R1+0x42c] ;  /* 0x00042c0001057983 */ /* 0x001ea80000300800 */
[----:B------:R0:W-:Y:S04]  /*24210*/  STL [R1+0x168], R2 ;  /* 0x0001680201007387 */ /* 0x0001e80000100800 */
[----:B------:R-:W3:Y:S04]  /*24220*/  LDL.LU R6, [R1+0x430] ;  /* 0x0004300001067983 */ /* 0x000ee80000300800 */
[----:B------:R4:W-:Y:S04]  /*24230*/  STL [R1+0x178], R0 ;  /* 0x0001780001007387 */ /* 0x0009e80000100800 */
[----:B------:R-:W3:Y:S04]  /*24240*/  LDL.LU R61, [R1+0x438] ;  /* 0x00043800013d7983 */ /* 0x000ee80000300800 */
[----:B------:R-:W3:Y:S01]  /*24250*/  LDL.LU R60, [R1+0x43c] ;  /* 0x00043c00013c7983 */ /* 0x000ee20000300800 */
[----:B------:R-:W-:-:S03]  /*24260*/  IMAD R33, R42, UR7, RZ ;  /* 0x000000072a217c24 */ /* 0x000fc6000f8e02ff */
[----:B------:R-:W3:Y:S04]  /*24270*/  LDL.LU R17, [R1+0x448] ;  /* 0x0004480001117983 */ /* 0x000ee80000300800 */
[----:B------:R-:W3:Y:S01]  /*24280*/  LDL.LU R41, [R1+0x44c] ;  /* 0x00044c0001297983 */ /* 0x000ee20000300800 */
[----:B------:R-:W-:-:S03]  /*24290*/  IMAD R46, R43, UR7, RZ ;  /* 0x000000072b2e7c24 */ /* 0x000fc6000f8e02ff */
[----:B------:R-:W3:Y:S01]  /*242a0*/  LDL.LU R42, [R1+0x458] ;  /* 0x00045800012a7983 */ /* 0x000ee20000300800 */
[----:B------:R-:W-:-:S03]  /*242b0*/  IMAD R59, R44, UR7, RZ ;  /* 0x000000072c3b7c24 */ /* 0x000fc6000f8e02ff */
[----:B------:R-:W3:Y:S04]  /*242c0*/  LDL.LU R43, [R1+0x45c] ;  /* 0x00045c00012b7983 */ /* 0x000ee80000300800 */
        /* <DEDUP_REMOVED lines=15> */
[----:B-1----:R-:W3:Y:S04]  /*243c0*/  LDL.LU R4, [R1+0x4a8] ;  /* 0x0004a80001047983 */ /* 0x002ee80000300800 */
[----:B------:R-:W3:Y:S04]  /*243d0*/  LDL.LU R15, [R1+0x4ac] ;  /* 0x0004ac00010f7983 */ /* 0x000ee80000300800 */
[----:B------:R-:W3:Y:S04]  /*243e0*/  LDL.LU R14, [R1+0x4b4] ;  /* 0x0004b400010e7983 */ /* 0x000ee80000300800 */
[----:B------:R-:W3:Y:S04]  /*243f0*/  LDL.LU R13, [R1+0x4b8] ;  /* 0x0004b800010d7983 */ /* 0x000ee80000300800 */
[----:B------:R-:W3:Y:S04]  /*24400*/  LDL.LU R12, [R1+0x4c4] ;  /* 0x0004c400010c7983 */ /* 0x000ee80000300800 */
[----:B0-----:R-:W3:Y:S04]  /*24410*/  LDL.LU R2, [R1+0x4c8] ;  /* 0x0004c80001027983 */ /* 0x001ee80000300800 */
[----:B----4-:R-:W4:Y:S04]  /*24420*/  LDL.LU R0, [R1+0x4cc] ;  /* 0x0004cc0001007983 */ /* 0x010f280000300800 */
[----:B------:R-:W4:Y:S01]  /*24430*/  LDL.LU R45, [R1+0x4d0] ;  /* 0x0004d000012d7983 */ /* 0x000f220000300800 */
[----:B--2---:R-:W-:-:S05]  /*24440*/  IMAD R5, R5, UR7, RZ ;  /* 0x0000000705057c24 */ /* 0x004fca000f8e02ff */
[----:B------:R3:W-:Y:S02]  /*24450*/  STL [R1+0x1a4], R5 ;  /* 0x0001a40501007387 */ /* 0x0007e40000100800 */
[----:B---3--:R-:W-:Y:S02]  /*24460*/  IMAD R5, R6, UR7, RZ ;  /* 0x0000000706057c24 */ /* 0x008fe4000f8e02ff */
[----:B------:R-:W-:-:S03]  /*24470*/  IMAD R6, R61, UR7, RZ ;  /* 0x000000073d067c24 */ /* 0x000fc6000f8e02ff */
[----:B------:R0:W-:Y:S01]  /*24480*/  STL [R1+0x1a8], R5 ;  /* 0x0001a80501007387 */ /* 0x0001e20000100800 */
[----:B------:R-:W-:-:S03]  /*24490*/  IMAD R17, R17, UR7, RZ ;  /* 0x0000000711117c24 */ /* 0x000fc6000f8e02ff */
[----:B------:R1:W-:Y:S01]  /*244a0*/  STL [R1+0x1d8], R6 ;  /* 0x0001d80601007387 */ /* 0x0003e20000100800 */
[----:B0-----:R-:W-:Y:S02]  /*244b0*/  IMAD R5, R60, UR7, RZ ;  /* 0x000000073c057c24 */ /* 0x001fe4000f8e02ff */
[----:B-1----:R-:W-:-:S03]  /*244c0*/  IMAD R6, R41, UR7, RZ ;  /* 0x0000000729067c24 */ /* 0x002fc6000f8e02ff */
[----:B------:R0:W-:Y:S04]  /*244d0*/  STL [R1+0x1dc], R5 ;  /* 0x0001dc0501007387 */ /* 0x0001e80000100800 */
[----:B------:R1:W-:Y:S01]  /*244e0*/  STL [R1+0x1e8], R17 ;  /* 0x0001e81101007387 */ /* 0x0003e20000100800 */
[----:B0-----:R-:W-:-:S03]  /*244f0*/  IMAD R5, R42, UR7, RZ ;  /* 0x000000072a057c24 */ /* 0x001fc6000f8e02ff */
[----:B------:R0:W-:Y:S01]  /*24500*/  STL [R1+0x1f4], R6 ;  /* 0x0001f40601007387 */ /* 0x0001e20000100800 */
[----:B-1----:R-:W-:-:S03]  /*24510*/  IMAD R17, R43, UR7, RZ ;  /* 0x000000072b117c24 */ /* 0x002fc6000f8e02ff */
[----:B------:R1:W-:Y:S01]  /*24520*/  STL [R1+0x1f8], R5 ;  /* 0x0001f80501007387 */ /* 0x0003e20000100800 */
[----:B0-----:R-:W-:-:S03]  /*24530*/  IMAD R6, R44, UR7, RZ ;  /* 0x000000072c067c24 */ /* 0x001fc6000f8e02ff */
[----:B------:R0:W-:Y:S01]  /*24540*/  STL [R1+0x1fc], R17 ;  /* 0x0001fc1101007387 */ /* 0x0001e20000100800 */
[----:B-1----:R-:W-:-:S03]  /*24550*/  IMAD R5, R47, UR7, RZ ;  /* 0x000000072f057c24 */ /* 0x002fc6000f8e02ff */
[----:B------:R1:W-:Y:S04]  /*24560*/  STL [R1+0x25c], R6 ;  /* 0x00025c0601007387 */ /* 0x0003e80000100800 */
[----:B------:R2:W-:Y:S01]  /*24570*/  STL [R1+0x264], R5 ;  /* 0x0002640501007387 */ /* 0x0005e20000100800 */
[----:B0-----:R-:W-:Y:S02]  /*24580*/  IMAD R17, R48, UR7, RZ ;  /* 0x0000000730117c24 */ /* 0x001fe4000f8e02ff */
[----:B-1----:R-:W-:-:S03]  /*24590*/  IMAD R6, R58, UR7, RZ ;  /* 0x000000073a067c24 */ /* 0x002fc6000f8e02ff */
[----:B------:R0:W-:Y:S01]  /*245a0*/  STL [R1+0x34c], R17 ;  /* 0x00034c1101007387 */ /* 0x0001e20000100800 */
[----:B--2---:R-:W-:-:S03]  /*245b0*/  IMAD R5, R57, UR7, RZ ;  /* 0x0000000739057c24 */ /* 0x004fc6000f8e02ff */
        /* <DEDUP_REMOVED lines=10> */
[----:B------:R-:W-:Y:S01]  /*24660*/  STL [R1+0x364], R17 ;  /* 0x0003641101007387 */ /* 0x000fe20000100800 */
[----:B--2---:R-:W-:-:S03]  /*24670*/  IMAD R5, R11, UR7, RZ ;  /* 0x000000070b057c24 */ /* 0x004fc6000f8e02ff */
[----:B------:R0:W-:Y:S01]  /*24680*/  STL [R1+0x368], R6 ;  /* 0x0003680601007387 */ /* 0x0001e20000100800 */
[----:B------:R-:W-:-:S03]  /*24690*/  IMAD R10, R10, UR7, RZ ;  /* 0x000000070a0a7c24 */ /* 0x000fc6000f8e02ff */
[----:B------:R1:W-:Y:S01]  /*246a0*/  STL [R1+0x36c], R5 ;  /* 0x00036c0501007387 */ /* 0x0003e20000100800 */
[----:B------:R-:W-:Y:S02]  /*246b0*/  IMAD R7, R7, UR7, RZ ;  /* 0x0000000707077c24 */ /* 0x000fe4000f8e02ff */
[----:B0-----:R-:W-:Y:S01]  /*246c0*/  IMAD R6, R9, UR7, RZ ;  /* 0x0000000709067c24 */ /* 0x001fe2000f8e02ff */
[----:B------:R-:W-:Y:S01]  /*246d0*/  STL [R1+0x370], R10 ;  /* 0x0003700a01007387 */ /* 0x000fe20000100800 */
[----:B-1----:R-:W-:-:S03]  /*246e0*/  IMAD R5, R8, UR7, RZ ;  /* 0x0000000708057c24 */ /* 0x002fc6000f8e02ff */
[----:B------:R0:W-:Y:S04]  /*246f0*/  STL [R1+0x378], R6 ;  /* 0x0003780601007387 */ /* 0x0001e80000100800 */
        /* <DEDUP_REMOVED lines=13> */
[----:B----4-:R-:W-:-:S03]  /*247d0*/  IMAD R2, R0, UR7, RZ ;  /* 0x0000000700027c24 */ /* 0x010fc6000f8e02ff */
[----:B------:R1:W-:Y:S01]  /*247e0*/  STL [R1+0x3a8], R4 ;  /* 0x0003a80401007387 */ /* 0x0003e20000100800 */
[----:B------:R-:W-:-:S03]  /*247f0*/  IMAD R0, R45, UR7, RZ ;  /* 0x000000072d007c24 */ /* 0x000fc6000f8e02ff */
[----:B0-----:R-:W2:Y:S04]  /*24800*/  LDL.LU R5, [R1+0x4d4] ;  /* 0x0004d40001057983 */ /* 0x001ea80000300800 */
[----:B------:R0:W-:Y:S04]  /*24810*/  STL [R1+0x3ac], R2 ;  /* 0x0003ac0201007387 */ /* 0x0001e80000100800 */
[----:B------:R-:W3:Y:S04]  /*24820*/  LDL.LU R6, [R1+0x4d8] ;  /* 0x0004d80001067983 */ /* 0x000ee80000300800 */
[----:B------:R4:W-:Y:S04]  /*24830*/  STL [R1+0x3b0], R0 ;  /* 0x0003b00001007387 */ /* 0x0009e80000100800 */
        /* <DEDUP_REMOVED lines=1107> */
[----:B--2---:R-:W-:Y:S02]  /*28d70*/  IMAD R4, R2, UR7, RZ ;  /* 0x0000000702047c24 */ /* 0x004fe4000f8e02ff */
[----:B----4-:R-:W-:Y:S01]  /*28d80*/  IMAD R2, R0, UR7, RZ ;  /* 0x0000000700027c24 */ /* 0x010fe2000f8e02ff */
[----:B------:R-:W-:Y:S01]  /*28d90*/  STL [R1+0xbc], R5 ;  /* 0x0000bc0501007387 */ /* 0x000fe20000100800 */
[----:B------:R-:W-:-:S03]  /*28da0*/  IMAD R0, R45, UR7, RZ ;  /* 0x000000072d007c24 */ /* 0x000fc6000f8e02ff */
[----:B------:R0:W-:Y:S04]  /*28db0*/  STL [R1+0xb8], R4 ;  /* 0x0000b80401007387 */ /* 0x0001e80000100800 */
[----:B------:R-:W2:Y:S04]  /*28dc0*/  LDL.LU R41, [R1+0xac] ;  /* 0x0000ac0001297983 */ /* 0x000ea80000300800 */
        /* <DEDUP_REMOVED lines=19> */
[----:B0-----:R-:W3:Y:S04]  /*28f00*/  LDL.LU R4, [R1+0x3c] ;  /* 0x00003c0001047983 */ /* 0x001ee80000300800 */
[----:B------:R-:W3:Y:S04]  /*28f10*/  LDL.LU R15, [R1+0x38] ;  /* 0x00003800010f7983 */ /* 0x000ee80000300800 */
[----:B------:R-:W3:Y:S04]  /*28f20*/  LDL.LU R14, [R1+0x34] ;  /* 0x00003400010e7983 */ /* 0x000ee80000300800 */
[----:B------:R-:W3:Y:S04]  /*28f30*/  LDL.LU R13, [R1+0x30] ;  /* 0x00003000010d7983 */ /* 0x000ee80000300800 */
[----:B------:R-:W3:Y:S04]  /*28f40*/  LDL.LU R12, [R1+0x2c] ;  /* 0x00002c00010c7983 */ /* 0x000ee80000300800 */
[----:B-1----:R-:W3:Y:S04]  /*28f50*/  LDL.LU R2, [R1+0x28] ;  /* 0x0000280001027983 */ /* 0x002ee80000300800 */
[----:B----4-:R-:W4:Y:S04]  /*28f60*/  LDL.LU R0, [R1+0x24] ;  /* 0x0000240001007983 */ /* 0x010f280000300800 */
[----:B------:R-:W4:Y:S04]  /*28f70*/  LDL.LU R45, [R1+0x20] ;  /* 0x00002000012d7983 */ /* 0x000f280000300800 */
[----:B------:R-:W4:Y:S04]  /*28f80*/  LDL.LU R5, [R1+0x1c] ;  /* 0x00001c0001057983 */ /* 0x000f280000300800 */
[----:B------:R-:W4:Y:S04]  /*28f90*/  LDL.LU R6, [R1+0x18] ;  /* 0x0000180001067983 */ /* 0x000f280000300800 */
[----:B------:R-:W4:Y:S04]  /*28fa0*/  LDL.LU R61, [R1+0x14] ;  /* 0x00001400013d7983 */ /* 0x000f280000300800 */
[----:B------:R-:W4:Y:S04]  /*28fb0*/  LDL.LU R60, [R1+0x10] ;  /* 0x00001000013c7983 */ /* 0x000f280000300800 */
[----:B------:R-:W4:Y:S01]  /*28fc0*/  LDL.LU R17, [R1+0xc] ;  /* 0x00000c0001117983 */ /* 0x000f220000300800 */
[----:B--2---:R-:W-:-:S05]  /*28fd0*/  IMAD R41, R41, UR7, RZ ;  /* 0x0000000729297c24 */ /* 0x004fca000f8e02ff */
[----:B------:R0:W-:Y:S01]  /*28fe0*/  STL [R1+0xac], R41 ;  /* 0x0000ac2901007387 */ /* 0x0001e20000100800 */
[----:B---3--:R-:W-:-:S03]  /*28ff0*/  IMAD R42, R42, UR7, RZ ;  /* 0x000000072a2a7c24 */ /* 0x008fc6000f8e02ff */
[----:B0-----:R-:W2:Y:S01]  /*29000*/  LDL.LU R41, [R1+0x27c0] ;  /* 0x0027c00001297983 */ /* 0x001ea20000300800 */
[----:B------:R-:W-:-:S03]  /*29010*/  IMAD R43, R43, UR7, RZ ;  /* 0x000000072b2b7c24 */ /* 0x000fc6000f8e02ff */
[----:B------:R0:W-:Y:S01]  /*29020*/  STL [R1+0xa4], R42 ;  /* 0x0000a42a01007387 */ /* 0x0001e20000100800 */
[----:B------:R-:W-:Y:S02]  /*29030*/  IMAD R44, R44, UR7, RZ ;  /* 0x000000072c2c7c24 */ /* 0x000fe4000f8e02ff */
[----:B------:R-:W-:Y:S01]  /*29040*/  IMAD R47, R47, UR7, RZ ;  /* 0x000000072f2f7c24 */ /* 0x000fe2000f8e02ff */
[----:B0-----:R-:W3:Y:S01]  /*29050*/  LDL.LU R42, [R1+0x27bc] ;  /* 0x0027bc00012a7983 */ /* 0x001ee20000300800 */
[----:B------:R-:W-:-:S03]  /*29060*/  IMAD R48, R48, UR7, RZ ;  /* 0x0000000730307c24 */ /* 0x000fc6000f8e02ff */
[----:B------:R0:W-:Y:S01]  /*29070*/  STL [R1+0x98], R43 ;  /* 0x0000982b01007387 */ /* 0x0001e20000100800 */
[----:B------:R-:W-:Y:S02]  /*29080*/  IMAD R58, R58, UR7, RZ ;  /* 0x000000073a3a7c24 */ /* 0x000fe4000f8e02ff */
[----:B------:R-:W-:Y:S01]  /*29090*/  IMAD R57, R57, UR7, RZ ;  /* 0x0000000739397c24 */ /* 0x000fe2000f8e02ff */
[----:B0-----:R-:W2:Y:S04]  /*290a0*/  LDL.LU R43, [R1+0x27b8] ;  /* 0x0027b800012b7983 */ /* 0x001ea80000300800 */
[----:B------:R0:W-:Y:S01]  /*290b0*/  STL [R1+0x94], R44 ;  /* 0x0000942c01007387 */ /* 0x0001e20000100800 */
[----:B------:R-:W-:Y:S02]  /*290c0*/  IMAD R56, R56, UR7, RZ ;  /* 0x0000000738387c24 */ /* 0x000fe4000f8e02ff */
[----:B------:R-:W-:Y:S01]  /*290d0*/  IMAD R55, R55, UR7, RZ ;  /* 0x0000000737377c24 */ /* 0x000fe2000f8e02ff */
[----:B0-----:R-:W2:Y:S04]  /*290e0*/  LDL.LU R44, [R1+0x27b4] ;  /* 0x0027b400012c7983 */ /* 0x001ea80000300800 */
[----:B------:R0:W-:Y:S01]  /*290f0*/  STL [R1+0x88], R47 ;  /* 0x0000882f01007387 */ /* 0x0001e20000100800 */
[----:B------:R-:W-:-:S03]  /*29100*/  IMAD R54, R54, UR7, RZ ;  /* 0x0000000736367c24 */ /* 0x000fc6000f8e02ff */
        /* <DEDUP_REMOVED lines=41> */
[----:B----4-:R-:W-:-:S03]  /*293a0*/  IMAD R0, R0, UR7, RZ ;  /* 0x0000000700007c24 */ /* 0x010fc6000f8e02ff */
[----:B0-----:R-:W4:Y:S04]  /*293b0*/  LDL.LU R4, [R1+0x2778] ;  /* 0x0027780001047983 */ /* 0x001f280000300800 */
[----:B------:R0:W-:Y:S01]  /*293c0*/  STL [R1+0x38], R15 ;  /* 0x0000380f01007387 */ /* 0x0001e20000100800 */
[----:B------:R-:W-:-:S03]  /*293d0*/  IMAD R45, R45, UR7, RZ ;  /* 0x000000072d2d7c24 */ /* 0x000fc6000f8e02ff */
[----:B0-----:R-:W2:Y:S04]  /*293e0*/  LDL.LU R15, [R1+0x2774] ;  /* 0x00277400010f7983 */ /* 0x001ea80000300800 */
[----:B------:R0:W-:Y:S04]  /*293f0*/  STL [R1+0x34], R14 ;  /* 0x0000340e01007387 */ /* 0x0001e80000100800 */
        /* <DEDUP_REMOVED lines=10> */
[----:B0-----:R-:W2:Y:S01]  /*294a0*/  LDL.LU R45, [R1+0x275c] ;  /* 0x00275c00012d7983 */ /* 0x001ea20000300800 */
[----:B------:R-:W-:-:S02]  /*294b0*/  IMAD R5, R5, UR7, RZ ;  /* 0x0000000705057c24 */ /* 0x000fc4000f8e02ff */
[----:B------:R-:W-:-:S03]  /*294c0*/  IMAD R6, R6, UR7, RZ ;  /* 0x0000000706067c24 */ /* 0x000fc6000f8e02ff */
[----:B------:R0:W-:Y:S04]  /*294d0*/  STL [R1+0x1c], R5 ;  /* 0x00001c0501007387 */ /* 0x0001e80000100800 */
[----:B------:R1:W-:Y:S01]  /*294e0*/  STL [R1+0x18], R6 ;  /* 0x0000180601007387 */ /* 0x0003e20000100800 */
[----:B0-----:R-:W-:Y:S02]  /*294f0*/  IMAD R5, R61, UR7, RZ ;  /* 0x000000073d057c24 */ /* 0x001fe4000f8e02ff */
[----:B--2---:R-:W-:Y:S02]  /*29500*/  IMAD R61, R45, UR7, RZ ;  /* 0x000000072d3d7c24 */ /* 0x004fe4000f8e02ff */
[----:B------:R-:W2:Y:S01]  /*29510*/  LDL.LU R45, [R1+0x2758] ;  /* 0x00275800012d7983 */ /* 0x000ea20000300800 */
[----:B-1----:R-:W-:-:S02]  /*29520*/  IMAD R6, R60, UR7, RZ ;  /* 0x000000073c067c24 */ /* 0x002fc4000f8e02ff */
[----:B------:R-:W-:Y:S02]  /*29530*/  IMAD R60, R17, UR7, RZ ;  /* 0x00000007113c7c24 */ /* 0x000fe4000f8e02ff */
[----:B------:R-:W-:Y:S02]  /*29540*/  IMAD R20, R20, UR7, RZ ;  /* 0x0000000714147c24 */ /* 0x000fe4000f8e02ff */
[----:B------:R-:W-:Y:S02]  /*29550*/  IMAD R21, R21, UR7, RZ ;  /* 0x0000000715157c24 */ /* 0x000fe4000f8e02ff */
[----:B------:R-:W-:Y:S02]  /*29560*/  IMAD R22, R22, UR7, RZ ;  /* 0x0000000716167c24 */ /* 0x000fe4000f8e02ff */
[----:B------:R-:W-:Y:S01]  /*29570*/  IMAD R23, R23, UR7, RZ ;  /* 0x0000000717177c24 */ /* 0x000fe2000f8e02ff */
[----:B--2---:R-:W-:-:S05]  /*29580*/  LEA R17, P4, R18, R45, 0x1 ;  /* 0x0000002d12117211 */ /* 0x004fca00078808ff */
[----:B------:R0:W-:Y:S02]  /*29590*/  STL [R1+0x2710], R17 ;  /* 0x0027101101007387 */ /* 0x0001e40000100800 */
[----:B0-----:R-:W-:-:S05]  /*295a0*/  LEA R17, P6, R19, R45, 0x1 ;  /* 0x0000002d13117211 */ /* 0x001fca00078c08ff */
        /* <DEDUP_REMOVED lines=8> */
[----:B------:R0:W-:Y:S04]  /*29630*/  STL [R1+0x2724], R17 ;  /* 0x0027241101007387 */ /* 0x0001e80000100800 */
[----:B0-----:R-:W2:Y:S01]  /*29640*/  LDL.LU R17, [R1+0x2754] ;  /* 0x0027540001117983 */ /* 0x001ea20000300800 */
[----:B------:R-:W-:Y:S02]  /*29650*/  IMAD R24, R24, UR7, RZ ;  /* 0x0000000718187c24 */ /* 0x000fe4000f8e02ff */
[----:B------:R-:W-:Y:S02]  /*29660*/  IMAD R25, R25, UR7, RZ ;  /* 0x0000000719197c24 */ /* 0x000fe4000f8e02ff */
[----:B------:R-:W-:Y:S02]  /*29670*/  IMAD R26, R26, UR7, RZ ;  /* 0x000000071a1a7c24 */ /* 0x000fe4000f8e02ff */
[----:B------:R-:W-:-:S02]  /*29680*/  IMAD R27, R27, UR7, RZ ;  /* 0x000000071b1b7c24 */ /* 0x000fc4000f8e02ff */
[----:B------:R-:W-:Y:S02]  /*29690*/  IMAD R28, R28, UR7, RZ ;  /* 0x000000071c1c7c24 */ /* 0x000fe4000f8e02ff */
[----:B------:R-:W-:Y:S02]  /*296a0*/  IMAD R29, R29, UR7, RZ ;  /* 0x000000071d1d7c24 */ /* 0x000fe4000f8e02ff */
[----:B------:R-:W-:Y:S02]  /*296b0*/  IMAD R30, R30, UR7, RZ ;  /* 0x000000071e1e7c24 */ /* 0x000fe4000f8e02ff */
[----:B------:R-:W-:Y:S02]  /*296c0*/  IMAD R31, R31, UR7, RZ ;  /* 0x000000071f1f7c24 */ /* 0x000fe4000f8e02ff */
[----:B------:R-:W-:Y:S02]  /*296d0*/  IMAD R34, R34, UR7, RZ ;  /* 0x0000000722227c24 */ /* 0x000fe4000f8e02ff */
[----:B------:R-:W-:Y:S01]  /*296e0*/  IMAD R35, R35, UR7, RZ ;  /* 0x0000000723237c24 */ /* 0x000fe2000f8e02ff */
[----:B--2---:R-:W-:-:S05]  /*296f0*/  LEA.HI.X.SX32 R18, R18, R17, 0x1, P4 ;  /* 0x0000001112127211 */ /* 0x004fca00020f0eff */
[----:B------:R0:W-:Y:S02]  /*29700*/  STL [R1+0x2708], R18 ;  /* 0x0027081201007387 */ /* 0x0001e40000100800 */
[----:B0-----:R-:W-:-:S05]  /*29710*/  LEA R18, P5, R24, R45, 0x1 ;  /* 0x0000002d18127211 */ /* 0x001fca00078a08ff */
[----:B------:R0:W-:Y:S02]  /*29720*/  STL [R1+0x270c], R18 ;  /* 0x00270c1201007387 */ /* 0x0001e40000100800 */
[----:B0-----:R-:W-:Y:S02]  /*29730*/  LEA.HI.X.SX32 R18, R19, R17, 0x1, P6 ;  /* 0x0000001113127211 */ /* 0x001fe400030f0eff */
[----:B------:R-:W-:-:S03]  /*29740*/  LEA R19, P4, R25, R45, 0x1 ;  /* 0x0000002d19137211 */ /* 0x000fc600078808ff */
[----:B------:R0:W-:Y:S04]  /*29750*/  STL [R1+0x2700], R18 ;  /* 0x0027001201007387 */ /* 0x0001e80000100800 */
[----:B------:R1:W-:Y:S01]  /*29760*/  STL [R1+0x2704], R19 ;  /* 0x0027041301007387 */ /* 0x0003e20000100800 */
[----:B0-----:R-:W-:Y:S02]  /*29770*/  LEA.HI.X.SX32 R18, R20, R17, 0x1, P3 ;  /* 0x0000001114127211 */ /* 0x001fe400018f0eff */
[----:B------:R-:W-:Y:S02]  /*29780*/  LEA R20, P3, R26, R45, 0x1 ;  /* 0x0000002d1a147211 */ /* 0x000fe400078608ff */
[----:B-1----:R-:W-:Y:S01]  /*29790*/  LEA.HI.X.SX32 R19, R21, R17, 0x1, P1 ;  /* 0x0000001115137211 */ /* 0x002fe200008f0eff */
[----:B------:R0:W-:Y:S04]  /*297a0*/  STL [R1+0x26f8], R18 ;  /* 0x0026f81201007387 */ /* 0x0001e80000100800 */
[----:B------:R1:W-:Y:S01]  /*297b0*/  STL [R1+0x26fc], R20 ;  /* 0x0026fc1401007387 */ /* 0x0003e20000100800 */
[----:B0-----:R-:W-:-:S03]  /*297c0*/  LEA R18, P1, R27, R45, 0x1 ;  /* 0x0000002d1b127211 */ /* 0x001fc600078208ff */
[----:B------:R0:W-:Y:S01]  /*297d0*/  STL [R1+0x26f0], R19 ;  /* 0x0026f01301007387 */ /* 0x0001e20000100800 */
[----:B-1----:R-:W-:-:S03]  /*297e0*/  LEA.HI.X.SX32 R20, R22, R17, 0x1, P0 ;  /* 0x0000001116147211 */ /* 0x002fc600000f0eff */
        /* <DEDUP_REMOVED lines=14> */
[----:B------:R-:W-:Y:S01]  /*298d0*/  STL [R1+0x26d0], R20 ;  /* 0x0026d01401007387 */ /* 0x000fe20000100800 */
[----:B-1----:R-:W-:-:S03]  /*298e0*/  LEA.HI.X.SX32 R18, R26, R17, 0x1, P3 ;  /* 0x000000111a127211 */ /* 0x002fc600018f0eff */
[----:B------:R-:W2:Y:S04]  /*298f0*/  LDL.LU R26, [R1+0x58] ;  /* 0x00005800011a7983 */ /* 0x000ea80000300800 */
[----:B------:R0:W-:Y:S04]  /*29900*/  STL [R1+0x26d4], R19 ;  /* 0x0026d41301007387 */ /* 0x0001e80000100800 */
[----:B------:R1:W-:Y:S01]  /*29910*/  STL [R1+0x26c8], R18 ;  /* 0x0026c81201007387 */ /* 0x0003e20000100800 */
[----:B0-----:R-:W-:Y:S02]  /*29920*/  LEA R19, P3, R33, R45, 0x1 ;  /* 0x0000002d21137211 */ /* 0x001fe400078608ff */
[----:B-1----:R-:W-:-:S02]  /*29930*/  LEA.HI.X.SX32 R18, R27, R17, 0x1, P1 ;  /* 0x000000111b127211 */ /* 0x002fc400008f0eff */
[----:B------:R-:W2:Y:S04]  /*29940*/  LDL.LU R27, [R1+0x54] ;  /* 0x00005400011b7983 */ /* 0x000ea80000300800 */
[----:B------:R0:W-:Y:S04]  /*29950*/  STL [R1+0x26cc], R19 ;  /* 0x0026cc1301007387 */ /* 0x0001e80000100800 */
[----:B------:R-:W2:Y:S04]  /*29960*/  LDL.LU R25, [R1+0x74] ;  /* 0x0000740001197983 */ /* 0x000ea80000300800 */
[----:B------:R1:W-:Y:S01]  /*29970*/  STL [R1+0x26c0], R18 ;  /* 0x0026c01201007387 */ /* 0x0003e20000100800 */
[----:B0-----:R-:W-:-:S02]  /*29980*/  LEA R19, P1, R34, R45, 0x1 ;  /* 0x0000002d22137211 */ /* 0x001fc400078208ff */
[-C--:B-1----:R-:W-:Y:S02]  /*29990*/  LEA.HI.X.SX32 R18, R28, R17.reuse, 0x1, P0 ;  /* 0x000000111c127211 */ /* 0x082fe400000f0eff */
[----:B------:R-:W2:Y:S04]  /*299a0*/  LDL.LU R28, [R1+0x50] ;  /* 0x00005000011c7983 */ /* 0x000ea80000300800 */
[----:B------:R-:W-:Y:S04]  /*299b0*/  STL [R1+0x26c4], R19 ;  /* 0x0026c41301007387 */ /* 0x000fe80000100800 */
[----:B------:R-:W2:Y:S04]  /*299c0*/  LDL.LU R24, [R1+0x8c] ;  /* 0x00008c0001187983 */ /* 0x000ea80000300800 */
[----:B------:R0:W-:Y:S02]  /*299d0*/  STL [R1+0x26b8], R18 ;  /* 0x0026b81201007387 */ /* 0x0001e40000100800 */
[----:B0-----:R-:W-:-:S02]  /*299e0*/  LEA.HI.X.SX32 R18, R29, R17, 0x1, P2 ;  /* 0x000000111d127211 */ /* 0x001fc400010f0eff */
[----:B------:R-:W2:Y:S01]  /*299f0*/  LDL.LU R29, [R1+0x48] ;  /* 0x00004800011d7983 */ /* 0x000ea20000300800 */
[----:B------:R-:W-:-:S05]  /*29a00*/  LEA R19, P0, R35, R45, 0x1 ;  /* 0x0000002d23137211 */ /* 0x000fca00078008ff */
[----:B------:R-:W-:Y:S04]  /*29a10*/  STL [R1+0x26bc], R19 ;  /* 0x0026bc1301007387 */ /* 0x000fe80000100800 */
[----:B------:R-:W3:Y:S04]  /*29a20*/  LDL.LU R23, [R1+0x90] ;  /* 0x0000900001177983 */ /* 0x000ee80000300800 */
[----:B------:R0:W-:Y:S04]  /*29a30*/  STL [R1+0x26b0], R18 ;  /* 0x0026b01201007387 */ /* 0x0001e80000100800 */
[----:B------:R-:W3:Y:S01]  /*29a40*/  LDL.LU R22, [R1+0x9c] ;  /* 0x00009c0001167983 */ /* 0x000ee20000300800 */
[----:B------:R-:W-:-:S02]  /*29a50*/  IMAD R36, R36, UR7, RZ ;  /* 0x0000000724247c24 */ /* 0x000fc4000f8e02ff */
[----:B------:R-:W-:-:S03]  /*29a60*/  IMAD R37, R37, UR7, RZ ;  /* 0x0000000725257c24 */ /* 0x000fc6000f8e02ff */
[----:B0-----:R-:W-:Y:S02]  /*29a70*/  LEA R18, P2, R36, R45, 0x1 ;  /* 0x0000002d24127211 */ /* 0x001fe400078408ff */
[----:B------:R-:W-:-:S03]  /*29a80*/  LEA.HI.X.SX32 R19, R30, R17, 0x1, P5 ;  /* 0x000000111e137211 */ /* 0x000fc600028f0eff */
[----:B------:R0:W-:Y:S01]  /*29a90*/  STL [R1+0x26b4], R18 ;  /* 0x0026b41201007387 */ /* 0x0001e20000100800 */
[----:B------:R-:W-:-:S03]  /*29aa0*/  LEA.HI.X.SX32 R20, R31, R17, 0x1, P4 ;  /* 0x000000111f147211 */ /* 0x000fc600020f0eff */
[----:B------:R1:W-:Y:S01]  /*29ab0*/  STL [R1+0x26a8], R19 ;  /* 0x0026a81301007387 */ /* 0x0003e20000100800 */
[-C--:B0-----:R-:W-:Y:S02]  /*29ac0*/  LEA R18, P5, R37, R45.reuse, 0x1 ;  /* 0x0000002d25127211 */ /* 0x081fe400078a08ff */
[----:B-1----:R-:W-:-:S03]  /*29ad0*/  LEA R19, P4, R46, R45, 0x1 ;  /* 0x0000002d2e137211 */ /* 0x002fc600078808ff */
[----:B------:R0:W-:Y:S04]  /*29ae0*/  STL [R1+0x26ac], R18 ;  /* 0x0026ac1201007387 */ /* 0x0001e80000100800 */
[----:B------:R-:W-:Y:S01]  /*29af0*/  STL [R1+0x26a0], R20 ;  /* 0x0026a01401007387 */ /* 0x000fe20000100800 */
[----:B0-----:R-:W-:-:S03]  /*29b00*/  LEA.HI.X.SX32 R18, R33, R17, 0x1, P3 ;  /* 0x0000001121127211 */ /* 0x001fc600018f0eff */
[----:B------:R-:W3:Y:S04]  /*29b10*/  LDL.LU R33, [R1+0xa8] ;  /* 0x0000a80001217983 */ /* 0x000ee80000300800 */
[----:B------:R-:W-:Y:S04]  /*29b20*/  STL [R1+0x26a4], R19 ;  /* 0x0026a41301007387 */ /* 0x000fe80000100800 */
[----:B------:R0:W-:Y:S02]  /*29b30*/  STL [R1+0x2698], R18 ;  /* 0x0026981201007387 */ /* 0x0001e40000100800 */
[----:B0-----:R-:W-:-:S02]  /*29b40*/  LEA.HI.X.SX32 R18, R34, R17, 0x1, P1 ;  /* 0x0000001122127211 */ /* 0x001fc400008f0eff */
[----:B------:R-:W3:Y:S01]  /*29b50*/  LDL.LU R34, [R1+0xa0] ;  /* 0x0000a00001227983 */ /* 0x000ee20000300800 */
[----:B------:R-:W-:-:S05]  /*29b60*/  LEA R19, P3, R59, R45, 0x1 ;  /* 0x0000002d3b137211 */ /* 0x000fca00078608ff */
[----:B------:R-:W-:Y:S04]  /*29b70*/  STL [R1+0x269c], R19 ;  /* 0x00269c1301007387 */ /* 0x000fe80000100800 */
[----:B------:R-:W3:Y:S04]  /*29b80*/  LDL.LU R31, [R1+0xc8] ;  /* 0x0000c800011f7983 */ /* 0x000ee80000300800 */
[----:B------:R0:W-:Y:S04]  /*29b90*/  STL [R1+0x2690], R18 ;  /* 0x0026901201007387 */ /* 0x0001e80000100800 */
[----:B------:R-:W3:Y:S01]  /*29ba0*/  LDL.LU R21, [R1+0xd8] ;  /* 0x0000d80001157983 */ /* 0x000ee20000300800 */
[----:B0-----:R-:W-:-:S02]  /*29bb0*/  LEA.HI.X.SX32 R18, R35, R17, 0x1, P0 ;  /* 0x0000001123127211 */ /* 0x001fc400000f0eff */
[----:B--2---:R-:W-:-:S05]  /*29bc0*/  LEA R19, P1, R29, R45, 0x1 ;  /* 0x0000002d1d137211 */ /* 0x004fca00078208ff */
[----:B------:R0:W-:Y:S04]  /*29bd0*/  STL [R1+0x2694], R19 ;  /* 0x0026941301007387 */ /* 0x0001e80000100800 */
[----:B------:R1:W-:Y:S04]  /*29be0*/  STL [R1+0x2688], R18 ;  /* 0x0026881201007387 */ /* 0x0003e80000100800 */
[----:B------:R-:W2:Y:S01]  /*29bf0*/  LDL.LU R20, [R1+0x108] ;  /* 0x0001080001147983 */ /* 0x000ea20000300800 */
[----:B0-----:R-:W-:Y:S02]  /*29c00*/  LEA R19, P0, R28, R45, 0x1 ;  /* 0x0000002d1c137211 */ /* 0x001fe400078008ff */
[----:B-1----:R-:W-:-:S03]  /*29c10*/  LEA.HI.X.SX32 R18, R36, R17, 0x1, P2 ;  /* 0x0000001124127211 */ /* 0x002fc600010f0eff */
[----:B------:R0:W-:Y:S01]  /*29c20*/  STL [R1+0x268c], R19 ;  /* 0x00268c1301007387 */ /* 0x0001e20000100800 */
[----:B------:R-:W-:-:S03]  /*29c30*/  LEA R30, P2, R27, R45, 0x1 ;  /* 0x0000002d1b1e7211 */ /* 0x000fc600078408ff */
[----:B------:R1:W-:Y:S04]  /*29c40*/  STL [R1+0x2680], R18 ;  /* 0x0026801201007387 */ /* 0x0003e80000100800 */
[----:B0-----:R-:W4:Y:S01]  /*29c50*/  LDL.LU R19, [R1+0x110] ;  /* 0x0001100001137983 */ /* 0x001f220000300800 */
[----:B-1----:R-:W-:-:S03]  /*29c60*/  LEA.HI.X.SX32 R18, R37, R17, 0x1, P5 ;  /* 0x0000001125127211 */ /* 0x002fc600028f0eff */
[----:B------:R0:W-:Y:S01]  /*29c70*/  STL [R1+0x2684], R30 ;  /* 0x0026841e01007387 */ /* 0x0001e20000100800 */
[----:B------:R-:W-:-:S03]  /*29c80*/  LEA R35, P5, R26, R45, 0x1 ;  /* 0x0000002d1a237211 */ /* 0x000fc600078a08ff */
[----:B------:R1:W-:Y:S01]  /*29c90*/  STL [R1+0x2678], R18 ;  /* 0x0026781201007387 */ /* 0x0003e20000100800 */
[----:B0-----:R-:W-:-:S03]  /*29ca0*/  LEA.HI.X.SX32 R30, R46, R17, 0x1, P4 ;  /* 0x000000112e1e7211 */ /* 0x001fc600020f0eff */
[----:B-1----:R-:W4:Y:S01]  /*29cb0*/  LDL.LU R18, [R1+0x114] ;  /* 0x0001140001127983 */ /* 0x002f220000300800 */
[----:B------:R-:W-:-:S03]  /*29cc0*/  LEA R36, P4, R25, R45, 0x1 ;  /* 0x0000002d19247211 */ /* 0x000fc600078808ff */
[----:B------:R0:W-:Y:S04]  /*29cd0*/  STL [R1+0x267c], R35 ;  /* 0x00267c2301007387 */ /* 0x0001e80000100800 */
[----:B------:R1:W-:Y:S01]  /*29ce0*/  STL [R1+0x2670], R30 ;  /* 0x0026701e01007387 */ /* 0x0003e20000100800 */
[----:B0-----:R-:W-:-:S03]  /*29cf0*/  LEA.HI.X.SX32 R35, R59, R17, 0x1, P3 ;  /* 0x000000113b237211 */ /* 0x001fc600018f0eff */
[----:B-1----:R-:W4:Y:S04]  /*29d00*/  LDL.LU R30, [R1+0x118] ;  /* 0x00011800011e7983 */ /* 0x002f280000300800 */
[----:B------:R0:W-:Y:S04]  /*29d10*/  STL [R1+0x2674], R36 ;  /* 0x0026742401007387 */ /* 0x0001e80000100800 */
[----:B------:R1:W-:Y:S01]  /*29d20*/  STL [R1+0x1744], R35 ;  /* 0x0017442301007387 */ /* 0x0003e20000100800 */
[----:B0-----:R-:W-:Y:S02]  /*29d30*/  LEA R36, P3, R24, R45, 0x1 ;  /* 0x0000002d18247211 */ /* 0x001fe400078608ff */
[----:B-1----:R-:W-:-:S02]  /*29d40*/  LEA.HI.X.SX32 R35, R29, R17, 0x1, P1 ;  /* 0x000000111d237211 */ /* 0x002fc400008f0eff */
[----:B------:R-:W4:Y:S04]  /*29d50*/  LDL.LU R29, [R1+0x120] ;  /* 0x00012000011d7983 */ /* 0x000f280000300800 */
[----:B------:R3:W-:Y:S04]  /*29d60*/  STL [R1+0x1760], R36 ;  /* 0x0017602401007387 */ /* 0x0007e80000100800 */
[----:B------:R0:W-:Y:S01]  /*29d70*/  STL [R1+0x1748], R35 ;  /* 0x0017482301007387 */ /* 0x0001e20000100800 */
[----:B---3--:R-:W-:Y:S02]  /*29d80*/  LEA R36, P1, R23, R45, 0x1 ;  /* 0x0000002d17247211 */ /* 0x008fe400078208ff */
[----:B0-----:R-:W-:-:S02]  /*29d90*/  LEA.HI.X.SX32 R35, R28, R17, 0x1, P0 ;  /* 0x000000111c237211 */ /* 0x001fc400000f0eff */
[----:B------:R-:W3:Y:S04]  /*29da0*/  LDL.LU R28, [R1+0x138] ;  /* 0x00013800011c7983 */ /* 0x000ee80000300800 */
[----:B------:R0:W-:Y:S04]  /*29db0*/  STL [R1+0x1768], R36 ;  /* 0x0017682401007387 */ /* 0x0001e80000100800 */
[----:B------:R1:W-:Y:S01]  /*29dc0*/  STL [R1+0x174c], R35 ;  /* 0x00174c2301007387 */ /* 0x0003e20000100800 */
[----:B0-----:R-:W-:Y:S02]  /*29dd0*/  LEA R36, P0, R22, R45, 0x1 ;  /* 0x0000002d16247211 */ /* 0x001fe400078008ff */
[----:B-1----:R-:W-:-:S02]  /*29de0*/  LEA.HI.X.SX32 R35, R27, R17, 0x1, P2 ;  /* 0x000000111b237211 */ /* 0x002fc400010f0eff */
[----:B------:R-:W3:Y:S04]  /*29df0*/  LDL.LU R27, [R1+0x140] ;  /* 0x00014000011b7983 */ /* 0x000ee80000300800 */
[----:B------:R-:W-:Y:S04]  /*29e00*/  STL [R1+0x1770], R36 ;  /* 0x0017702401007387 */ /* 0x000fe80000100800 */
[----:B------:R0:W-:Y:S02]  /*29e10*/  STL [R1+0x1750], R35 ;  /* 0x0017502301007387 */ /* 0x0001e40000100800 */
[----:B0-----:R-:W-:-:S02]  /*29e20*/  LEA.HI.X.SX32 R35, R26, R17, 0x1, P5 ;  /* 0x000000111a237211 */ /* 0x001fc400028f0eff */
[----:B------:R-:W3:Y:S01]  /*29e30*/  LDL.LU R26, [R1+0x158] ;  /* 0x00015800011a7983 */ /* 0x000ee20000300800 */
[----:B------:R-:W-:-:S05]  /*29e40*/  LEA R36, P2, R34, R45, 0x1 ;  /* 0x0000002d22247211 */ /* 0x000fca00078408ff */
[----:B------:R0:W-:Y:S04]  /*29e50*/  STL [R1+0x1778], R36 ;  /* 0x0017782401007387 */ /* 0x0001e80000100800 */
[----:B------:R1:W-:Y:S01]  /*29e60*/  STL [R1+0x1754], R35 ;  /* 0x0017542301007387 */ /* 0x0003e20000100800 */
[----:B0-----:R-:W-:Y:S02]  /*29e70*/  LEA R36, P5, R33, R45, 0x1 ;  /* 0x0000002d21247211 */ /* 0x001fe400078a08ff */
[----:B-1----:R-:W-:Y:S02]  /*29e80*/  LEA.HI.X.SX32 R35, R25, R17, 0x1, P4 ;  /* 0x0000001119237211 */ /* 0x002fe400020f0eff */
[----:B------:R-:W3:Y:S04]  /*29e90*/  LDL.LU R25, [R1+0x168] ;  /* 0x0001680001197983 */ /* 0x000ee80000300800 */
[----:B------:R0:W-:Y:S04]  /*29ea0*/  STL [R1+0x1780], R36 ;  /* 0x0017802401007387 */ /* 0x0001e80000100800 */
[----:B------:R1:W-:Y:S01]  /*29eb0*/  STL [R1+0x1758], R35 ;  /* 0x0017582301007387 */ /* 0x0003e20000100800 */
[----:B0-----:R-:W-:-:S02]  /*29ec0*/  LEA R36, P4, R31, R45, 0x1 ;  /* 0x0000002d1f247211 */ /* 0x001fc400078808ff */
[----:B-1----:R-:W-:Y:S02]  /*29ed0*/  LEA.HI.X.SX32 R35, R24, R17, 0x1, P3 ;  /* 0x0000001118237211 */ /* 0x002fe400018f0eff */
[----:B------:R-:W3:Y:S04]  /*29ee0*/  LDL.LU R24, [R1+0x178] ;  /* 0x0001780001187983 */ /* 0x000ee80000300800 */
[----:B------:R0:W-:Y:S04]  /*29ef0*/  STL [R1+0x1788], R36 ;  /* 0x0017882401007387 */ /* 0x0001e80000100800 */
[----:B------:R1:W-:Y:S01]  /*29f00*/  STL [R1+0x175c], R35 ;  /* 0x00175c2301007387 */ /* 0x0003e20000100800 */
[----:B0-----:R-:W-:-:S02]  /*29f10*/  LEA R36, P3, R21, R45, 0x1 ;  /* 0x0000002d15247211 */ /* 0x001fc400078608ff */
[-C--:B-1----:R-:W-:Y:S02]  /*29f20*/  LEA.HI.X.SX32 R35, R23, R17.reuse, 0x1, P1 ;  /* 0x0000001117237211 */ /* 0x082fe400008f0eff */
[----:B------:R-:W3:Y:S04]  /*29f30*/  LDL.LU R23, [R1+0x1a4] ;  /* 0x0001a40001177983 */ /* 0x000ee80000300800 */
[----:B------:R-:W-:Y:S04]  /*29f40*/  STL [R1+0x1790], R36 ;  /* 0x0017902401007387 */ /* 0x000fe80000100800 */
[----:B------:R0:W-:Y:S02]  /*29f50*/  STL [R1+0x1764], R35 ;  /* 0x0017642301007387 */ /* 0x0001e40000100800 */
[----:B0-----:R-:W-:-:S02]  /*29f60*/  LEA.HI.X.SX32 R35, R22, R17, 0x1, P0 ;  /* 0x0000001116237211 */ /* 0x001fc400000f0eff */
[----:B------:R-:W3:Y:S01]  /*29f70*/  LDL.LU R22, [R1+0x1a8] ;  /* 0x0001a80001167983 */ /* 0x000ee20000300800 */
[----:B--2---:R-:W-:-:S05]  /*29f80*/  LEA R36, P1, R20, R45, 0x1 ;  /* 0x0000002d14247211 */ /* 0x004fca00078208ff */
[----:B------:R4:W-:Y:S04]  /*29f90*/  STL [R1+0x1798], R36 ;  /* 0x0017982401007387 */ /* 0x0009e80000100800 */
[----:B------:R0:W-:Y:S01]  /*29fa0*/  STL [R1+0x176c], R35 ;  /* 0x00176c2301007387 */ /* 0x0001e20000100800 */
[----:B----4-:R-:W-:Y:S02]  /*29fb0*/  LEA R36, P0, R19, R45, 0x1 ;  /* 0x0000002d13247211 */ /* 0x010fe400078008ff */
[----:B0-----:R-:W-:Y:S02]  /*29fc0*/  LEA.HI.X.SX32 R35, R34, R17, 0x1, P2 ;  /* 0x0000001122237211 */ /* 0x001fe400010f0eff */
[----:B------:R-:W2:Y:S04]  /*29fd0*/  LDL.LU R34, [R1+0x1d8] ;  /* 0x0001d80001227983 */ /* 0x000ea80000300800 */
[----:B------:R0:W-:Y:S04]  /*29fe0*/  STL [R1+0x17a0], R36 ;  /* 0x0017a02401007387 */ /* 0x0001e80000100800 */
[----:B------:R1:W-:Y:S01]  /*29ff0*/  STL [R1+0x1774], R35 ;  /* 0x0017742301007387 */ /* 0x0003e20000100800 */
[----:B0-----:R-:W-:-:S02]  /*2a000*/  LEA R36, P2, R18, R45, 0x1 ;  /* 0x0000002d12247211 */ /* 0x001fc400078408ff */
[----:B-1----:R-:W-:Y:S02]  /*2a010*/  LEA.HI.X.SX32 R35, R33, R17, 0x1, P5 ;  /* 0x0000001121237211 */ /* 0x002fe400028f0eff */
[----:B------:R-:W4:Y:S04]  /*2a020*/  LDL.LU R33, [R1+0x1dc] ;  /* 0x0001dc0001217983 */ /* 0x000f280000300800 */
        /* <DEDUP_REMOVED lines=12> */
[----:B---3--:R-:W-:-:S02]  /*2a0f0*/  LEA R36, P3, R28, R45, 0x1 ;  /* 0x0000002d1c247211 */ /* 0x008fc400078608ff */
[----:B0-----:R-:W-:Y:S02]  /*2a100*/  LEA.HI.X.SX32 R35, R20, R17, 0x1, P1 ;  /* 0x0000001114237211 */ /* 0x001fe400008f0eff */
        /* <DEDUP_REMOVED lines=36> */
[----:B------:R-:W-:Y:S04]  /*2a350*/  STL [R1+0x17f8], R36 ;  /* 0x0017f82401007387 */ /* 0x000fe80000100800 */
[----:B------:R0:W-:Y:S02]  /*2a360*/  STL [R1+0x17cc], R35 ;  /* 0x0017cc2301007387 */ /* 0x0001e40000100800 */
[----:B0-----:R-:W-:Y:S02]  /*2a370*/  LEA.HI.X.SX32 R35, R25, R17, 0x1, P2 ;  /* 0x0000001119237211 */ /* 0x001fe400010f0eff */
[-C--:B----4-:R-:W-:Y:S01]  /*2a380*/  LEA R36, P0, R33, R45.reuse, 0x1 ;  /* 0x0000002d21247211 */ /* 0x090fe200078008ff */
        /* <DEDUP_REMOVED lines=59> */
[----:B------:R-:W2:Y:S01]  /*2a740*/  LDL.LU R29, [R1+0x3a0] ;  /* 0x0003a000011d7983 */ /* 0x000ea20000300800 */
[----:B----4-:R-:W-:-:S05]  /*2a750*/  LEA R36, P0, R24, R45, 0x1 ;  /* 0x0000002d18247211 */ /* 0x010fca00078008ff */
[----:B------:R-:W-:Y:S04]  /*2a760*/  STL [R1+0x1860], R36 ;  /* 0x0018602401007387 */ /* 0x000fe80000100800 */
[----:B------:R0:W-:Y:S02]  /*2a770*/  STL [R1+0x1834], R35 ;  /* 0x0018342301007387 */ /* 0x0001e40000100800 */
[----:B0-----:R-:W-:Y:S02]  /*2a780*/  LEA.HI.X.SX32 R35, R28, R17, 0x1, P5 ;  /* 0x000000111c237211 */ /* 0x001fe400028f0eff */
[-C--:B------:R-:W-:Y:S01]  /*2a790*/  LEA R36, P2, R23, R45.reuse, 0x1 ;  /* 0x0000002d17247211 */ /* 0x080fe200078408ff */
        /* <DEDUP_REMOVED lines=59> */
[----:B------:R-:W4:Y:S01]  /*2ab50*/  LDL.LU R19, [R1+0x3e0] ;  /* 0x0003e00001137983 */ /* 0x000f220000300800 */
[----:B---3--:R-:W-:-:S05]  /*2ab60*/  LEA R36, P2, R27, R45, 0x1 ;  /* 0x0000002d1b247211 */ /* 0x008fca00078408ff */
[----:B------:R-:W-:Y:S04]  /*2ab70*/  STL [R1+0x18c8], R36 ;  /* 0x0018c82401007387 */ /* 0x000fe80000100800 */
[----:B------:R0:W-:Y:S02]  /*2ab80*/  STL [R1+0x189c], R35 ;  /* 0x00189c2301007387 */ /* 0x0001e40000100800 */
[----:B0-----:R-:W-:Y:S02]  /*2ab90*/  LEA.HI.X.SX32 R35, R18, R17, 0x1, P4 ;  /* 0x0000001112237211 */ /* 0x001fe400020f0eff */
[-C--:B------:R-:W-:Y:S01]  /*2aba0*/  LEA R36, P5, R26, R45.reuse, 0x1 ;  /* 0x0000002d1a247211 */ /* 0x080fe200078a08ff */
        /* <DEDUP_REMOVED lines=59> */
[----:B------:R-:W3:Y:S01]  /*2af60*/  LDL.LU R31, [R1+0x428] ;  /* 0x00042800011f7983 */ /* 0x000ee20000300800 */
[----:B------:R-:W-:-:S05]  /*2af70*/  LEA R36, P5, R30, R45, 0x1 ;  /* 0x0000002d1e247211 */ /* 0x000fca00078a08ff */
        /* <DEDUP_REMOVED lines=198> */
[----:B------:R-:W-:Y:S01]  /*2bbe0*/  LEA R36, P0, R22, R45, 0x1 ;  /* 0x0000002d16247211 */ /* 0x000fe200078008ff */
        /* <DEDUP_REMOVED lines=502> */
[----:B------:R0:W-:Y:S01]  /*2db50*/  STL [R1+0x1d64], R35 ;  /* 0x001d642301007387 */ /* 0x0001e20000100800 */
[----:B------:R-:W-:-:S02]  /*2db60*/  LEA.HI.X.SX32 R34, R34, R17, 0x1, P2 ;  /* 0x0000001122227211 */ /* 0x000fc400010f0eff */
[-C--:B0-----:R-:W-:Y:S02]  /*2db70*/  LEA.HI.X.SX32 R35, R22, R17.reuse, 0x1, P0 ;  /* 0x0000001116237211 */ /* 0x081fe400000f0eff */
[----:B------:R-:W3:Y:S01]  /*2db80*/  LDL.LU R22, [R1+0x6f4] ;  /* 0x0006f40001167983 */ /* 0x000ee20000300800 */
[-C--:B------:R-:W-:Y:S02]  /*2db90*/  LEA.HI.X.SX32 R33, R33, R17.reuse, 0x1, P5 ;  /* 0x0000001121217211 */ /* 0x080fe400028f0eff */
[----:B------:R-:W-:Y:S02]  /*2dba0*/  LEA.HI.X.SX32 R31, R31, R17, 0x1, P4 ;  /* 0x000000111f1f7211 */ /* 0x000fe400020f0eff */
[----:B--2---:R-:W-:-:S05]  /*2dbb0*/  LEA R36, P1, R20, R45, 0x1 ;  /* 0x0000002d14247211 */ /* 0x004fca00078208ff */
[----:B------:R-:W-:Y:S04]  /*2dbc0*/  STL [R1+0x1d98], R36 ;  /* 0x001d982401007387 */ /* 0x000fe80000100800 */
[----:B------:R0:W-:Y:S04]  /*2dbd0*/  STL [R1+0x1d6c], R35 ;  /* 0x001d6c2301007387 */ /* 0x0001e80000100800 */
[----:B0-----:R-:W2:Y:S01]  /*2dbe0*/  LDL.LU R35, [R1+0x6f8] ;  /* 0x0006f80001237983 */ /* 0x001ea20000300800 */
[----:B----4-:R-:W-:-:S05]  /*2dbf0*/  LEA R36, P0, R19, R45, 0x1 ;  /* 0x0000002d13247211 */ /* 0x010fca00078008ff */
[----:B------:R-:W-:Y:S04]  /*2dc00*/  STL [R1+0x1da0], R36 ;  /* 0x001da02401007387 */ /* 0x000fe80000100800 */
[----:B------:R0:W-:Y:S04]  /*2dc10*/  STL [R1+0x1d74], R34 ;  /* 0x001d742201007387 */ /* 0x0001e80000100800 */
[----:B0-----:R-:W4:Y:S01]  /*2dc20*/  LDL.LU R34, [R1+0x6fc] ;  /* 0x0006fc0001227983 */ /* 0x001f220000300800 */
[----:B---3--:R-:W-:-:S05]  /*2dc30*/  LEA R36, P2, R18, R45, 0x1 ;  /* 0x0000002d12247211 */ /* 0x008fca00078408ff */
[----:B------:R-:W-:Y:S04]  /*2dc40*/  STL [R1+0x1da8], R36 ;  /* 0x001da82401007387 */ /* 0x000fe80000100800 */
[----:B------:R0:W-:Y:S04]  /*2dc50*/  STL [R1+0x1d7c], R33 ;  /* 0x001d7c2101007387 */ /* 0x0001e80000100800 */
[----:B0-----:R-:W3:Y:S01]  /*2dc60*/  LDL.LU R33, [R1+0x700] ;  /* 0x0007000001217983 */ /* 0x001ee20000300800 */
[----:B------:R-:W-:-:S05]  /*2dc70*/  LEA R36, P5, R30, R45, 0x1 ;  /* 0x0000002d1e247211 */ /* 0x000fca00078a08ff */
[----:B------:R-:W-:Y:S04]  /*2dc80*/  STL [R1+0x1db0], R36 ;  /* 0x001db02401007387 */ /* 0x000fe80000100800 */
[----:B------:R0:W-:Y:S02]  /*2dc90*/  STL [R1+0x1d84], R31 ;  /* 0x001d841f01007387 */ /* 0x0001e40000100800 */
[----:B0-----:R-:W-:Y:S02]  /*2dca0*/  LEA.HI.X.SX32 R31, R21, R17, 0x1, P3 ;  /* 0x00000011151f7211 */ /* 0x001fe400018f0eff */
[----:B------:R-:W3:Y:S01]  /*2dcb0*/  LDL.LU R21, [R1+0x704] ;  /* 0x0007040001157983 */ /* 0x000ee20000300800 */
[----:B------:R-:W-:-:S05]  /*2dcc0*/  LEA R36, P4, R29, R45, 0x1 ;  /* 0x0000002d1d247211 */ /* 0x000fca00078808ff */
[----:B------:R-:W-:Y:S04]  /*2dcd0*/  STL [R1+0x1db8], R36 ;  /* 0x001db82401007387 */ /* 0x000fe80000100800 */
[----:B------:R0:W-:Y:S01]  /*2dce0*/  STL [R1+0x1d8c], R31 ;  /* 0x001d8c1f01007387 */ /* 0x0001e20000100800 */
[-C--:B------:R-:W-:Y:S02]  /*2dcf0*/  LEA.HI.X.SX32 R19, R19, R17.reuse, 0x1, P0 ;  /* 0x0000001113137211 */ /* 0x080fe400000f0eff */
[----:B0-----:R-:W-:Y:S02]  /*2dd00*/  LEA.HI.X.SX32 R31, R20, R17, 0x1, P1 ;  /* 0x00000011141f7211 */ /* 0x001fe400008f0eff */
[----:B------:R-:W3:Y:S01]  /*2dd10*/  LDL.LU R20, [R1+0x708] ;  /* 0x0007080001147983 */ /* 0x000ee20000300800 */
[----:B------:R-:W-:-:S05]  /*2dd20*/  LEA R36, P3, R28, R45, 0x1 ;  /* 0x0000002d1c247211 */ /* 0x000fca00078608ff */
[----:B------:R-:W-:Y:S04]  /*2dd30*/  STL [R1+0x1dc0], R36 ;  /* 0x001dc02401007387 */ /* 0x000fe80000100800 */
[----:B------:R0:W-:Y:S01]  /*2dd40*/  STL [R1+0x1d94], R31 ;  /* 0x001d941f01007387 */ /* 0x0001e20000100800 */
[----:B------:R-:W-:-:S03]  /*2dd50*/  LEA.HI.X.SX32 R18, R18, R17, 0x1, P2 ;  /* 0x0000001112127211 */ /* 0x000fc600010f0eff */
[----:B0-----:R-:W3:Y:S01]  /*2dd60*/  LDL.LU R31, [R1+0x71c] ;  /* 0x00071c00011f7983 */ /* 0x001ee20000300800 */
[----:B------:R-:W-:-:S05]  /*2dd70*/  LEA R36, P1, R27, R45, 0x1 ;  /* 0x0000002d1b247211 */ /* 0x000fca00078208ff */
[----:B------:R-:W-:Y:S04]  /*2dd80*/  STL [R1+0x1dc8], R36 ;  /* 0x001dc82401007387 */ /* 0x000fe80000100800 */
[----:B------:R0:W-:Y:S04]  /*2dd90*/  STL [R1+0x1d9c], R19 ;  /* 0x001d9c1301007387 */ /* 0x0001e80000100800 */
[----:B0-----:R-:W3:Y:S01]  /*2dda0*/  LDL.LU R19, [R1+0x720] ;  /* 0x0007200001137983 */ /* 0x001ee20000300800 */
[----:B------:R-:W-:-:S05]  /*2ddb0*/  LEA R36, P0, R26, R45, 0x1 ;  /* 0x0000002d1a247211 */ /* 0x000fca00078008ff */
[----:B------:R-:W-:Y:S04]  /*2ddc0*/  STL [R1+0x1dd0], R36 ;  /* 0x001dd02401007387 */ /* 0x000fe80000100800 */
[----:B------:R0:W-:Y:S04]  /*2ddd0*/  STL [R1+0x1da4], R18 ;  /* 0x001da41201007387 */ /* 0x0001e80000100800 */
[----:B0-----:R-:W3:Y:S01]  /*2dde0*/  LDL.LU R18, [R1+0x728] ;  /* 0x0007280001127983 */ /* 0x001ee20000300800 */
[----:B------:R-:W-:Y:S02]  /*2ddf0*/  LEA R36, P2, R25, R45, 0x1 ;  /* 0x0000002d19247211 */ /* 0x000fe400078408ff */
[----:B------:R-:W-:-:S03]  /*2de00*/  LEA.HI.X.SX32 R37, R30, R17, 0x1, P5 ;  /* 0x000000111e257211 */ /* 0x000fc600028f0eff */
[----:B------:R0:W-:Y:S04]  /*2de10*/  STL [R1+0x1dd8], R36 ;  /* 0x001dd82401007387 */ /* 0x0001e80000100800 */
[----:B------:R-:W3:Y:S04]  /*2de20*/  LDL.LU R30, [R1+0x724] ;  /* 0x00072400011e7983 */ /* 0x000ee80000300800 */
[----:B------:R1:W-:Y:S01]  /*2de30*/  STL [R1+0x1dac], R37 ;  /* 0x001dac2501007387 */ /* 0x0003e20000100800 */
[----:B0-----:R-:W-:Y:S02]  /*2de40*/  LEA R36, P5, R24, R45, 0x1 ;  /* 0x0000002d18247211 */ /* 0x001fe400078a08ff */
[----:B-1----:R-:W-:-:S03]  /*2de50*/  LEA.HI.X.SX32 R37, R29, R17, 0x1, P4 ;  /* 0x000000111d257211 */ /* 0x002fc600020f0eff */
        /* <DEDUP_REMOVED lines=10> */
[----:B------:R-:W-:Y:S04]  /*2df00*/  STL [R1+0x1df0], R36 ;  /* 0x001df02401007387 */ /* 0x000fe80000100800 */
[----:B------:R-:W3:Y:S04]  /*2df10*/  LDL.LU R27, [R1+0x710] ;  /* 0x00071000011b7983 */ /* 0x000ee80000300800 */
[----:B------:R0:W-:Y:S02]  /*2df20*/  STL [R1+0x1dc4], R37 ;  /* 0x001dc42501007387 */ /* 0x0001e40000100800 */
[----:B0-----:R-:W-:-:S02]  /*2df30*/  LEA.HI.X.SX32 R37, R26, R17, 0x1, P0 ;  /* 0x000000111a257211 */ /* 0x001fc400000f0eff */
[----:B--2---:R-:W-:-:S05]  /*2df40*/  LEA R36, P1, R35, R45, 0x1 ;  /* 0x0000002d23247211 */ /* 0x004fca00078208ff */
[----:B------:R4:W-:Y:S04]  /*2df50*/  STL [R1+0x1df8], R36 ;  /* 0x001df82401007387 */ /* 0x0009e80000100800 */
[----:B------:R-:W2:Y:S04]  /*2df60*/  LDL.LU R26, [R1+0x70c] ;  /* 0x00070c00011a7983 */ /* 0x000ea80000300800 */
[----:B------:R0:W-:Y:S01]  /*2df70*/  STL [R1+0x1dcc], R37 ;  /* 0x001dcc2501007387 */ /* 0x0001e20000100800 */
[----:B----4-:R-:W-:Y:S02]  /*2df80*/  LEA R36, P0, R34, R45, 0x1 ;  /* 0x0000002d22247211 */ /* 0x010fe400078008ff */
[----:B0-----:R-:W-:-:S03]  /*2df90*/  LEA.HI.X.SX32 R37, R25, R17, 0x1, P2 ;  /* 0x0000001119257211 */ /* 0x001fc600010f0eff */
[----:B------:R3:W-:Y:S04]  /*2dfa0*/  STL [R1+0x1e00], R36 ;  /* 0x001e002401007387 */ /* 0x0007e80000100800 */
[----:B------:R-:W4:Y:S04]  /*2dfb0*/  LDL.LU R25, [R1+0x6dc] ;  /* 0x0006dc0001197983 */ /* 0x000f280000300800 */
[----:B------:R0:W-:Y:S01]  /*2dfc0*/  STL [R1+0x1dd4], R37 ;  /* 0x001dd42501007387 */ /* 0x0001e20000100800 */
[----:B---3--:R-:W-:Y:S02]  /*2dfd0*/  LEA R36, P2, R33, R45, 0x1 ;  /* 0x0000002d21247211 */ /* 0x008fe400078408ff */
[----:B0-----:R-:W-:-:S03]  /*2dfe0*/  LEA.HI.X.SX32 R37, R24, R17, 0x1, P5 ;  /* 0x0000001118257211 */ /* 0x001fc600028f0eff */
        /* <DEDUP_REMOVED lines=11> */
[----:B------:R-:W3:Y:S01]  /*2e0a0*/  LDL.LU R22, [R1+0x610] ;  /* 0x0006100001167983 */ /* 0x000ee20000300800 */
[----:B------:R-:W-:-:S03]  /*2e0b0*/  LEA.HI.X.SX32 R35, R35, R17, 0x1, P1 ;  /* 0x0000001123237211 */ /* 0x000fc600008f0eff */
[----:B------:R-:W-:Y:S01]  /*2e0c0*/  STL [R1+0x1dec], R37 ;  /* 0x001dec2501007387 */ /* 0x000fe20000100800 */
[----:B------:R-:W-:Y:S02]  /*2e0d0*/  LEA.HI.X.SX32 R34, R34, R17, 0x1, P0 ;  /* 0x0000001122227211 */ /* 0x000fe400000f0eff */
[----:B0-----:R-:W-:-:S05]  /*2e0e0*/  LEA R36, P3, R31, R45, 0x1 ;  /* 0x0000002d1f247211 */ /* 0x001fca00078608ff */
[----:B------:R0:W-:Y:S01]  /*2e0f0*/  STL [R1+0x1e20], R36 ;  /* 0x001e202401007387 */ /* 0x0001e20000100800 */
[----:B------:R-:W-:-:S03]  /*2e100*/  LEA.HI.X.SX32 R33, R33, R17, 0x1, P2 ;  /* 0x0000001121217211 */ /* 0x000fc600010f0eff */
[----:B------:R-:W-:Y:S01]  /*2e110*/  STL [R1+0x1df4], R35 ;  /* 0x001df42301007387 */ /* 0x000fe20000100800 */
[----:B0-----:R-:W-:-:S05]  /*2e120*/  LEA R36, P1, R19, R45, 0x1 ;  /* 0x0000002d13247211 */ /* 0x001fca00078208ff */
        /* <DEDUP_REMOVED lines=9> */
[----:B------:R0:W-:Y:S04]  /*2e1c0*/  STL [R1+0x1e38], R35 ;  /* 0x001e382301007387 */ /* 0x0001e80000100800 */
[----:B------:R1:W-:Y:S01]  /*2e1d0*/  STL [R1+0x1e0c], R33 ;  /* 0x001e0c2101007387 */ /* 0x0003e20000100800 */
[----:B0-----:R-:W-:Y:S02]  /*2e1e0*/  LEA R35, P5, R29, R45, 0x1 ;  /* 0x0000002d1d237211 */ /* 0x001fe400078a08ff */
[-C--:B-1----:R-:W-:Y:S02]  /*2e1f0*/  LEA.HI.X.SX32 R33, R20, R17.reuse, 0x1, P4 ;  /* 0x0000001114217211 */ /* 0x082fe400020f0eff */
[----:B------:R-:W3:Y:S01]  /*2e200*/  LDL.LU R20, [R1+0x5f0] ;  /* 0x0005f00001147983 */ /* 0x000ee20000300800 */
[----:B------:R-:W-:-:S03]  /*2e210*/  LEA.HI.X.SX32 R31, R31, R17, 0x1, P3 ;  /* 0x000000111f1f7211 */ /* 0x000fc600018f0eff */
[----:B------:R0:W-:Y:S04]  /*2e220*/  STL [R1+0x1e40], R35 ;  /* 0x001e402301007387 */ /* 0x0001e80000100800 */
[----:B------:R1:W-:Y:S01]  /*2e230*/  STL [R1+0x1e14], R33 ;  /* 0x001e142101007387 */ /* 0x0003e20000100800 */
[----:B0-----:R-:W-:-:S03]  /*2e240*/  LEA R35, P4, R28, R45, 0x1 ;  /* 0x0000002d1c237211 */ /* 0x001fc600078808ff */
[----:B-1----:R-:W3:Y:S04]  /*2e250*/  LDL.LU R33, [R1+0x5d0] ;  /* 0x0005d00001217983 */ /* 0x002ee80000300800 */
[----:B------:R0:W-:Y:S04]  /*2e260*/  STL [R1+0x1e48], R35 ;  /* 0x001e482301007387 */ /* 0x0001e80000100800 */
[----:B------:R1:W-:Y:S01]  /*2e270*/  STL [R1+0x1e1c], R31 ;  /* 0x001e1c1f01007387 */ /* 0x0003e20000100800 */
[----:B0-----:R-:W-:Y:S02]  /*2e280*/  LEA R35, P3, R27, R45, 0x1 ;  /* 0x0000002d1b237211 */ /* 0x001fe400078608ff */
[----:B-1----:R-:W-:-:S02]  /*2e290*/  LEA.HI.X.SX32 R31, R19, R17, 0x1, P1 ;  /* 0x00000011131f7211 */ /* 0x002fc400008f0eff */
[----:B------:R-:W3:Y:S04]  /*2e2a0*/  LDL.LU R19, [R1+0x5cc] ;  /* 0x0005cc0001137983 */ /* 0x000ee80000300800 */
[----:B------:R-:W-:Y:S04]  /*2e2b0*/  STL [R1+0x1e50], R35 ;  /* 0x001e502301007387 */ /* 0x000fe80000100800 */
[----:B------:R0:W-:Y:S01]  /*2e2c0*/  STL [R1+0x1e24], R31 ;  /* 0x001e241f01007387 */ /* 0x0001e20000100800 */
[-C--:B------:R-:W-:Y:S02]  /*2e2d0*/  LEA.HI.X.SX32 R30, R30, R17.reuse, 0x1, P2 ;  /* 0x000000111e1e7211 */ /* 0x080fe400010f0eff */
[----:B0-----:R-:W-:-:S02]  /*2e2e0*/  LEA.HI.X.SX32 R31, R18, R17, 0x1, P0 ;  /* 0x00000011121f7211 */ /* 0x001fc400000f0eff */
[----:B------:R-:W3:Y:S01]  /*2e2f0*/  LDL.LU R18, [R1+0x5c0] ;  /* 0x0005c00001127983 */ /* 0x000ee20000300800 */
[-C--:B------:R-:W-:Y:S02]  /*2e300*/  LEA.HI.X.SX32 R29, R29, R17.reuse, 0x1, P5 ;  /* 0x000000111d1d7211 */ /* 0x080fe400028f0eff */
[-C--:B------:R-:W-:Y:S01]  /*2e310*/  LEA.HI.X.SX32 R28, R28, R17.reuse, 0x1, P4 ;  /* 0x000000111c1c7211 */ /* 0x080fe200020f0eff */
[----:B------:R-:W-:Y:S01]  /*2e320*/  IMAD R16, R16, UR7, RZ ;  /* 0x0000000710107c24 */ /* 0x000fe2000f8e02ff */
        /* <DEDUP_REMOVED lines=15> */
[----:B------:R0:W-:Y:S01]  /*2e420*/  STL [R1+0x1e44], R28 ;  /* 0x001e441c01007387 */ /* 0x0001e20000100800 */
[----:B------:R-:W-:-:S03]  /*2e430*/  LEA.HI.X.SX32 R26, R26, R17, 0x1, P1 ;  /* 0x000000111a1a7211 */ /* 0x000fc600008f0eff */
[----:B0-----:R-:W3:Y:S01]  /*2e440*/  LDL.LU R28, [R1+0x580] ;  /* 0x00058000011c7983 */ /* 0x001ee20000300800 */
[----:B------:R-:W-:-:S05]  /*2e450*/  LEA R35, P4, R22, R45, 0x1 ;  /* 0x0000002d16237211 */ /* 0x000fca00078808ff */
[----:B------:R0:W-:Y:S04]  /*2e460*/  STL [R1+0x1e78], R35 ;  /* 0x001e782301007387 */ /* 0x0001e80000100800 */
[----:B------:R1:W-:Y:S01]  /*2e470*/  STL [R1+0x1e4c], R27 ;  /* 0x001e4c1b01007387 */ /* 0x0003e20000100800 */
[----:B0-----:R-:W-:-:S03]  /*2e480*/  LEA R35, P3, R16, R45, 0x1 ;  /* 0x0000002d10237211 */ /* 0x001fc600078608ff */
[----:B-1----:R-:W3:Y:S01]  /*2e490*/  LDL.LU R27, [R1+0x558] ;  /* 0x00055800011b7983 */ /* 0x002ee20000300800 */
[----:B------:R-:W-:-:S03]  /*2e4a0*/  LEA.HI.X.SX32 R25, R25, R17, 0x1, P0 ;  /* 0x0000001119197211 */ /* 0x000fc600000f0eff */
        /* <DEDUP_REMOVED lines=12> */
[----:B------:R-:W-:Y:S02]  /*2e570*/  LEA.HI.X.SX32 R23, R23, R17, 0x1, P5 ;  /* 0x0000001117177211 */ /* 0x000fe400028f0eff */
[----:B------:R-:W-:-:S02]  /*2e580*/  LEA R35, P2, R20, R45, 0x1 ;  /* 0x0000002d14237211 */ /* 0x000fc400078408ff */
[----:B------:R-:W-:-:S03]  /*2e590*/  LEA.HI.X.SX32 R22, R22, R17, 0x1, P4 ;  /* 0x0000001116167211 */ /* 0x000fc600020f0eff */
[----:B------:R0:W-:Y:S04]  /*2e5a0*/  STL [R1+0x1e98], R35 ;  /* 0x001e982301007387 */ /* 0x0001e80000100800 */
[----:B------:R1:W-:Y:S01]  /*2e5b0*/  STL [R1+0x1e6c], R23 ;  /* 0x001e6c1701007387 */ /* 0x0003e20000100800 */
[----:B0-----:R-:W-:-:S03]  /*2e5c0*/  LEA R35, P5, R33, R45, 0x1 ;  /* 0x0000002d21237211 */ /* 0x001fc600078a08ff */
[----:B-1----:R-:W3:Y:S04]  /*2e5d0*/  LDL.LU R23, [R1+0x534] ;  /* 0x0005340001177983 */ /* 0x002ee80000300800 */
[----:B------:R0:W-:Y:S04]  /*2e5e0*/  STL [R1+0x1ea0], R35 ;  /* 0x001ea02301007387 */ /* 0x0001e80000100800 */
[----:B------:R1:W-:Y:S01]  /*2e5f0*/  STL [R1+0x1e74], R22 ;  /* 0x001e741601007387 */ /* 0x0003e20000100800 */
[----:B0-----:R-:W-:-:S03]  /*2e600*/  LEA.HI.X.SX32 R35, R16, R17, 0x1, P3 ;  /* 0x0000001110237211 */ /* 0x001fc600018f0eff */
[----:B-1----:R-:W3:Y:S01]  /*2e610*/  LDL.LU R22, [R1+0x518] ;  /* 0x0005180001167983 */ /* 0x002ee20000300800 */
        /* <DEDUP_REMOVED lines=719> */
[----:B0-----:R-:W-:Y:S02]  /*31310*/  LEA.HI.X.SX32 R35, R22, R17, 0x1, P3 ;  /* 0x0000001116237211 */ /* 0x001fe400018f0eff */
[----:B------:R-:W3:Y:S01]  /*31320*/  LDL.LU R22, [R1+0x154] ;  /* 0x0001540001167983 */ /* 0x000ee20000300800 */
[----:B------:R-:W-:-:S05]  /*31330*/  LEA R16, P4, R19, R45, 0x1 ;  /* 0x0000002d13107211 */ /* 0x000fca00078808ff */
[----:B------:R-:W-:Y:S04]  /*31340*/  STL [R1+0x2328], R16 ;  /* 0x0023281001007387 */ /* 0x000fe80000100800 */
[----:B------:R0:W-:Y:S04]  /*31350*/  STL [R1+0x22fc], R35 ;  /* 0x0022fc2301007387 */ /* 0x0001e80000100800 */
[----:B0-----:R-:W3:Y:S01]  /*31360*/  LDL.LU R35, [R1+0x150] ;  /* 0x0001500001237983 */ /* 0x001ee20000300800 */
[----:B------:R-:W-:-:S05]  /*31370*/  LEA R16, P3, R18, R45, 0x1 ;  /* 0x0000002d12107211 */ /* 0x000fca00078608ff */
[----:B------:R-:W-:Y:S04]  /*31380*/  STL [R1+0x2330], R16 ;  /* 0x0023301001007387 */ /* 0x000fe80000100800 */
[----:B------:R0:W-:Y:S02]  /*31390*/  STL [R1+0x2304], R34 ;  /* 0x0023042201007387 */ /* 0x0001e40000100800 */
[-C--:B0-----:R-:W-:Y:S02]  /*313a0*/  LEA.HI.X.SX32 R34, R21, R17.reuse, 0x1, P0 ;  /* 0x0000001115227211 */ /* 0x081fe400000f0eff */
[----:B------:R-:W3:Y:S01]  /*313b0*/  LDL.LU R21, [R1+0x14c] ;  /* 0x00014c0001157983 */ /* 0x000ee20000300800 */
[----:B------:R-:W-:Y:S02]  /*313c0*/  LEA.HI.X.SX32 R33, R33, R17, 0x1, P5 ;  /* 0x0000001121217211 */ /* 0x000fe400028f0eff */
[----:B--2---:R-:W-:-:S05]  /*313d0*/  LEA R16, P1, R31, R45, 0x1 ;  /* 0x0000002d1f107211 */ /* 0x004fca00078208ff */
[----:B------:R-:W-:Y:S04]  /*313e0*/  STL [R1+0x2338], R16 ;  /* 0x0023381001007387 */ /* 0x000fe80000100800 */
[----:B------:R0:W-:Y:S02]  /*313f0*/  STL [R1+0x230c], R34 ;  /* 0x00230c2201007387 */ /* 0x0001e40000100800 */
[----:B0-----:R-:W-:Y:S02]  /*31400*/  LEA.HI.X.SX32 R34, R20, R17, 0x1, P2 ;  /* 0x0000001114227211 */ /* 0x001fe400010f0eff */
[----:B------:R-:W2:Y:S01]  /*31410*/  LDL.LU R20, [R1+0x148] ;  /* 0x0001480001147983 */ /* 0x000ea20000300800 */
[----:B----4-:R-:W-:-:S05]  /*31420*/  LEA R16, P0, R30, R45, 0x1 ;  /* 0x0000002d1e107211 */ /* 0x010fca00078008ff */
[----:B------:R-:W-:Y:S04]  /*31430*/  STL [R1+0x2340], R16 ;  /* 0x0023401001007387 */ /* 0x000fe80000100800 */
[----:B------:R0:W-:Y:S04]  /*31440*/  STL [R1+0x2314], R34 ;  /* 0x0023142201007387 */ /* 0x0001e80000100800 */
[----:B0-----:R-:W4:Y:S01]  /*31450*/  LDL.LU R34, [R1+0x144] ;  /* 0x0001440001227983 */ /* 0x001f220000300800 */
[----:B---3--:R-:W-:-:S05]  /*31460*/  LEA R16, P2, R29, R45, 0x1 ;  /* 0x0000002d1d107211 */ /* 0x008fca00078408ff */
        /* <DEDUP_REMOVED lines=8> */
[-C--:B0-----:R-:W-:Y:S02]  /*314f0*/  LEA.HI.X.SX32 R33, R18, R17.reuse, 0x1, P3 ;  /* 0x0000001112217211 */ /* 0x081fe400018f0eff */
[----:B------:R-:W3:Y:S01]  /*31500*/  LDL.LU R18, [R1+0x134] ;  /* 0x0001340001127983 */ /* 0x000ee20000300800 */
[----:B------:R-:W-:-:S02]  /*31510*/  LEA.HI.X.SX32 R30, R30, R17, 0x1, P0 ;  /* 0x000000111e1e7211 */ /* 0x000fc400000f0eff */
[----:B------:R-:W-:-:S05]  /*31520*/  LEA R16, P4, R27, R45, 0x1 ;  /* 0x0000002d1b107211 */ /* 0x000fca00078808ff */
        /* <DEDUP_REMOVED lines=16> */
[-C--:B------:R-:W-:Y:S02]  /*31630*/  LEA.HI.X.SX32 R28, R28, R17.reuse, 0x1, P5 ;  /* 0x000000111c1c7211 */ /* 0x080fe400028f0eff */
        /* <DEDUP_REMOVED lines=10> */
[----:B------:R-:W-:Y:S02]  /*316e0*/  LEA R16, P4, R35, R45, 0x1 ;  /* 0x0000002d23107211 */ /* 0x000fe400078808ff */
[----:B------:R-:W-:-:S03]  /*316f0*/  LEA.HI.X.SX32 R36, R25, R17, 0x1, P1 ;  /* 0x0000001119247211 */ /* 0x000fc600008f0eff */
[----:B------:R-:W-:Y:S04]  /*31700*/  STL [R1+0x2388], R16 ;  /* 0x0023881001007387 */ /* 0x000fe80000100800 */
[----:B------:R0:W-:Y:S04]  /*31710*/  STL [R1+0x235c], R26 ;  /* 0x00235c1a01007387 */ /* 0x0001e80000100800 */
[----:B0-----:R-:W3:Y:S01]  /*31720*/  LDL.LU R26, [R1+0x104] ;  /* 0x00010400011a7983 */ /* 0x001ee20000300800 */
[----:B------:R-:W-:-:S05]  /*31730*/  LEA R16, P3, R21, R45, 0x1 ;  /* 0x0000002d15107211 */ /* 0x000fca00078608ff */
        /* <DEDUP_REMOVED lines=10> */
[----:B------:R-:W-:Y:S04]  /*317e0*/  STL [R1+0x23a0], R16 ;  /* 0x0023a01001007387 */ /* 0x000fe80000100800 */
[----:B------:R-:W4:Y:S04]  /*317f0*/  LDL.LU R23, [R1+0xf8] ;  /* 0x0000f80001177983 */ /* 0x000f280000300800 */
[----:B------:R0:W-:Y:S02]  /*31800*/  STL [R1+0x2374], R36 ;  /* 0x0023742401007387 */ /* 0x0001e40000100800 */
[----:B0-----:R-:W-:-:S02]  /*31810*/  LEA.HI.X.SX32 R36, R22, R17, 0x1, P5 ;  /* 0x0000001116247211 */ /* 0x001fc400028f0eff */
[----:B---3--:R-:W-:-:S05]  /*31820*/  LEA R16, P2, R19, R45, 0x1 ;  /* 0x0000002d13107211 */ /* 0x008fca00078408ff */
[----:B------:R-:W-:Y:S04]  /*31830*/  STL [R1+0x23a8], R16 ;  /* 0x0023a81001007387 */ /* 0x000fe80000100800 */
[----:B------:R-:W3:Y:S04]  /*31840*/  LDL.LU R22, [R1+0xf4] ;  /* 0x0000f40001167983 */ /* 0x000ee80000300800 */
[----:B------:R0:W-:Y:S02]  /*31850*/  STL [R1+0x237c], R36 ;  /* 0x00237c2401007387 */ /* 0x0001e40000100800 */
[----:B0-----:R-:W-:-:S02]  /*31860*/  LEA.HI.X.SX32 R36, R35, R17, 0x1, P4 ;  /* 0x0000001123247211 */ /* 0x001fc400020f0eff */
[----:B------:R-:W-:-:S05]  /*31870*/  LEA R16, P5, R18, R45, 0x1 ;  /* 0x0000002d12107211 */ /* 0x000fca00078a08ff */
[----:B------:R0:W-:Y:S04]  /*31880*/  STL [R1+0x23b0], R16 ;  /* 0x0023b01001007387 */ /* 0x0001e80000100800 */
[----:B------:R-:W-:Y:S01]  /*31890*/  STL [R1+0x2384], R36 ;  /* 0x0023842401007387 */ /* 0x000fe20000100800 */
[----:B0-----:R-:W-:-:S03]  /*318a0*/  LEA.HI.X.SX32 R16, R21, R17, 0x1, P3 ;  /* 0x0000001115107211 */ /* 0x001fc600018f0eff */
        /* <DEDUP_REMOVED lines=8> */
[----:B------:R0:W-:Y:S04]  /*31930*/  STL [R1+0x2394], R16 ;  /* 0x0023941001007387 */ /* 0x0001e80000100800 */
[----:B------:R-:W3:Y:S01]  /*31940*/  LDL.LU R36, [R1+0xe8] ;  /* 0x0000e80001247983 */ /* 0x000ee20000300800 */
[----:B0-----:R-:W-:-:S02]  /*31950*/  LEA.HI.X.SX32 R16, R34, R17, 0x1, P0 ;  /* 0x0000001122107211 */ /* 0x001fc400000f0eff */
        /* <DEDUP_REMOVED lines=13> */
[----:B------:R-:W-:Y:S02]  /*31a30*/  LEA.HI.X.SX32 R33, R33, R17, 0x1, P4 ;  /* 0x0000001121217211 */ /* 0x000fe400020f0eff */
[----:B0-----:R-:W-:-:S05]  /*31a40*/  LEA R34, P5, R27, R45, 0x1 ;  /* 0x0000002d1b227211 */ /* 0x001fca00078a08ff */
[----:B------:R0:W-:Y:S04]  /*31a50*/  STL [R1+0x23e0], R34 ;  /* 0x0023e02201007387 */ /* 0x0001e80000100800 */
[----:B------:R-:W3:Y:S01]  /*31a60*/  LDL.LU R35, [R1+0xdc] ;  /* 0x0000dc0001237983 */ /* 0x000ee20000300800 */
[----:B------:R-:W-:-:S03]  /*31a70*/  LEA.HI.X.SX32 R31, R31, R17, 0x1, P3 ;  /* 0x000000111f1f7211 */ /* 0x000fc600018f0eff */
[----:B------:R-:W-:Y:S01]  /*31a80*/  STL [R1+0x23b4], R33 ;  /* 0x0023b42101007387 */ /* 0x000fe20000100800 */
[----:B-1----:R-:W-:-:S05]  /*31a90*/  LEA R16, P4, R26, R45, 0x1 ;  /* 0x0000002d1a107211 */ /* 0x002fca00078808ff */
[----:B------:R1:W-:Y:S04]  /*31aa0*/  STL [R1+0x23e8], R16 ;  /* 0x0023e81001007387 */ /* 0x0003e80000100800 */
[----:B0-----:R-:W3:Y:S01]  /*31ab0*/  LDL.LU R34, [R1+0xd4] ;  /* 0x0000d40001227983 */ /* 0x001ee20000300800 */
[----:B------:R-:W-:Y:S02]  /*31ac0*/  LEA.HI.X.SX32 R30, R30, R17, 0x1, P1 ;  /* 0x000000111e1e7211 */ /* 0x000fe400008f0eff */
[----:B-1----:R-:W-:Y:S01]  /*31ad0*/  LEA R16, P3, R25, R45, 0x1 ;  /* 0x0000002d19107211 */ /* 0x002fe200078608ff */
[----:B------:R-:W-:Y:S04]  /*31ae0*/  STL [R1+0x23bc], R31 ;  /* 0x0023bc1f01007387 */ /* 0x000fe80000100800 */
[----:B------:R2:W-:Y:S01]  /*31af0*/  STL [R1+0x23f0], R16 ;  /* 0x0023f01001007387 */ /* 0x0005e20000100800 */
[----:B------:R-:W-:-:S03]  /*31b00*/  LEA.HI.X.SX32 R29, R29, R17, 0x1, P0 ;  /* 0x000000111d1d7211 */ /* 0x000fc600000f0eff */
[----:B------:R-:W3:Y:S04]  /*31b10*/  LDL.LU R33, [R1+0xd0] ;  /* 0x0000d00001217983 */ /* 0x000ee80000300800 */
[----:B------:R-:W-:Y:S01]  /*31b20*/  STL [R1+0x23c4], R30 ;  /* 0x0023c41e01007387 */ /* 0x000fe20000100800 */
[-C--:B------:R-:W-:Y:S02]  /*31b30*/  LEA.HI.X.SX32 R28, R28, R17.reuse, 0x1, P2 ;  /* 0x000000111c1c7211 */ /* 0x080fe400010f0eff */
[-C--:B------:R-:W-:Y:S02]  /*31b40*/  LEA.HI.X.SX32 R27, R27, R17.reuse, 0x1, P5 ;  /* 0x000000111b1b7211 */ /* 0x080fe400028f0eff */
[----:B------:R-:W-:Y:S02]  /*31b50*/  LEA.HI.X.SX32 R26, R26, R17, 0x1, P4 ;  /* 0x000000111a1a7211 */ /* 0x000fe400020f0eff */
[----:B--2---:R-:W-:-:S05]  /*31b60*/  LEA R16, P1, R24, R45, 0x1 ;  /* 0x0000002d18107211 */ /* 0x004fca00078208ff */
[----:B------:R4:W-:Y:S04]  /*31b70*/  STL [R1+0x23f8], R16 ;  /* 0x0023f81001007387 */ /* 0x0009e80000100800 */
[----:B------:R-:W2:Y:S04]  /*31b80*/  LDL.LU R31, [R1+0xcc] ;  /* 0x0000cc00011f7983 */ /* 0x000ea80000300800 */
[----:B------:R-:W-:Y:S01]  /*31b90*/  STL [R1+0x23cc], R29 ;  /* 0x0023cc1d01007387 */ /* 0x000fe20000100800 */
[----:B----4-:R-:W-:-:S05]  /*31ba0*/  LEA R16, P0, R23, R45, 0x1 ;  /* 0x0000002d17107211 */ /* 0x010fca00078008ff */
[----:B------:R3:W-:Y:S04]  /*31bb0*/  STL [R1+0x2400], R16 ;  /* 0x0024001001007387 */ /* 0x0007e80000100800 */
[----:B------:R-:W4:Y:S04]  /*31bc0*/  LDL.LU R30, [R1+0xc4] ;  /* 0x0000c400011e7983 */ /* 0x000f280000300800 */
[----:B------:R0:W-:Y:S01]  /*31bd0*/  STL [R1+0x23d4], R28 ;  /* 0x0023d41c01007387 */ /* 0x0001e20000100800 */
[----:B---3--:R-:W-:-:S05]  /*31be0*/  LEA R16, P2, R22, R45, 0x1 ;  /* 0x0000002d16107211 */ /* 0x008fca00078408ff */
[----:B------:R1:W-:Y:S04]  /*31bf0*/  STL [R1+0x2408], R16 ;  /* 0x0024081001007387 */ /* 0x0003e80000100800 */
[----:B------:R-:W3:Y:S04]  /*31c00*/  LDL.LU R29, [R1+0xc0] ;  /* 0x0000c000011d7983 */ /* 0x000ee80000300800 */
[----:B------:R1:W-:Y:S04]  /*31c10*/  STL [R1+0x23dc], R27 ;  /* 0x0023dc1b01007387 */ /* 0x0003e80000100800 */
[----:B0-----:R-:W3:Y:S01]  /*31c20*/  LDL.LU R28, [R1+0xbc] ;  /* 0x0000bc00011c7983 */ /* 0x001ee20000300800 */
[----:B------:R-:W-:-:S02]  /*31c30*/  LEA.HI.X.SX32 R25, R25, R17, 0x1, P3 ;  /* 0x0000001119197211 */ /* 0x000fc400018f0eff */
[----:B-1----:R-:W-:-:S05]  /*31c40*/  LEA R16, P5, R21, R45, 0x1 ;  /* 0x0000002d15107211 */ /* 0x002fca00078a08ff */
[----:B------:R0:W-:Y:S04]  /*31c50*/  STL [R1+0x2410], R16 ;  /* 0x0024101001007387 */ /* 0x0001e80000100800 */
[----:B------:R1:W-:Y:S04]  /*31c60*/  STL [R1+0x23e4], R26 ;  /* 0x0023e41a01007387 */ /* 0x0003e80000100800 */
[----:B------:R-:W3:Y:S01]  /*31c70*/  LDL.LU R27, [R1+0xb8] ;  /* 0x0000b800011b7983 */ /* 0x000ee20000300800 */
[-C--:B------:R-:W-:Y:S02]  /*31c80*/  LEA.HI.X.SX32 R24, R24, R17.reuse, 0x1, P1 ;  /* 0x0000001118187211 */ /* 0x080fe400008f0eff */
[----:B------:R-:W-:-:S02]  /*31c90*/  LEA.HI.X.SX32 R23, R23, R17, 0x1, P0 ;  /* 0x0000001117177211 */ /* 0x000fc400000f0eff */
[----:B0-----:R-:W-:-:S05]  /*31ca0*/  LEA R16, P4, R20, R45, 0x1 ;  /* 0x0000002d14107211 */ /* 0x001fca00078808ff */
[----:B------:R0:W-:Y:S04]  /*31cb0*/  STL [R1+0x2418], R16 ;  /* 0x0024181001007387 */ /* 0x0001e80000100800 */
[----:B------:R0:W-:Y:S04]  /*31cc0*/  STL [R1+0x23ec], R25 ;  /* 0x0023ec1901007387 */ /* 0x0001e80000100800 */
[----:B-1----:R-:W3:Y:S01]  /*31cd0*/  LDL.LU R26, [R1+0xb4] ;  /* 0x0000b400011a7983 */ /* 0x002ee20000300800 */
[----:B0-----:R-:W-:-:S05]  /*31ce0*/  LEA R16, P3, R36, R45, 0x1 ;  /* 0x0000002d24107211 */ /* 0x001fca00078608ff */
[----:B------:R0:W-:Y:S04]  /*31cf0*/  STL [R1+0x2420], R16 ;  /* 0x0024201001007387 */ /* 0x0001e80000100800 */
[----:B------:R-:W3:Y:S04]  /*31d00*/  LDL.LU R25, [R1+0xb0] ;  /* 0x0000b00001197983 */ /* 0x000ee80000300800 */
[----:B------:R1:W-:Y:S01]  /*31d10*/  STL [R1+0x23f4], R24 ;  /* 0x0023f41801007387 */ /* 0x0003e20000100800 */
[----:B0-----:R-:W-:-:S05]  /*31d20*/  LEA R16, P1, R19, R45, 0x1 ;  /* 0x0000002d13107211 */ /* 0x001fca00078208ff */
[----:B------:R0:W-:Y:S04]  /*31d30*/  STL [R1+0x2428], R16 ;  /* 0x0024281001007387 */ /* 0x0001e80000100800 */
[----:B-1----:R-:W3:Y:S04]  /*31d40*/  LDL.LU R24, [R1+0xac] ;  /* 0x0000ac0001187983 */ /* 0x002ee80000300800 */
[----:B------:R1:W-:Y:S01]  /*31d50*/  STL [R1+0x23fc], R23 ;  /* 0x0023fc1701007387 */ /* 0x0003e20000100800 */
[----:B0-----:R-:W-:-:S05]  /*31d60*/  LEA R16, P0, R18, R45, 0x1 ;  /* 0x0000002d12107211 */ /* 0x001fca00078008ff */
[----:B------:R-:W-:Y:S04]  /*31d70*/  STL [R1+0x2430], R16 ;  /* 0x0024301001007387 */ /* 0x000fe80000100800 */
[----:B-1----:R-:W3:Y:S01]  /*31d80*/  LDL.LU R23, [R1+0xa4] ;  /* 0x0000a40001177983 */ /* 0x002ee20000300800 */
[-C--:B------:R-:W-:Y:S02]  /*31d90*/  LEA.HI.X.SX32 R22, R22, R17.reuse, 0x1, P2 ;  /* 0x0000001116167211 */ /* 0x080fe400010f0eff */
[----:B------:R-:W-:-:S03]  /*31da0*/  LEA.HI.X.SX32 R21, R21, R17, 0x1, P5 ;  /* 0x0000001115157211 */ /* 0x000fc600028f0eff */
[----:B------:R0:W-:Y:S01]  /*31db0*/  STL [R1+0x2404], R22 ;  /* 0x0024041601007387 */ /* 0x0001e20000100800 */
[----:B------:R-:W-:-:S03]  /*31dc0*/  LEA.HI.X.SX32 R20, R20, R17, 0x1, P4 ;  /* 0x0000001114147211 */ /* 0x000fc600020f0eff */
        /* <DEDUP_REMOVED lines=8> */
[----:B------:R1:W-:Y:S01]  /*31e50*/  STL [R1+0x2414], R20 ;  /* 0x0024141401007387 */ /* 0x0003e20000100800 */
[----:B0-----:R-:W-:-:S03]  /*31e60*/  LEA R16, P4, R33, R45, 0x1 ;  /* 0x0000002d21107211 */ /* 0x001fc600078808ff */
[----:B-1----:R-:W3:Y:S04]  /*31e70*/  LDL.LU R20, [R1+0x88] ;  /* 0x0000880001147983 */ /* 0x002ee80000300800 */
[----:B------:R0:W-:Y:S04]  /*31e80*/  STL [R1+0x2448], R16 ;  /* 0x0024481001007387 */ /* 0x0001e80000100800 */
[----:B------:R-:W-:Y:S01]  /*31e90*/  STL [R1+0x241c], R37 ;  /* 0x00241c2501007387 */ /* 0x000fe20000100800 */
[----:B0-----:R-:W-:-:S03]  /*31ea0*/  LEA.HI.X.SX32 R16, R19, R17, 0x1, P1 ;  /* 0x0000001113107211 */ /* 0x001fc600008f0eff */
[----:B------:R-:W3:Y:S01]  /*31eb0*/  LDL.LU R19, [R1+0x84] ;  /* 0x0000840001137983 */ /* 0x000ee20000300800 */
[----:B--2---:R-:W-:-:S05]  /*31ec0*/  LEA R36, P3, R31, R45, 0x1 ;  /* 0x0000002d1f247211 */ /* 0x004fca00078608ff */
[----:B------:R0:W-:Y:S04]  /*31ed0*/  STL [R1+0x2450], R36 ;  /* 0x0024502401007387 */ /* 0x0001e80000100800 */
[----:B------:R-:W-:Y:S01]  /*31ee0*/  STL [R1+0x2424], R16 ;  /* 0x0024241001007387 */ /* 0x000fe20000100800 */
[----:B0-----:R-:W-:Y:S02]  /*31ef0*/  LEA.HI.X.SX32 R36, R18, R17, 0x1, P0 ;  /* 0x0000001112247211 */ /* 0x001fe400000f0eff */
[----:B----4-:R-:W-:-:S05]  /*31f00*/  LEA R37, P1, R30, R45, 0x1 ;  /* 0x0000002d1e257211 */ /* 0x010fca00078208ff */
[----:B------:R-:W-:Y:S04]  /*31f10*/  STL [R1+0x2458], R37 ;  /* 0x0024582501007387 */ /* 0x000fe80000100800 */
[----:B------:R-:W2:Y:S04]  /*31f20*/  LDL.LU R18, [R1+0x80] ;  /* 0x0000800001127983 */ /* 0x000ea80000300800 */
[----:B------:R0:W-:Y:S02]  /*31f30*/  STL [R1+0x242c], R36 ;  /* 0x00242c2401007387 */ /* 0x0001e40000100800 */
[----:B0-----:R-:W-:-:S02]  /*31f40*/  LEA.HI.X.SX32 R36, R35, R17, 0x1, P2 ;  /* 0x0000001123247211 */ /* 0x001fc400010f0eff */
[----:B---3--:R-:W-:-:S05]  /*31f50*/  LEA R16, P0, R29, R45, 0x1 ;  /* 0x0000002d1d107211 */ /* 0x008fca00078008ff */
[----:B------:R0:W-:Y:S01]  /*31f60*/  STL [R1+0x2460], R16 ;  /* 0x0024601001007387 */ /* 0x0001e20000100800 */
[----:B------:R-:W-:-:S03]  /*31f70*/  LEA R35, P2, R28, R45, 0x1 ;  /* 0x0000002d1c237211 */ /* 0x000fc600078408ff */
[----:B------:R-:W-:Y:S04]  /*31f80*/  STL [R1+0x2434], R36 ;  /* 0x0024342401007387 */ /* 0x000fe80000100800 */
[----:B------:R-:W3:Y:S01]  /*31f90*/  LDL.LU R59, [R1+0x7c] ;  /* 0x00007c00013b7983 */ /* 0x000ee20000300800 */
[----:B0-----:R-:W-:-:S03]  /*31fa0*/  LEA.HI.X.SX32 R16, R34, R17, 0x1, P5 ;  /* 0x0000001122107211 */ /* 0x001fc600028f0eff */
[----:B------:R-:W-:Y:S01]  /*31fb0*/  STL [R1+0x2468], R35 ;  /* 0x0024682301007387 */ /* 0x000fe20000100800 */
[----:B------:R-:W-:-:S03]  /*31fc0*/  LEA.HI.X.SX32 R33, R33, R17, 0x1, P4 ;  /* 0x0000001121217211 */ /* 0x000fc600020f0eff */
[----:B------:R-:W-:Y:S01]  /*31fd0*/  STL [R1+0x243c], R16 ;  /* 0x00243c1001007387 */ /* 0x000fe20000100800 */
[----:B------:R-:W-:-:S05]  /*31fe0*/  LEA R34, P5, R27, R45, 0x1 ;  /* 0x0000002d1b227211 */ /* 0x000fca00078a08ff */
[----:B------:R-:W-:Y:S04]  /*31ff0*/  STL [R1+0x2470], R34 ;  /* 0x0024702201007387 */ /* 0x000fe80000100800 */
[----:B------:R-:W4:Y:S04]  /*32000*/  LDL.LU R46, [R1+0x78] ;  /* 0x00007800012e7983 */ /* 0x000f280000300800 */
[----:B------:R0:W-:Y:S01]  /*32010*/  STL [R1+0x2444], R33 ;  /* 0x0024442101007387 */ /* 0x0001e20000100800 */
[-C--:B------:R-:W-:Y:S02]  /*32020*/  LEA.HI.X.SX32 R29, R29, R17.reuse, 0x1, P0 ;  /* 0x000000111d1d7211 */ /* 0x080fe400000f0eff */
[----:B0-----:R-:W-:-:S02]  /*32030*/  LEA.HI.X.SX32 R33, R31, R17, 0x1, P3 ;  /* 0x000000111f217211 */ /* 0x001fc400018f0eff */
[----:B------:R-:W-:-:S05]  /*32040*/  LEA R16, P4, R26, R45, 0x1 ;  /* 0x0000002d1a107211 */ /* 0x000fca00078808ff */
[----:B------:R0:W-:Y:S04]  /*32050*/  STL [R1+0x2478], R16 ;  /* 0x0024781001007387 */ /* 0x0001e80000100800 */
[----:B------:R-:W-:Y:S01]  /*32060*/  STL [R1+0x244c], R33 ;  /* 0x00244c2101007387 */ /* 0x000fe20000100800 */
[----:B------:R-:W-:-:S03]  /*32070*/  LEA R31, P3, R25, R45, 0x1 ;  /* 0x0000002d191f7211 */ /* 0x000fc600078608ff */
[----:B------:R-:W4:Y:S01]  /*32080*/  LDL.LU R37, [R1+0x70] ;  /* 0x0000700001257983 */ /* 0x000f220000300800 */
[----:B0-----:R-:W-:-:S03]  /*32090*/  LEA.HI.X.SX32 R16, R30, R17, 0x1, P1 ;  /* 0x000000111e107211 */ /* 0x001fc600008f0eff */
[----:B------:R-:W-:Y:S04]  /*320a0*/  STL [R1+0x2480], R31 ;  /* 0x0024801f01007387 */ /* 0x000fe80000100800 */
[----:B------:R0:W-:Y:S01]  /*320b0*/  STL [R1+0x2454], R16 ;  /* 0x0024541001007387 */ /* 0x0001e20000100800 */
[----:B------:R-:W-:-:S05]  /*320c0*/  LEA R30, P1, R24, R45, 0x1 ;  /* 0x0000002d181e7211 */ /* 0x000fca00078208ff */
[----:B------:R-:W-:Y:S04]  /*320d0*/  STL [R1+0x2488], R30 ;  /* 0x0024881e01007387 */ /* 0x000fe80000100800 */
[----:B------:R-:W4:Y:S04]  /*320e0*/  LDL.LU R36, [R1+0x6c] ;  /* 0x00006c0001247983 */ /* 0x000f280000300800 */
[----:B------:R1:W-:Y:S01]  /*320f0*/  STL [R1+0x245c], R29 ;  /* 0x00245c1d01007387 */ /* 0x0003e20000100800 */
[----:B0-----:R-:W-:Y:S02]  /*32100*/  LEA R16, P0, R23, R45, 0x1 ;  /* 0x0000002d17107211 */ /* 0x001fe400078008ff */
[----:B-1----:R-:W-:-:S03]  /*32110*/  LEA.HI.X.SX32 R29, R28, R17, 0x1, P2 ;  /* 0x000000111c1d7211 */ /* 0x002fc600010f0eff */
[----:B------:R0:W-:Y:S04]  /*32120*/  STL [R1+0x2490], R16 ;  /* 0x0024901001007387 */ /* 0x0001e80000100800 */
[----:B------:R-:W-:Y:S04]  /*32130*/  STL [R1+0x2464], R29 ;  /* 0x0024641d01007387 */ /* 0x000fe80000100800 */
[----:B------:R-:W4:Y:S01]  /*32140*/  LDL.LU R35, [R1+0x68] ;  /* 0x0000680001237983 */ /* 0x000f220000300800 */
[----:B0-----:R-:W-:Y:S02]  /*32150*/  LEA.HI.X.SX32 R16, R27, R17, 0x1, P5 ;  /* 0x000000111b107211 */ /* 0x001fe400028f0eff */
[----:B------:R-:W-:-:S05]  /*32160*/  LEA R28, P2, R22, R45, 0x1 ;  /* 0x0000002d161c7211 */ /* 0x000fca00078408ff */
[----:B------:R-:W-:Y:S04]  /*32170*/  STL [R1+0x2498], R28 ;  /* 0x0024981c01007387 */ /* 0x000fe80000100800 */
[----:B------:R0:W-:Y:S01]  /*32180*/  STL [R1+0x246c], R16 ;  /* 0x00246c1001007387 */ /* 0x0001e20000100800 */
[-C--:B------:R-:W-:Y:S02]  /*32190*/  LEA.HI.X.SX32 R26, R26, R17.reuse, 0x1, P4 ;  /* 0x000000111a1a7211 */ /* 0x080fe400020f0eff */
[----:B------:R-:W-:Y:S02]  /*321a0*/  LEA.HI.X.SX32 R25, R25, R17, 0x1, P3 ;  /* 0x0000001119197211 */ /* 0x000fe400018f0eff */
[----:B------:R-:W-:-:S05]  /*321b0*/  LEA R27, P5, R21, R45, 0x1 ;  /* 0x0000002d151b7211 */ /* 0x000fca00078a08ff */
[----:B------:R-:W-:Y:S04]  /*321c0*/  STL [R1+0x24a0], R27 ;  /* 0x0024a01b01007387 */ /* 0x000fe80000100800 */
[----:B------:R-:W4:Y:S04]  /*321d0*/  LDL.LU R34, [R1+0x64] ;  /* 0x0000640001227983 */ /* 0x000f280000300800 */
[----:B------:R-:W-:Y:S01]  /*321e0*/  STL [R1+0x2474], R26 ;  /* 0x0024741a01007387 */ /* 0x000fe20000100800 */
[----:B0-----:R-:W-:-:S05]  /*321f0*/  LEA R16, P4, R20, R45, 0x1 ;  /* 0x0000002d14107211 */ /* 0x001fca00078808ff */
[----:B------:R0:W-:Y:S04]  /*32200*/  STL [R1+0x24a8], R16 ;  /* 0x0024a81001007387 */ /* 0x0001e80000100800 */
[----:B------:R-:W4:Y:S01]  /*32210*/  LDL.LU R33, [R1+0x60] ;  /* 0x0000600001217983 */ /* 0x000f220000300800 */
[----:B------:R-:W-:-:S03]  /*32220*/  LEA.HI.X.SX32 R24, R24, R17, 0x1, P1 ;  /* 0x0000001118187211 */ /* 0x000fc600008f0eff */
[----:B------:R-:W-:Y:S01]  /*32230*/  STL [R1+0x247c], R25 ;  /* 0x00247c1901007387 */ /* 0x000fe20000100800 */
[----:B0-----:R-:W-:-:S03]  /*32240*/  LEA R16, P3, R19, R45, 0x1 ;  /* 0x0000002d13107211 */ /* 0x001fc600078608ff */
[----:B------:R-:W4:Y:S04]  /*32250*/  LDL.LU R31, [R1+0x5c] ;  /* 0x00005c00011f7983 */ /* 0x000f280000300800 */
[----:B------:R2:W-:Y:S04]  /*32260*/  STL [R1+0x24b0], R16 ;  /* 0x0024b01001007387 */ /* 0x0005e80000100800 */
[----:B------:R-:W4:Y:S01]  /*32270*/  LDL.LU R30, [R1+0x4c] ;  /* 0x00004c00011e7983 */ /* 0x000f220000300800 */
[----:B------:R-:W-:-:S03]  /*32280*/  LEA.HI.X.SX32 R23, R23, R17, 0x1, P0 ;  /* 0x0000001117177211 */ /* 0x000fc600000f0eff */
[----:B------:R-:W-:Y:S04]  /*32290*/  STL [R1+0x2484], R24 ;  /* 0x0024841801007387 */ /* 0x000fe80000100800 */
[----:B------:R-:W4:Y:S01]  /*322a0*/  LDL.LU R29, [R1+0x44] ;  /* 0x00004400011d7983 */ /* 0x000f220000300800 */
[-C--:B------:R-:W-:Y:S02]  /*322b0*/  LEA.HI.X.SX32 R22, R22, R17.reuse, 0x1, P2 ;  /* 0x0000001116167211 */ /* 0x080fe400010f0eff */
[-C--:B------:R-:W-:Y:S02]  /*322c0*/  LEA.HI.X.SX32 R21, R21, R17.reuse, 0x1, P5 ;  /* 0x0000001115157211 */ /* 0x080fe400028f0eff */
[----:B------:R-:W-:Y:S02]  /*322d0*/  LEA.HI.X.SX32 R20, R20, R17, 0x1, P4 ;  /* 0x0000001114147211 */ /* 0x000fe400020f0eff */
[----:B--2---:R-:W-:-:S05]  /*322e0*/  LEA R16, P1, R18, R45, 0x1 ;  /* 0x0000002d12107211 */ /* 0x004fca00078208ff */
[----:B------:R3:W-:Y:S04]  /*322f0*/  STL [R1+0x24b8], R16 ;  /* 0x0024b81001007387 */ /* 0x0007e80000100800 */
[----:B------:R-:W2:Y:S04]  /*32300*/  LDL.LU R28, [R1+0x40] ;  /* 0x00004000011c7983 */ /* 0x000ea80000300800 */
[----:B------:R-:W-:Y:S04]  /*32310*/  STL [R1+0x248c], R23 ;  /* 0x00248c1701007387 */ /* 0x000fe80000100800 */
[----:B------:R-:W2:Y:S01]  /*32320*/  LDL.LU R27, [R1+0x3c] ;  /* 0x00003c00011b7983 */ /* 0x000ea20000300800 */
[----:B---3--:R-:W-:-:S05]  /*32330*/  LEA R16, P0, R59, R45, 0x1 ;  /* 0x0000002d3b107211 */ /* 0x008fca00078008ff */
[----:B------:R4:W-:Y:S04]  /*32340*/  STL [R1+0x24c0], R16 ;  /* 0x0024c01001007387 */ /* 0x0009e80000100800 */
[----:B------:R-:W3:Y:S04]  /*32350*/  LDL.LU R26, [R1+0x38] ;  /* 0x00003800011a7983 */ /* 0x000ee80000300800 */
[----:B------:R-:W-:Y:S04]  /*32360*/  STL [R1+0x2494], R22 ;  /* 0x0024941601007387 */ /* 0x000fe80000100800 */
[----:B------:R-:W3:Y:S01]  /*32370*/  LDL.LU R25, [R1+0x34] ;  /* 0x0000340001197983 */ /* 0x000ee20000300800 */
[----:B----4-:R-:W-:-:S05]  /*32380*/  LEA R16, P2, R46, R45, 0x1 ;  /* 0x0000002d2e107211 */ /* 0x010fca00078408ff */
[----:B------:R0:W-:Y:S04]  /*32390*/  STL [R1+0x24c8], R16 ;  /* 0x0024c81001007387 */ /* 0x0001e80000100800 */
[----:B------:R-:W4:Y:S04]  /*323a0*/  LDL.LU R24, [R1+0x30] ;  /* 0x0000300001187983 */ /* 0x000f280000300800 */
[----:B------:R1:W-:Y:S04]  /*323b0*/  STL [R1+0x249c], R21 ;  /* 0x00249c1501007387 */ /* 0x0003e80000100800 */
[----:B------:R-:W4:Y:S01]  /*323c0*/  LDL.LU R23, [R1+0x2c] ;  /* 0x00002c0001177983 */ /* 0x000f220000300800 */
[----:B------:R-:W-:-:S02]  /*323d0*/  LEA.HI.X.SX32 R19, R19, R17, 0x1, P3 ;  /* 0x0000001113137211 */ /* 0x000fc400018f0eff */
[----:B0-----:R-:W-:-:S05]  /*323e0*/  LEA R16, P5, R37, R45, 0x1 ;  /* 0x0000002d25107211 */ /* 0x001fca00078a08ff */
[----:B------:R0:W-:Y:S04]  /*323f0*/  STL [R1+0x24d0], R16 ;  /* 0x0024d01001007387 */ /* 0x0001e80000100800 */
[----:B------:R-:W4:Y:S04]  /*32400*/  LDL.LU R22, [R1+0x28] ;  /* 0x0000280001167983 */ /* 0x000f280000300800 */
[----:B------:R0:W-:Y:S04]  /*32410*/  STL [R1+0x24a4], R20 ;  /* 0x0024a41401007387 */ /* 0x0001e80000100800 */
[----:B-1----:R-:W4:Y:S01]  /*32420*/  LDL.LU R21, [R1+0x24] ;  /* 0x0000240001157983 */ /* 0x002f220000300800 */
[----:B0-----:R-:W-:-:S05]  /*32430*/  LEA R16, P4, R36, R45, 0x1 ;  /* 0x0000002d24107211 */ /* 0x001fca00078808ff */
[----:B------:R-:W-:Y:S04]  /*32440*/  STL [R1+0x24d8], R16 ;  /* 0x0024d81001007387 */ /* 0x000fe80000100800 */
[----:B------:R-:W4:Y:S04]  /*32450*/  LDL.LU R20, [R1+0x20] ;  /* 0x0000200001147983 */ /* 0x000f280000300800 */
[----:B------:R0:W-:Y:S04]  /*32460*/  STL [R1+0x24ac], R19 ;  /* 0x0024ac1301007387 */ /* 0x0001e80000100800 */
[----:B0-----:R-:W4:Y:S01]  /*32470*/  LDL.LU R19, [R1+0x1c] ;  /* 0x00001c0001137983 */ /* 0x001f220000300800 */
[----:B------:R-:W-:-:S05]  /*32480*/  LEA R16, P3, R35, R45, 0x1 ;  /* 0x0000002d23107211 */ /* 0x000fca00078608ff */
[----:B------:R0:W-:Y:S02]  /*32490*/  STL [R1+0x24e0], R16 ;  /* 0x0024e01001007387 */ /* 0x0001e40000100800 */
[-C--:B0-----:R-:W-:Y:S02]  /*324a0*/  LEA.HI.X.SX32 R16, R18, R17.reuse, 0x1, P1 ;  /* 0x0000001112107211 */ /* 0x081fe400008f0eff */
[----:B------:R-:W4:Y:S04]  /*324b0*/  LDL.LU R18, [R1+0x18] ;  /* 0x0000180001127983 */ /* 0x000f280000300800 */
[----:B------:R0:W-:Y:S01]  /*324c0*/  STL [R1+0x24b4], R16 ;  /* 0x0024b41001007387 */ /* 0x0001e20000100800 */
[-C--:B------:R-:W-:Y:S02]  /*324d0*/  LEA.HI.X.SX32 R37, R37, R17.reuse, 0x1, P5 ;  /* 0x0000001125257211 */ /* 0x080fe400028f0eff */
[----:B------:R-:W-:-:S02]  /*324e0*/  LEA.HI.X.SX32 R36, R36, R17, 0x1, P4 ;  /* 0x0000001124247211 */ /* 0x000fc400020f0eff */
[----:B0-----:R-:W-:-:S05]  /*324f0*/  LEA R16, P1, R34, R45, 0x1 ;  /* 0x0000002d22107211 */ /* 0x001fca00078208ff */
[----:B------:R0:W-:Y:S02]  /*32500*/  STL [R1+0x24e8], R16 ;  /* 0x0024e81001007387 */ /* 0x0001e40000100800 */
[----:B0-----:R-:W-:-:S05]  /*32510*/  LEA.HI.X.SX32 R16, R59, R17, 0x1, P0 ;  /* 0x000000113b107211 */ /* 0x001fca00000f0eff */
[----:B------:R0:W-:Y:S01]  /*32520*/  STL [R1+0x24bc], R16 ;  /* 0x0024bc1001007387 */ /* 0x0001e20000100800 */
[----:B------:R-:W-:-:S05]  /*32530*/  LEA R59, P0, R33, R45, 0x1 ;  /* 0x0000002d213b7211 */ /* 0x000fca00078008ff */
[----:B------:R-:W-:Y:S01]  /*32540*/  STL [R1+0x24f0], R59 ;  /* 0x0024f03b01007387 */ /* 0x000fe20000100800 */
[----:B0-----:R-:W-:Y:S02]  /*32550*/  LEA.HI.X.SX32 R16, R46, R17, 0x1, P2 ;  /* 0x000000112e107211 */ /* 0x001fe400010f0eff */
[----:B------:R-:W-:-:S03]  /*32560*/  LEA R46, P2, R31, R45, 0x1 ;  /* 0x0000002d1f2e7211 */ /* 0x000fc600078408ff */
[----:B------:R0:W-:Y:S04]  /*32570*/  STL [R1+0x24c4], R16 ;  /* 0x0024c41001007387 */ /* 0x0001e80000100800 */
[----:B------:R-:W-:Y:S01]  /*32580*/  STL [R1+0x24f8], R46 ;  /* 0x0024f82e01007387 */ /* 0x000fe20000100800 */
[----:B0-----:R-:W-:-:S03]  /*32590*/  LEA R16, P5, R30, R45, 0x1 ;  /* 0x0000002d1e107211 */ /* 0x001fc600078a08ff */
[----:B------:R0:W-:Y:S04]  /*325a0*/  STL [R1+0x24cc], R37 ;  /* 0x0024cc2501007387 */ /* 0x0001e80000100800 */
[----:B------:R1:W-:Y:S01]  /*325b0*/  STL [R1+0x2500], R16 ;  /* 0x0025001001007387 */ /* 0x0003e20000100800 */
[----:B0-----:R-:W-:-:S03]  /*325c0*/  LEA R37, P4, R29, R45, 0x1 ;  /* 0x0000002d1d257211 */ /* 0x001fc600078808ff */
[----:B------:R2:W-:Y:S01]  /*325d0*/  STL [R1+0x24d4], R36 ;  /* 0x0024d42401007387 */ /* 0x0005e20000100800 */
[----:B-1----:R-:W-:-:S03]  /*325e0*/  LEA.HI.X.SX32 R16, R35, R17, 0x1, P3 ;  /* 0x0000001123107211 */ /* 0x002fc600018f0eff */
[----:B------:R-:W-:Y:S01]  /*325f0*/  STL [R1+0x2508], R37 ;  /* 0x0025082501007387 */ /* 0x000fe20000100800 */
[----:B------:R-:W-:-:S03]  /*32600*/  LEA.HI.X.SX32 R35, R34, R17, 0x1, P1 ;  /* 0x0000001122237211 */ /* 0x000fc600008f0eff */
[----:B------:R0:W-:Y:S01]  /*32610*/  STL [R1+0x24dc], R16 ;  /* 0x0024dc1001007387 */ /* 0x0001e20000100800 */
[-C--:B------:R-:W-:Y:S02]  /*32620*/  LEA.HI.X.SX32 R34, R33, R17.reuse, 0x1, P0 ;  /* 0x0000001121227211 */ /* 0x080fe400000f0eff */
[-C--:B------:R-:W-:Y:S02]  /*32630*/  LEA.HI.X.SX32 R30, R30, R17.reuse, 0x1, P5 ;  /* 0x000000111e1e7211 */ /* 0x080fe400028f0eff */
[----:B------:R-:W-:Y:S02]  /*32640*/  LEA.HI.X.SX32 R29, R29, R17, 0x1, P4 ;  /* 0x000000111d1d7211 */ /* 0x000fe400020f0eff */
[----:B--2---:R-:W-:-:S05]  /*32650*/  LEA R36, P3, R28, R45, 0x1 ;  /* 0x0000002d1c247211 */ /* 0x004fca00078608ff */
[----:B------:R-:W-:Y:S01]  /*32660*/  STL [R1+0x2510], R36 ;  /* 0x0025102401007387 */ /* 0x000fe20000100800 */
[----:B0-----:R-:W-:-:S03]  /*32670*/  LEA R16, P1, R27, R45, 0x1 ;  /* 0x0000002d1b107211 */ /* 0x001fc600078208ff */
[----:B------:R-:W-:Y:S04]  /*32680*/  STL [R1+0x24e4], R35 ;  /* 0x0024e42301007387 */ /* 0x000fe80000100800 */
[----:B------:R0:W-:Y:S04]  /*32690*/  STL [R1+0x2518], R16 ;  /* 0x0025181001007387 */ /* 0x0001e80000100800 */
[----:B------:R-:W-:Y:S01]  /*326a0*/  STL [R1+0x24ec], R34 ;  /* 0x0024ec2201007387 */ /* 0x000fe20000100800 */
[----:B0-----:R-:W-:Y:S02]  /*326b0*/  LEA.HI.X.SX32 R16, R31, R17, 0x1, P2 ;  /* 0x000000111f107211 */ /* 0x001fe400010f0eff */
[----:B---3--:R-:W-:-:S05]  /*326c0*/  LEA R33, P0, R26, R45, 0x1 ;  /* 0x0000002d1a217211 */ /* 0x008fca00078008ff */
[----:B------:R-:W-:Y:S01]  /*326d0*/  STL [R1+0x2520], R33 ;  /* 0x0025202101007387 */ /* 0x000fe20000100800 */
[----:B------:R-:W-:-:S03]  /*326e0*/  LEA R31, P2, R25, R45, 0x1 ;  /* 0x0000002d191f7211 */ /* 0x000fc600078408ff */
[----:B------:R4:W-:Y:S04]  /*326f0*/  STL [R1+0x24f4], R16 ;  /* 0x0024f41001007387 */ /* 0x0009e80000100800 */
[----:B------:R-:W-:Y:S04]  /*32700*/  STL [R1+0x2528], R31 ;  /* 0x0025281f01007387 */ /* 0x000fe80000100800 */
[----:B------:R0:W-:Y:S01]  /*32710*/  STL [R1+0x24fc], R30 ;  /* 0x0024fc1e01007387 */ /* 0x0001e20000100800 */
[----:B----4-:R-:W-:-:S05]  /*32720*/  LEA R16, P5, R24, R45, 0x1 ;  /* 0x0000002d18107211 */ /* 0x010fca00078a08ff */
        /* <DEDUP_REMOVED lines=8> */
[----:B------:R-:W-:Y:S02]  /*327b0*/  LEA.HI.X.SX32 R24, R24, R17, 0x1, P5 ;  /* 0x0000001118187211 */ /* 0x000fe400028f0eff */
[----:B0-----:R-:W-:-:S05]  /*327c0*/  LEA R29, P3, R22, R45, 0x1 ;  /* 0x0000002d161d7211 */ /* 0x001fca00078608ff */
[----:B------:R-:W-:Y:S01]  /*327d0*/  STL [R1+0x2540], R29 ;  /* 0x0025401d01007387 */ /* 0x000fe20000100800 */
[----:B-1----:R-:W-:-:S03]  /*327e0*/  LEA R16, P1, R21, R45, 0x1 ;  /* 0x0000002d15107211 */ /* 0x002fc600078208ff */
[----:B------:R-:W-:Y:S04]  /*327f0*/  STL [R1+0x2514], R28 ;  /* 0x0025141c01007387 */ /* 0x000fe80000100800 */
[----:B------:R0:W-:Y:S04]  /*32800*/  STL [R1+0x2548], R16 ;  /* 0x0025481001007387 */ /* 0x0001e80000100800 */
[----:B------:R-:W-:Y:S01]  /*32810*/  STL [R1+0x251c], R27 ;  /* 0x00251c1b01007387 */ /* 0x000fe20000100800 */
[-C--:B0-----:R-:W-:Y:S02]  /*32820*/  LEA.HI.X.SX32 R16, R25, R17.reuse, 0x1, P2 ;  /* 0x0000001119107211 */ /* 0x081fe400010f0eff */
[----:B------:R-:W-:-:S02]  /*32830*/  LEA.HI.X.SX32 R23, R23, R17, 0x1, P4 ;  /* 0x0000001117177211 */ /* 0x000fc400020f0eff */
[----:B------:R-:W-:-:S05]  /*32840*/  LEA R26, P0, R20, R45, 0x1 ;  /* 0x0000002d141a7211 */ /* 0x000fca00078008ff */
[----:B------:R-:W-:Y:S04]  /*32850*/  STL [R1+0x2550], R26 ;  /* 0x0025501a01007387 */ /* 0x000fe80000100800 */
[----:B------:R0:W-:Y:S01]  /*32860*/  STL [R1+0x2524], R16 ;  /* 0x0025241001007387 */ /* 0x0001e20000100800 */
[----:B------:R-:W-:-:S05]  /*32870*/  LEA R25, P2, R19, R45, 0x1 ;  /* 0x0000002d13197211 */ /* 0x000fca00078408ff */
[----:B------:R-:W-:Y:S04]  /*32880*/  STL [R1+0x2558], R25 ;  /* 0x0025581901007387 */ /* 0x000fe80000100800 */
[----:B------:R1:W-:Y:S01]  /*32890*/  STL [R1+0x252c], R24 ;  /* 0x00252c1801007387 */ /* 0x0003e20000100800 */
[-C--:B0-----:R-:W-:Y:S02]  /*328a0*/  LEA R16, P5, R18, R45.reuse, 0x1 ;  /* 0x0000002d12107211 */ /* 0x081fe400078a08ff */
[----:B-1----:R-:W-:-:S03]  /*328b0*/  LEA R24, P4, R5, R45, 0x1 ;  /* 0x0000002d05187211 */ /* 0x002fc600078808ff */
[----:B------:R0:W-:Y:S04]  /*328c0*/  STL [R1+0x2560], R16 ;  /* 0x0025601001007387 */ /* 0x0001e80000100800 */
[----:B------:R1:W-:Y:S01]  /*328d0*/  STL [R1+0x2534], R23 ;  /* 0x0025341701007387 */ /* 0x0003e20000100800 */
[----:B0-----:R-:W-:-:S03]  /*328e0*/  LEA.HI.X.SX32 R16, R22, R17, 0x1, P3 ;  /* 0x0000001116107211 */ /* 0x001fc600018f0eff */
[----:B------:R-:W-:Y:S01]  /*328f0*/  STL [R1+0x2568], R24 ;  /* 0x0025681801007387 */ /* 0x000fe20000100800 */
[----:B------:R-:W-:Y:S02]  /*32900*/  LEA.HI.X.SX32 R22, R21, R17, 0x1, P1 ;  /* 0x0000001115167211 */ /* 0x000fe400008f0eff */
[----:B-1----:R-:W-:Y:S01]  /*32910*/  LEA R23, P3, R6, R45, 0x1 ;  /* 0x0000002d06177211 */ /* 0x002fe200078608ff */
[----:B------:R0:W-:Y:S01]  /*32920*/  STL [R1+0x253c], R16 ;  /* 0x00253c1001007387 */ /* 0x0001e20000100800 */
[----:B------:R-:W-:Y:S01]  /*32930*/  IMAD R0, R0, UR7, RZ ;  /* 0x0000000700007c24 */ /* 0x000fe2000f8e02ff */
[----:B------:R-:W-:Y:S02]  /*32940*/  LEA.HI.X.SX32 R21, R20, R17, 0x1, P0 ;  /* 0x0000001114157211 */ /* 0x000fe400000f0eff */
[----:B------:R-:W-:Y:S01]  /*32950*/  STL [R1+0x2570], R23 ;  /* 0x0025701701007387 */ /* 0x000fe20000100800 */
[-C--:B------:R-:W-:Y:S02]  /*32960*/  LEA R20, P0, R61, R45.reuse, 0x1 ;  /* 0x0000002d3d147211 */ /* 0x080fe400078008ff */
[----:B0-----:R-:W-:Y:S01]  /*32970*/  LEA R16, P1, R60, R45, 0x1 ;  /* 0x0000002d3c107211 */ /* 0x001fe200078208ff */
[----:B------:R-:W-:Y:S01]  /*32980*/  STL [R1+0x2544], R22 ;  /* 0x0025441601007387 */ /* 0x000fe20000100800 */
[----:B------:R-:W-:-:S03]  /*32990*/  IMAD R2, R2, UR7, RZ ;  /* 0x0000000702027c24 */ /* 0x000fc6000f8e02ff */
[----:B------:R0:W-:Y:S01]  /*329a0*/  STL [R1+0x2578], R16 ;  /* 0x0025781001007387 */ /* 0x0001e20000100800 */
[----:B------:R-:W-:-:S03]  /*329b0*/  LEA.HI.X.SX32 R18, R18, R17, 0x1, P5 ;  /* 0x0000001112127211 */ /* 0x000fc600028f0eff */
[----:B------:R-:W-:Y:S01]  /*329c0*/  STL [R1+0x254c], R21 ;  /* 0x00254c1501007387 */ /* 0x000fe20000100800 */
[----:B0-----:R-:W-:-:S03]  /*329d0*/  LEA.HI.X.SX32 R16, R19, R17, 0x1, P2 ;  /* 0x0000001113107211 */ /* 0x001fc600010f0eff */
[----:B------:R-:W-:Y:S01]  /*329e0*/  STL [R1+0x2580], R20 ;  /* 0x0025801401007387 */ /* 0x000fe20000100800 */
[-C--:B------:R-:W-:Y:S01]  /*329f0*/  LEA R19, P2, R0, R45.reuse, 0x1 ;  /* 0x0000002d00137211 */ /* 0x080fe200078408ff */
[----:B------:R-:W-:Y:S02]  /*32a00*/  IMAD R12, R12, UR7, RZ ;  /* 0x000000070c0c7c24 */ /* 0x000fe4000f8e02ff */
[----:B------:R0:W-:Y:S04]  /*32a10*/  STL [R1+0x2554], R16 ;  /* 0x0025541001007387 */ /* 0x0001e80000100800 */
[----:B------:R1:W-:Y:S01]  /*32a20*/  STL [R1+0x2588], R19 ;  /* 0x0025881301007387 */ /* 0x0003e20000100800 */
[----:B0-----:R-:W-:-:S03]  /*32a30*/  LEA R16, P5, R2, R45, 0x1 ;  /* 0x0000002d02107211 */ /* 0x001fc600078a08ff */
[----:B------:R0:W-:Y:S01]  /*32a40*/  STL [R1+0x255c], R18 ;  /* 0x00255c1201007387 */ /* 0x0001e20000100800 */
[----:B-1----:R-:W-:-:S03]  /*32a50*/  LEA.HI.X.SX32 R19, R5, R17, 0x1, P4 ;  /* 0x0000001105137211 */ /* 0x002fc600020f0eff */
[----:B------:R-:W2:Y:S01]  /*32a60*/  LDL.LU R5, [R1+0x2750] ;  /* 0x0027500001057983 */ /* 0x000ea20000300800 */
[----:B------:R-:W-:-:S03]  /*32a70*/  IMAD R13, R13, UR7, RZ ;  /* 0x000000070d0d7c24 */ /* 0x000fc6000f8e02ff */
[----:B------:R1:W-:Y:S01]  /*32a80*/  STL [R1+0x2590], R16 ;  /* 0x0025901001007387 */ /* 0x0003e20000100800 */
[----:B0-----:R-:W-:-:S03]  /*32a90*/  LEA.HI.X.SX32 R18, R6, R17, 0x1, P3 ;  /* 0x0000001106127211 */ /* 0x001fc600018f0eff */
[----:B------:R0:W-:Y:S04]  /*32aa0*/  STL [R1+0x2564], R19 ;  /* 0x0025641301007387 */ /* 0x0001e80000100800 */
[----:B------:R-:W3:Y:S01]  /*32ab0*/  LDL.LU R6, [R1+0x274c] ;  /* 0x00274c0001067983 */ /* 0x000ee20000300800 */
[----:B-1----:R-:W-:-:S05]  /*32ac0*/  LEA R16, P4, R12, R45, 0x1 ;  /* 0x0000002d0c107211 */ /* 0x002fca00078808ff */
[----:B------:R1:W-:Y:S01]  /*32ad0*/  STL [R1+0x2598], R16 ;  /* 0x0025981001007387 */ /* 0x0003e20000100800 */
[----:B0-----:R-:W-:-:S03]  /*32ae0*/  LEA.HI.X.SX32 R19, R60, R17, 0x1, P1 ;  /* 0x000000113c137211 */ /* 0x001fc600008f0eff */
[----:B------:R0:W-:Y:S04]  /*32af0*/  STL [R1+0x256c], R18 ;  /* 0x00256c1201007387 */ /* 0x0001e80000100800 */
[----:B------:R-:W4:Y:S01]  /*32b00*/  LDL.LU R60, [R1+0x2748] ;  /* 0x00274800013c7983 */ /* 0x000f220000300800 */
[----:B-1----:R-:W-:Y:S02]  /*32b10*/  LEA R16, P3, R13, R45, 0x1 ;  /* 0x0000002d0d107211 */ /* 0x002fe400078608ff */
[----:B0-----:R-:W-:-:S03]  /*32b20*/  LEA.HI.X.SX32 R18, R61, R17, 0x1, P0 ;  /* 0x000000113d127211 */ /* 0x001fc600000f0eff */
[----:B------:R0:W-:Y:S04]  /*32b30*/  STL [R1+0x25a0], R16 ;  /* 0x0025a01001007387 */ /* 0x0001e80000100800 */
[----:B------:R1:W-:Y:S04]  /*32b40*/  STL [R1+0x2574], R19 ;  /* 0x0025741301007387 */ /* 0x0003e80000100800 */
[----:B------:R-:W4:Y:S01]  /*32b50*/  LDL.LU R61, [R1+0x2744] ;  /* 0x00274400013d7983 */ /* 0x000f220000300800 */
[----:B------:R-:W-:Y:S02]  /*32b60*/  IMAD R14, R14, UR7, RZ ;  /* 0x000000070e0e7c24 */ /* 0x000fe4000f8e02ff */
[----:B------:R-:W-:-:S03]  /*32b70*/  IMAD R15, R15, UR7, RZ ;  /* 0x000000070f0f7c24 */ /* 0x000fc6000f8e02ff */
[----:B0-----:R-:W-:Y:S01]  /*32b80*/  LEA R16, P1, R14, R45, 0x1 ;  /* 0x0000002d0e107211 */ /* 0x001fe200078208ff */
[----:B------:R-:W-:-:S04]  /*32b90*/  IMAD R4, R4, UR7, RZ ;  /* 0x0000000704047c24 */ /* 0x000fc8000f8e02ff */
[----:B------:R0:W-:Y:S01]  /*32ba0*/  STL [R1+0x25a8], R16 ;  /* 0x0025a81001007387 */ /* 0x0001e20000100800 */
[----:B-1----:R-:W-:-:S03]  /*32bb0*/  LEA.HI.X.SX32 R19, R0, R17, 0x1, P2 ;  /* 0x0000001100137211 */ /* 0x002fc600010f0eff */
[----:B------:R1:W-:Y:S01]  /*32bc0*/  STL [R1+0x257c], R18 ;  /* 0x00257c1201007387 */ /* 0x0003e20000100800 */
[----:B------:R-:W-:-:S03]  /*32bd0*/  IMAD R7, R7, UR7, RZ ;  /* 0x0000000707077c24 */ /* 0x000fc6000f8e02ff */
[----:B------:R1:W5:Y:S01]  /*32be0*/  LDL.LU R0, [R1+0x2740] ;  /* 0x0027400001007983 */ /* 0x0003620000300800 */
[----:B0-----:R-:W-:-:S05]  /*32bf0*/  LEA R16, P0, R15, R45, 0x1 ;  /* 0x0000002d0f107211 */ /* 0x001fca00078008ff */
[----:B------:R0:W-:Y:S01]  /*32c00*/  STL [R1+0x25b0], R16 ;  /* 0x0025b01001007387 */ /* 0x0001e20000100800 */
[----:B-1----:R-:W-:-:S03]  /*32c10*/  LEA.HI.X.SX32 R18, R2, R17, 0x1, P5 ;  /* 0x0000001102127211 */ /* 0x002fc600028f0eff */
[----:B------:R-:W-:Y:S01]  /*32c20*/  STL [R1+0x2584], R19 ;  /* 0x0025841301007387 */ /* 0x000fe20000100800 */
[----:B------:R-:W-:-:S03]  /*32c30*/  IMAD R8, R8, UR7, RZ ;  /* 0x0000000708087c24 */ /* 0x000fc6000f8e02ff */
[----:B------:R1:W5:Y:S01]  /*32c40*/  LDL.LU R2, [R1+0x273c] ;  /* 0x00273c0001027983 */ /* 0x0003620000300800 */
[----:B0-----:R-:W-:Y:S01]  /*32c50*/  LEA R16, P2, R4, R45, 0x1 ;  /* 0x0000002d04107211 */ /* 0x001fe200078408ff */
[----:B------:R-:W-:Y:S01]  /*32c60*/  IMAD R9, R9, UR7, RZ ;  /* 0x0000000709097c24 */ /* 0x000fe2000f8e02ff */
[----:B------:R-:W-:-:S03]  /*32c70*/  LEA.HI.X.SX32 R12, R12, R17, 0x1, P4 ;  /* 0x000000110c0c7211 */ /* 0x000fc600020f0eff */
[----:B------:R0:W-:Y:S01]  /*32c80*/  STL [R1+0x25b8], R16 ;  /* 0x0025b81001007387 */ /* 0x0001e20000100800 */
[----:B------:R-:W-:-:S03]  /*32c90*/  IMAD R10, R10, UR7, RZ ;  /* 0x000000070a0a7c24 */ /* 0x000fc6000f8e02ff */
[----:B------:R1:W-:Y:S01]  /*32ca0*/  STL [R1+0x258c], R18 ;  /* 0x00258c1201007387 */ /* 0x0003e20000100800 */
[-C--:B0-----:R-:W-:Y:S02]  /*32cb0*/  LEA R16, P5, R7, R45.reuse, 0x1 ;  /* 0x0000002d07107211 */ /* 0x081fe400078a08ff */
[----:B-1----:R-:W-:-:S03]  /*32cc0*/  LEA R18, P4, R8, R45, 0x1 ;  /* 0x0000002d08127211 */ /* 0x002fc600078808ff */
[----:B------:R0:W-:Y:S01]  /*32cd0*/  STL [R1+0x25c0], R16 ;  /* 0x0025c01001007387 */ /* 0x0001e20000100800 */
[----:B------:R-:W-:-:S03]  /*32ce0*/  IMAD R11, R11, UR7, RZ ;  /* 0x000000070b0b7c24 */ /* 0x000fc6000f8e02ff */
[----:B------:R1:W-:Y:S01]  /*32cf0*/  STL [R1+0x2594], R12 ;  /* 0x0025940c01007387 */ /* 0x0003e20000100800 */
[-C--:B0-----:R-:W-:Y:S02]  /*32d00*/  LEA.HI.X.SX32 R16, R13, R17.reuse, 0x1, P3 ;  /* 0x000000110d107211 */ /* 0x081fe400018f0eff */
[----:B------:R-:W-:Y:S02]  /*32d10*/  LEA.HI.X.SX32 R13, R14, R17, 0x1, P1 ;  /* 0x000000110e0d7211 */ /* 0x000fe400008f0eff */
[-C--:B-1----:R-:W-:Y:S01]  /*32d20*/  LEA R12, P3, R9, R45.reuse, 0x1 ;  /* 0x0000002d090c7211 */ /* 0x082fe200078608ff */
[----:B------:R0:W-:Y:S01]  /*32d30*/  STL [R1+0x25c8], R18 ;  /* 0x0025c81201007387 */ /* 0x0001e20000100800 */
[----:B------:R-:W-:-:S03]  /*32d40*/  LEA R14, P1, R10, R45, 0x1 ;  /* 0x0000002d0a0e7211 */ /* 0x000fc600078208ff */
[----:B------:R-:W-:Y:S01]  /*32d50*/  STL [R1+0x259c], R16 ;  /* 0x00259c1001007387 */ /* 0x000fe20000100800 */
[----:B------:R-:W-:-:S03]  /*32d60*/  IMAD R38, R38, UR7, RZ ;  /* 0x0000000726267c24 */ /* 0x000fc6000f8e02ff */
[----:B------:R1:W-:Y:S01]  /*32d70*/  STL [R1+0x25d0], R12 ;  /* 0x0025d00c01007387 */ /* 0x0003e20000100800 */
[-C--:B------:R-:W-:Y:S01]  /*32d80*/  LEA.HI.X.SX32 R4, R4, R17.reuse, 0x1, P2 ;  /* 0x0000001104047211 */ /* 0x080fe200010f0eff */
[----:B------:R-:W-:Y:S01]  /*32d90*/  IMAD R39, R39, UR7, RZ ;  /* 0x0000000727277c24 */ /* 0x000fe2000f8e02ff */
[-C--:B------:R-:W-:Y:S01]  /*32da0*/  LEA.HI.X.SX32 R7, R7, R17.reuse, 0x1, P5 ;  /* 0x0000001107077211 */ /* 0x080fe200028f0eff */
[----:B------:R1:W-:Y:S01]  /*32db0*/  STL [R1+0x25a4], R13 ;  /* 0x0025a40d01007387 */ /* 0x0003e20000100800 */
[----:B------:R-:W-:Y:S01]  /*32dc0*/  IMAD R54, R54, UR7, RZ ;  /* 0x0000000736367c24 */ /* 0x000fe2000f8e02ff */
[-C--:B------:R-:W-:Y:S01]  /*32dd0*/  LEA.HI.X.SX32 R8, R8, R17.reuse, 0x1, P4 ;  /* 0x0000001108087211 */ /* 0x080fe200020f0eff */
[----:B------:R-:W-:Y:S01]  /*32de0*/  IMAD R55, R55, UR7, RZ ;  /* 0x0000000737377c24 */ /* 0x000fe2000f8e02ff */
[----:B0-----:R-:W0:Y:S01]  /*32df0*/  LDC R18, c[0x0][0x3a8] ;  /* 0x0000ea00ff127b82 */ /* 0x001e220000000800 */
[----:B-1----:R-:W-:Y:S01]  /*32e00*/  LEA.HI.X.SX32 R12, R15, R17, 0x1, P0 ;  /* 0x000000110f0c7211 */ /* 0x002fe200000f0eff */
[----:B------:R-:W-:Y:S01]  /*32e10*/  STL [R1+0x25d8], R14 ;  /* 0x0025d80e01007387 */ /* 0x000fe20000100800 */
[----:B------:R-:W-:-:S03]  /*32e20*/  LEA R13, P0, R11, R45, 0x1 ;  /* 0x0000002d0b0d7211 */ /* 0x000fc600078008ff */
[----:B------:R1:W-:Y:S04]  /*32e30*/  STL [R1+0x25ac], R12 ;  /* 0x0025ac0c01007387 */ /* 0x0003e80000100800 */
[----:B------:R-:W-:Y:S04]  /*32e40*/  STL [R1+0x25e0], R13 ;  /* 0x0025e00d01007387 */ /* 0x000fe80000100800 */
[----:B------:R1:W-:Y:S02]  /*32e50*/  STL [R1+0x25b4], R4 ;  /* 0x0025b40401007387 */ /* 0x0003e40000100800 */
[----:B-1----:R-:W-:Y:S01]  /*32e60*/  LEA R12, P2, R38, R45, 0x1 ;  /* 0x0000002d260c7211 */ /* 0x002fe200078408ff */
[----:B------:R-:W-:-:S04]  /*32e70*/  IMAD R56, R56, UR7, RZ ;  /* 0x0000000738387c24 */ /* 0x000fc8000f8e02ff */
[----:B------:R-:W-:Y:S01]  /*32e80*/  STL [R1+0x25e8], R12 ;  /* 0x0025e80c01007387 */ /* 0x000fe20000100800 */
[----:B------:R-:W-:-:S03]  /*32e90*/  LEA R4, P5, R39, R45, 0x1 ;  /* 0x0000002d27047211 */ /* 0x000fc600078a08ff */
[----:B------:R1:W-:Y:S04]  /*32ea0*/  STL [R1+0x25bc], R7 ;  /* 0x0025bc0701007387 */ /* 0x0003e80000100800 */
[----:B------:R0:W-:Y:S04]  /*32eb0*/  STL [R1+0x25f0], R4 ;  /* 0x0025f00401007387 */ /* 0x0001e80000100800 */
[----:B------:R0:W-:Y:S01]  /*32ec0*/  STL [R1+0x25c4], R8 ;  /* 0x0025c40801007387 */ /* 0x0001e20000100800 */
[----:B-1----:R-:W-:Y:S02]  /*32ed0*/  LEA R7, P4, R54, R45, 0x1 ;  /* 0x0000002d36077211 */ /* 0x002fe400078808ff */
[----:B0-----:R-:W-:-:S03]  /*32ee0*/  LEA.HI.X.SX32 R4, R9, R17, 0x1, P3 ;  /* 0x0000001109047211 */ /* 0x001fc600018f0eff */
[----:B------:R0:W-:Y:S01]  /*32ef0*/  STL [R1+0x25f8], R7 ;  /* 0x0025f80701007387 */ /* 0x0001e20000100800 */
[----:B------:R-:W-:-:S03]  /*32f00*/  LEA R8, P3, R55, R45, 0x1 ;  /* 0x0000002d37087211 */ /* 0x000fc600078608ff */
[----:B------:R1:W-:Y:S01]  /*32f10*/  STL [R1+0x25cc], R4 ;  /* 0x0025cc0401007387 */ /* 0x0003e20000100800 */
[----:B------:R-:W-:-:S03]  /*32f20*/  IMAD R57, R57, UR7, RZ ;  /* 0x0000000739397c24 */ /* 0x000fc6000f8e02ff */
[----:B------:R1:W-:Y:S01]  /*32f30*/  STL [R1+0x2600], R8 ;  /* 0x0026000801007387 */ /* 0x0003e20000100800 */
[----:B0-----:R-:W-:Y:S01]  /*32f40*/  LEA.HI.X.SX32 R7, R10, R17, 0x1, P1 ;  /* 0x000000110a077211 */ /* 0x001fe200008f0eff */
[----:B------:R-:W-:Y:S01]  /*32f50*/  IMAD R58, R58, UR7, RZ ;  /* 0x000000073a3a7c24 */ /* 0x000fe2000f8e02ff */
[----:B-1----:R-:W-:-:S03]  /*32f60*/  LEA R4, P1, R56, R45, 0x1 ;  /* 0x0000002d38047211 */ /* 0x002fc600078208ff */
[----:B------:R0:W-:Y:S01]  /*32f70*/  STL [R1+0x25d4], R7 ;  /* 0x0025d40701007387 */ /* 0x0001e20000100800 */
[----:B------:R-:W-:-:S03]  /*32f80*/  LEA.HI.X.SX32 R8, R11, R17, 0x1, P0 ;  /* 0x000000110b087211 */ /* 0x000fc600000f0eff */
[----:B------:R1:W-:Y:S01]  /*32f90*/  STL [R1+0x2608], R4 ;  /* 0x0026080401007387 */ /* 0x0003e20000100800 */
[----:B------:R-:W-:-:S03]  /*32fa0*/  IMAD R48, R48, UR7, RZ ;  /* 0x0000000730307c24 */ /* 0x000fc6000f8e02ff */
[----:B------:R1:W-:Y:S01]  /*32fb0*/  STL [R1+0x25dc], R8 ;  /* 0x0025dc0801007387 */ /* 0x0003e20000100800 */
[----:B0-----:R-:W-:Y:S02]  /*32fc0*/  LEA R7, P0, R57, R45, 0x1 ;  /* 0x0000002d39077211 */ /* 0x001fe400078008ff */
[----:B-1----:R-:W-:-:S03]  /*32fd0*/  LEA.HI.X.SX32 R4, R38, R17, 0x1, P2 ;  /* 0x0000001126047211 */ /* 0x002fc600010f0eff */
        /* <DEDUP_REMOVED lines=46> */
[----:B--2---:R-:W-:-:S03]  /*332c0*/  LEA R8, P3, R52, R45, 0x1 ;  /* 0x0000002d34087211 */ /* 0x004fc600078608ff */
[----:B------:R1:W-:Y:S01]  /*332d0*/  STL [R1+0x262c], R4 ;  /* 0x00262c0401007387 */ /* 0x0003e20000100800 */
[----:B------:R-:W-:-:S03]  /*332e0*/  IMAD R50, R50, UR7, RZ ;  /* 0x0000000732327c24 */ /* 0x000fc6000f8e02ff */
[----:B------:R2:W-:Y:S01]  /*332f0*/  STL [R1+0x265c], R8 ;  /* 0x00265c0801007387 */ /* 0x0005e20000100800 */
[----:B0-----:R-:W-:Y:S01]  /*33300*/  LEA.HI.X.SX32 R7, R43, R17, 0x1, P1 ;  /* 0x000000112b077211 */ /* 0x001fe200008f0eff */
[----:B------:R-:W-:Y:S01]  /*33310*/  IMAD R49, R49, UR7, RZ ;  /* 0x0000000731317c24 */ /* 0x000fe2000f8e02ff */
[----:B-1----:R-:W-:-:S03]  /*33320*/  LEA R4, P1, R51, R45, 0x1 ;  /* 0x0000002d33047211 */ /* 0x002fc600078208ff */
[----:B------:R0:W-:Y:S01]  /*33330*/  STL [R1+0x2634], R7 ;  /* 0x0026340701007387 */ /* 0x0001e20000100800 */
[----:B--2---:R-:W-:-:S03]  /*33340*/  LEA.HI.X.SX32 R8, R42, R17, 0x1, P0 ;  /* 0x000000112a087211 */ /* 0x004fc600000f0eff */
[----:B------:R1:W-:Y:S01]  /*33350*/  STL [R1+0x2660], R4 ;  /* 0x0026600401007387 */ /* 0x0003e20000100800 */
[----:B------:R-:W-:Y:S02]  /*33360*/  IMAD R19, R18, 0x1f, RZ ;  /* 0x0000001f12137824 */ /* 0x000fe400078e02ff */
[----:B------:R-:W2:Y:S01]  /*33370*/  LDC R18, c[0x0][0x3a8] ;  /* 0x0000ea00ff127b82 */ /* 0x000ea20000000800 */
[----:B------:R3:W-:Y:S01]  /*33380*/  STL [R1+0x263c], R8 ;  /* 0x00263c0801007387 */ /* 0x0007e20000100800 */
[----:B0-----:R-:W-:Y:S01]  /*33390*/  LEA R7, P0, R50, R45, 0x1 ;  /* 0x0000002d32077211 */ /* 0x001fe200078008ff */
[----:B------:R-:W-:Y:S01]  /*333a0*/  IMAD R32, R32, UR7, RZ ;  /* 0x0000000720207c24 */ /* 0x000fe2000f8e02ff */
[----:B-1----:R-:W-:-:S03]  /*333b0*/  LEA.HI.X.SX32 R4, R41, R17, 0x1, P2 ;  /* 0x0000001129047211 */ /* 0x002fc600010f0eff */
[----:B------:R0:W-:Y:S01]  /*333c0*/  STL [R1+0x2664], R7 ;  /* 0x0026640701007387 */ /* 0x0001e20000100800 */
[----:B---3--:R-:W-:-:S03]  /*333d0*/  LEA R8, P2, R49, R45, 0x1 ;  /* 0x0000002d31087211 */ /* 0x008fc600078408ff */
[----:B------:R1:W-:Y:S01]  /*333e0*/  STL [R1+0x2644], R4 ;  /* 0x0026440401007387 */ /* 0x0003e20000100800 */
[----:B------:R-:W-:-:S03]  /*333f0*/  IMAD R3, R3, UR7, RZ ;  /* 0x0000000703037c24 */ /* 0x000fc6000f8e02ff */
[----:B------:R3:W-:Y:S01]  /*33400*/  STL [R1+0x2668], R8 ;  /* 0x0026680801007387 */ /* 0x0007e20000100800 */
[----:B0-----:R-:W-:Y:S02]  /*33410*/  LEA.HI.X.SX32 R7, R40, R17, 0x1, P5 ;  /* 0x0000001128077211 */ /* 0x001fe400028f0eff */
[----:B-1----:R-:W-:-:S03]  /*33420*/  LEA R4, P5, R32, R45, 0x1 ;  /* 0x0000002d20047211 */ /* 0x002fc600078a08ff */
[----:B------:R0:W-:Y:S01]  /*33430*/  STL [R1+0x264c], R7 ;  /* 0x00264c0701007387 */ /* 0x0001e20000100800 */
[----:B---3--:R-:W-:-:S03]  /*33440*/  LEA.HI.X.SX32 R8, R53, R17, 0x1, P4 ;  /* 0x0000001135087211 */ /* 0x008fc600020f0eff */
[----:B------:R1:W-:Y:S04]  /*33450*/  STL [R1+0x266c], R4 ;  /* 0x00266c0401007387 */ /* 0x0003e80000100800 */
[----:B------:R3:W-:Y:S01]  /*33460*/  STL [R1+0x2654], R8 ;  /* 0x0026540801007387 */ /* 0x0007e20000100800 */
[----:B0-----:R-:W-:Y:S02]  /*33470*/  LEA R7, P4, R3, R45, 0x1 ;  /* 0x0000002d03077211 */ /* 0x001fe400078808ff */
[----:B-1----:R-:W-:-:S03]  /*33480*/  LEA.HI.X.SX32 R4, R52, R17, 0x1, P3 ;  /* 0x0000001134047211 */ /* 0x002fc600018f0eff */
[----:B------:R-:W-:Y:S01]  /*33490*/  STL [R1+0x173c], R7 ;  /* 0x00173c0701007387 */ /* 0x000fe20000100800 */
[----:B---3--:R-:W-:-:S03]  /*334a0*/  LEA.HI.X.SX32 R8, R51, R17, 0x1, P1 ;  /* 0x0000001133087211 */ /* 0x008fc600008f0eff */
[----:B------:R-:W-:Y:S01]  /*334b0*/  STL [R1+0x172c], R4 ;  /* 0x00172c0401007387 */ /* 0x000fe20000100800 */
[----:B------:R-:W-:-:S03]  /*334c0*/  IMAD.MOV.U32 R9, RZ, RZ, R5 ;  /* 0x000000ffff097224 */ /* 0x000fc600078e0005 */
[----:B------:R0:W-:Y:S01]  /*334d0*/  STL [R1+0x1730], R8 ;  /* 0x0017300801007387 */ /* 0x0001e20000100800 */
[----:B----4-:R-:W-:-:S04]  /*334e0*/  IMAD.WIDE R10, R19, 0x2, R60 ;  /* 0x00000002130a7825 */ /* 0x010fc800078e023c */
[----:B0-----:R-:W-:-:S04]  /*334f0*/  IMAD.MOV.U32 R8, RZ, RZ, R6 ;  /* 0x000000ffff087224 */ /* 0x001fc800078e0006 */
[----:B------:R-:W-:-:S04]  /*33500*/  IMAD.WIDE R12, R19, 0x2, R8 ;  /* 0x00000002130c7825 */ /* 0x000fc800078e0208 */
[----:B--2---:R-:W-:Y:S02]  /*33510*/  IMAD R19, R18, 0x1e, RZ ;  /* 0x0000001e12137824 */ /* 0x004fe400078e02ff */
[----:B------:R-:W0:Y:S01]  /*33520*/  LDC R18, c[0x0][0x3a8] ;  /* 0x0000ea00ff127b82 */ /* 0x000e220000000800 */
[-C--:B------:R-:W-:Y:S02]  /*33530*/  LEA.HI.X.SX32 R4, R50, R17.reuse, 0x1, P0 ;  /* 0x0000001132047211 */ /* 0x080fe400000f0eff */
[----:B------:R-:W-:-:S03]  /*33540*/  LEA.HI.X.SX32 R7, R49, R17, 0x1, P2 ;  /* 0x0000001131077211 */ /* 0x000fc600010f0eff */
[----:B------:R1:W-:Y:S01]  /*33550*/  STL [R1+0x1734], R4 ;  /* 0x0017340401007387 */ /* 0x0003e20000100800 */
[----:B------:R-:W-:-:S03]  /*33560*/  LEA.HI.X.SX32 R3, R3, R17, 0x1, P4 ;  /* 0x0000001103037211 */ /* 0x000fc600020f0eff */
[----:B------:R-:W-:Y:S01]  /*33570*/  STL [R1+0x1738], R7 ;  /* 0x0017380701007387 */ /* 0x000fe20000100800 */
[----:B-1----:R-:W-:-:S05]  /*33580*/  LEA.HI.X.SX32 R4, R32, R17, 0x1, P5 ;  /* 0x0000001120047211 */ /* 0x002fca00028f0eff */
[----:B------:R-:W-:Y:S04]  /*33590*/  STL [R1+0x1740], R4 ;  /* 0x0017400401007387 */ /* 0x000fe80000100800 */
[----:B------:R1:W5:Y:S04]  /*335a0*/  LDL.LU R5, [R1+0x2738] ;  /* 0x0027380001057983 */ /* 0x0003680000300800 */
[----:B------:R1:W5:Y:S04]  /*335b0*/  LDL.LU R6, [R1+0x2734] ;  /* 0x0027340001067983 */ /* 0x0003680000300800 */
[----:B------:R-:W-:Y:S04]  /*335c0*/  STL [R1+0x1538], R3 ;  /* 0x0015380301007387 */ /* 0x000fe80000100800 */
[----:B------:R-:W-:Y:S04]  /*335d0*/  STL [R1+0x1540], R10 ;  /* 0x0015400a01007387 */ /* 0x000fe80000100800 */
[----:B------:R2:W-:Y:S01]  /*335e0*/  STL [R1+0x153c], R11 ;  /* 0x00153c0b01007387 */ /* 0x0005e20000100800 */
[----:B0-----:R-:W-:-:S03]  /*335f0*/  IMAD R14, R18, 0x1d, RZ ;  /* 0x0000001d120e7824 */ /* 0x001fc600078e02ff */
[----:B------:R-:W-:Y:S01]  /*33600*/  STL [R1+0x1548], R12 ;  /* 0x0015480c01007387 */ /* 0x000fe20000100800 */
[----:B--2---:R-:W-:-:S03]  /*33610*/  IMAD.WIDE R10, R19, 0x2, R60 ;  /* 0x00000002130a7825 */ /* 0x004fc600078e023c */
[----:B------:R0:W-:Y:S04]  /*33620*/  STL [R1+0x1544], R13 ;  /* 0x0015440d01007387 */ /* 0x0001e80000100800 */
[----:B------:R-:W-:Y:S04]  /*33630*/  STL [R1+0x1550], R10 ;  /* 0x0015500a01007387 */ /* 0x000fe80000100800 */
[----:B------:R2:W-:Y:S01]  /*33640*/  STL [R1+0x154c], R11 ;  /* 0x00154c0b01007387 */ /* 0x0005e20000100800 */
[----:B0-----:R-:W-:-:S04]  /*33650*/  IMAD.WIDE R12, R19, 0x2, R8 ;  /* 0x00000002130c7825 */ /* 0x001fc800078e0208 */
[----:B------:R-:W-:Y:S01]  /*33660*/  IMAD R3, R18, 0x1c, RZ ;  /* 0x0000001c12037824 */ /* 0x000fe200078e02ff */
[----:B------:R-:W-:Y:S01]  /*33670*/  STL [R1+0x1558], R12 ;  /* 0x0015580c01007387 */ /* 0x000fe20000100800 */
[----:B--2---:R-:W-:-:S03]  /*33680*/  IMAD.WIDE R10, R14, 0x2, R60 ;  /* 0x000000020e0a7825 */ /* 0x004fc600078e023c */
[----:B------:R0:W-:Y:S01]  /*33690*/  STL [R1+0x1554], R13 ;  /* 0x0015540d01007387 */ /* 0x0001e20000100800 */
[----:B------:R-:W-:-:S03]  /*336a0*/  IMAD.WIDE R14, R14, 0x2, R8 ;  /* 0x000000020e0e7825 */ /* 0x000fc600078e0208 */
[----:B------:R-:W-:Y:S04]  /*336b0*/  STL [R1+0x1560], R10 ;  /* 0x0015600a01007387 */ /* 0x000fe80000100800 */
[----:B------:R2:W-:Y:S04]  /*336c0*/  STL [R1+0x155c], R11 ;  /* 0x00155c0b01007387 */ /* 0x0005e80000100800 */
[----:B------:R3:W-:Y:S01]  /*336d0*/  STL [R1+0x1568], R14 ;  /* 0x0015680e01007387 */ /* 0x0007e20000100800 */
[----:B0-----:R-:W-:-:S04]  /*336e0*/  IMAD.WIDE R12, R3, 0x2, R8 ;  /* 0x00000002030c7825 */ /* 0x001fc800078e0208 */
[----:B--2---:R-:W-:Y:S01]  /*336f0*/  IMAD.WIDE R10, R3, 0x2, R60 ;  /* 0x00000002030a7825 */ /* 0x004fe200078e023c */
[----:B------:R-:W-:Y:S03]  /*33700*/  STL [R1+0x1564], R15 ;  /* 0x0015640f01007387 */ /* 0x000fe60000100800 */
[C---:B---3--:R-:W-:Y:S01]  /*33710*/  IMAD R14, R18.reuse, 0x1b, RZ ;  /* 0x0000001b120e7824 */ /* 0x048fe200078e02ff */
[----:B------:R-:W-:Y:S04]  /*33720*/  STL [R1+0x1570], R10 ;  /* 0x0015700a01007387 */ /* 0x000fe80000100800 */
[----:B------:R0:W-:Y:S01]  /*33730*/  STL [R1+0x156c], R11 ;  /* 0x00156c0b01007387 */ /* 0x0001e20000100800 */
[----:B------:R-:W-:-:S03]  /*33740*/  IMAD R3, R18, 0x1a, RZ ;  /* 0x0000001a12037824 */ /* 0x000fc600078e02ff */
[----:B------:R-:W-:Y:S01]  /*33750*/  STL [R1+0x1578], R12 ;  /* 0x0015780c01007387 */ /* 0x000fe20000100800 */
[----:B0-----:R-:W-:-:S03]  /*33760*/  IMAD.WIDE R10, R14, 0x2, R60 ;  /* 0x000000020e0a7825 */ /* 0x001fc600078e023c */
        /* <DEDUP_REMOVED lines=67> */
[----:B------:R-:W-:-:S03]  /*33ba0*/  IMAD.SHL.U32 R3, R18, 0x10, RZ ;  /* 0x0000001012037824 */ /* 0x000fc600078e00ff */
        /* <DEDUP_REMOVED lines=104> */
[----:B------:R-:W-:Y:S01]  /*34230*/  STL [R1+0x1708], R14 ;  /* 0x0017080e01007387 */ /* 0x000fe20000100800 */
[----:B0-----:R-:W-:-:S03]  /*34240*/  IMAD.WIDE R12, R18, 0x2, R60 ;  /* 0x00000002120c7825 */ /* 0x001fc600078e023c */
[----:B------:R0:W-:Y:S01]  /*34250*/  STL [R1+0x1704], R15 ;  /* 0x0017040f01007387 */ /* 0x0001e20000100800 */
[----:B--2---:R-:W-:-:S05]  /*34260*/  IMAD.WIDE R10, R3, 0x2, R60 ;  /* 0x00000002030a7825 */ /* 0x004fca00078e023c */
[----:B------:R-:W-:Y:S01]  /*34270*/  STL [R1+0x1710], R10 ;  /* 0x0017100a01007387 */ /* 0x000fe20000100800 */
[----:B0-----:R-:W-:-:S03]  /*34280*/  IMAD.WIDE R14, R3, 0x2, R8 ;  /* 0x00000002030e7825 */ /* 0x001fc600078e0208 */
[----:B------:R-:W-:Y:S01]  /*34290*/  STL [R1+0x170c], R11 ;  /* 0x00170c0b01007387 */ /* 0x000fe20000100800 */
[----:B------:R-:W-:-:S03]  /*342a0*/  IMAD.WIDE R8, R18, 0x2, R8 ;  /* 0x0000000212087825 */ /* 0x000fc600078e0208 */
[----:B------:R-:W-:Y:S04]  /*342b0*/  STL [R1+0x1718], R14 ;  /* 0x0017180e01007387 */ /* 0x000fe80000100800 */
[----:B------:R-:W-:Y:S04]  /*342c0*/  STL [R1+0x1714], R15 ;  /* 0x0017140f01007387 */ /* 0x000fe80000100800 */
[----:B------:R-:W-:Y:S04]  /*342d0*/  STL [R1+0x1720], R12 ;  /* 0x0017200c01007387 */ /* 0x000fe80000100800 */
[----:B------:R-:W-:Y:S04]  /*342e0*/  STL [R1+0x171c], R13 ;  /* 0x00171c0d01007387 */ /* 0x000fe80000100800 */
[----:B------:R-:W-:Y:S04]  /*342f0*/  STL [R1+0x1728], R8 ;  /* 0x0017280801007387 */ /* 0x000fe80000100800 */
[----:B------:R0:W-:Y:S04]  /*34300*/  STL [R1+0x1724], R9 ;  /* 0x0017240901007387 */ /* 0x0001e80000100800 */
        /* <DEDUP_REMOVED lines=882> */
[----:B------:R-:W2:Y:S03]  /*37a30*/  S2R R19, SR_TID.X ;  /* 0x0000000000137919 */ /* 0x000ea60000002100 */
        /* <DEDUP_REMOVED lines=18> */
[----:B--2---:R-:W-:Y:S01]  /*37b60*/  LOP3.LUT R19, R19, 0x1f, RZ, 0xc0, !PT ;  /* 0x0000001f13137812 */ /* 0x004fe200078ec0ff */
[----:B------:R-:W-:Y:S01]  /*37b70*/  IMAD.SHL.U32 R7, R18, 0x20, RZ ;  /* 0x0000002012077824 */ /* 0x000fe200078e00ff */
[----:B------:R-:W-:-:S02]  /*37b80*/  USHF.R.S32.HI UR7, URZ, 0x1f, UR4 ;  /* 0x0000001fff077899 */ /* 0x000fc40008011404 */
[----:B------:R-:W-:Y:S01]  /*37b90*/  USHF.L.U32 UR6, UR6, 0x5, URZ ;  /* 0x0000000506067899 */ /* 0x000fe200080006ff */
[----:B------:R-:W-:Y:S01]  /*37ba0*/  IMAD.SHL.U32 R3, R19, 0x2, RZ ;  /* 0x0000000213037824 */ /* 0x000fe200078e00ff */
[----:B------:R-:W-:Y:S01]  /*37bb0*/  SHF.R.S32.HI R4, RZ, 0x1f, R7 ;  /* 0x0000001fff047819 */ /* 0x000fe20000011407 */
[----:B------:R-:W-:Y:S02]  /*37bc0*/  ULEA.HI UR7, UR7, UR4, URZ, 0x5 ;  /* 0x0000000407077291 */ /* 0x000fe4000f8f28ff */
[----:B------:R-:W-:Y:S02]  /*37bd0*/  USHF.R.S32.HI UR4, URZ, 0x1f, UR6 ;  /* 0x0000001fff047899 */ /* 0x000fe40008011406 */
[----:B------:R-:W-:Y:S01]  /*37be0*/  USHF.L.U32 UR8, UR6, 0x1, URZ ;  /* 0x0000000106087899 */ /* 0x000fe200080006ff */
[----:B------:R-:W-:Y:S01]  /*37bf0*/  SHF.L.U64.HI R4, R7, 0x1, R4 ;  /* 0x0000000107047819 */ /* 0x000fe20000010204 */
[----:B------:R-:W-:Y:S01]  /*37c00*/  USHF.R.S32.HI UR7, URZ, 0x5, UR7 ;  /* 0x00000005ff077899 */ /* 0x000fe20008011407 */
[----:B------:R1:W-:Y:S01]  /*37c10*/  STL [R1+0x5ec], RZ ;  /* 0x0005ecff01007387 */ /* 0x0003e20000100800 */
[C---:B0-----:R-:W-:Y:S01]  /*37c20*/  LOP3.LUT R9, R3.reuse, 0x10, RZ, 0x3c, !PT ;  /* 0x0000001003097812 */ /* 0x041fe200078e3cff */
[----:B------:R-:W-:Y:S01]  /*37c30*/  USHF.L.U64.HI UR4, UR6, 0x1, UR4 ;  /* 0x0000000106047899 */ /* 0x000fe20008010204 */
[C---:B------:R-:W-:Y:S01]  /*37c40*/  LOP3.LUT R7, R3.reuse, 0x30, RZ, 0x3c, !PT ;  /* 0x0000003003077812 */ /* 0x040fe200078e3cff */
[----:B------:R1:W-:Y:S01]  /*37c50*/  STL [R1+0x5d0], RZ ;  /* 0x0005d0ff01007387 */ /* 0x0003e20000100800 */
[----:B------:R-:W-:-:S03]  /*37c60*/  LOP3.LUT R8, R3, 0x20, RZ, 0x3c, !PT ;  /* 0x0000002003087812 */ /* 0x000fc600078e3cff */
        /* <DEDUP_REMOVED lines=77> */
[----:B0-----:R-:W-:-:S02]  /*38140*/  IMAD.SHL.U32 R20, R18, 0x2, RZ ;  /* 0x0000000212147824 */ /* 0x001fc400078e00ff */
[C---:B------:R-:W-:Y:S01]  /*38150*/  IMAD.SHL.U32 R19, R18.reuse, 0x40, RZ ;  /* 0x0000004012137824 */ /* 0x040fe200078e00ff */
[----:B------:R1:W-:Y:S01]  /*38160*/  STL [R1+0x4a4], RZ ;  /* 0x0004a4ff01007387 */ /* 0x0003e20000100800 */
[----:B------:R-:W-:-:S03]  /*38170*/  LOP3.LUT R18, R18, 0x7, RZ, 0xc0, !PT ;  /* 0x0000000712127812 */ /* 0x000fc600078ec0ff */
[----:B------:R1:W-:Y:S02]  /*38180*/  STL [R1+0x4a8], RZ ;  /* 0x0004a8ff01007387 */ /* 0x0003e40000100800 */
[----:B------:R-:W-:Y:S02]  /*38190*/  IMAD R18, R18, 0x90, RZ ;  /* 0x0000009012127824 */ /* 0x000fe400078e02ff */
[----:B------:R1:W-:Y:S03]  /*381a0*/  STL [R1+0x4ac], RZ ;  /* 0x0004acff01007387 */ /* 0x0003e60000100800 */
[----:B------:R-:W-:Y:S01]  /*381b0*/  LOP3.LUT R18, R18, 0x10, R20, 0x78, !PT ;  /* 0x0000001012127812 */ /* 0x000fe200078e7814 */
[----:B------:R1:W-:Y:S03]  /*381c0*/  STL [R1+0x490], RZ ;  /* 0x000490ff01007387 */ /* 0x0003e60000100800 */
[----:B------:R-:W-:Y:S01]  /*381d0*/  LOP3.LUT R18, R18, 0x400, R19, 0xf8, !PT ;  /* 0x0000040012127812 */ /* 0x000fe200078ef813 */
[----:B------:R1:W-:Y:S03]  /*381e0*/  STL [R1+0x494], RZ ;  /* 0x000494ff01007387 */ /* 0x0003e60000100800 */
[C---:B------:R-:W-:Y:S01]  /*381f0*/  LOP3.LUT R9, R18.reuse, 0x20, RZ, 0x3c, !PT ;  /* 0x0000002012097812 */ /* 0x040fe200078e3cff */
[----:B------:R1:W-:Y:S01]  /*38200*/  STL [R1+0x498], RZ ;  /* 0x000498ff01007387 */ /* 0x0003e20000100800 */
[----:B------:R-:W-:-:S02]  /*38210*/  LOP3.LUT R7, R18, 0x60, RZ, 0x3c, !PT ;  /* 0x0000006012077812 */ /* 0x000fc400078e3cff */
[----:B------:R-:W-:Y:S01]  /*38220*/  LOP3.LUT R8, R18, 0x40, RZ, 0x3c, !PT ;  /* 0x0000004012087812 */ /* 0x000fe200078e3cff */
        /* <DEDUP_REMOVED lines=41> */
[----:B------:R1:W-:Y:S04]  /*384c0*/  STL [R1+0x2730], R9 ;  /* 0x0027300901007387 */ /* 0x0003e80000100800 */
[----:B------:R1:W-:Y:S04]  /*384d0*/  STL [R1+0x2728], R7 ;  /* 0x0027280701007387 */ /* 0x0003e80000100800 */
[----:B------:R1:W-:Y:S02]  /*384e0*/  STL [R1+0x272c], R8 ;  /* 0x00272c0801007387 */ /* 0x0003e40000100800 */
.L_x_1:
[----:B0-----:R0:W-:Y:S01]  /*384f0*/  STL [R1+0x447c], R60 ;  /* 0x00447c3c01007387 */ /* 0x0011e20000100800 */
[----:B-1----:R-:W1:Y:S03]  /*38500*/  LDC R7, c[0x0][0x3a0] ;  /* 0x0000e800ff077b82 */ /* 0x002e660000000800 */
[----:B-----5:R-:W2:Y:S04]  /*38510*/  LDL R9, [R1+0x1530] ;  /* 0x0015300001097983 */ /* 0x020ea80000100800 */
[----:B------:R-:W2:Y:S04]  /*38520*/  LDL R8, [R1+0x1534] ;  /* 0x0015340001087983 */ /* 0x000ea80000100800 */
[----:B0-----:R-:W1:Y:S04]  /*38530*/  LDL R60, [R1+0x1528] ;  /* 0x00152800013c7983 */ /* 0x001e680000100800 */
[----:B------:R0:W-:Y:S04]  /*38540*/  STL [R1+0x4478], R61 ;  /* 0x0044783d01007387 */ /* 0x0001e80000100800 */
[----:B------:R-:W-:Y:S04]  /*38550*/  STL [R1+0x4310], R59 ;  /* 0x0043103b01007387 */ /* 0x000fe80000100800 */
        /* <DEDUP_REMOVED lines=143> */
[----:B------:R-:W-:Y:S01]  /*38e50*/  STL [R1+0x3ce0], R4 ;  /* 0x003ce00401007387 */ /* 0x000fe20000100800 */
[----:B-1----:R-:W-:-:S03]  /*38e60*/  IMAD R7, R60, -0x20, R7 ;  /* 0xffffffe03c077824 */ /* 0x002fc600078e0207 */
[----:B------:R-:W-:Y:S04]  /*38e70*/  STL [R1+0x3ce4], R4 ;  /* 0x003ce40401007387 */ /* 0x000fe80000100800 */
[----:B------:R-:W-:Y:S04]  /*38e80*/  STL [R1+0x3ce8], R4 ;  /* 0x003ce80401007387 */ /* 0x000fe80000100800 */
[----:B------:R-:W-:Y:S04]  /*38e90*/  STL [R1+0x3cec], R4 ;  /* 0x003cec0401007387 */ /* 0x000fe80000100800 */
[----:B------:R-:W-:Y:S04]  /*38ea0*/  STL [R1+0x3cf0], R4 ;  /* 0x003cf00401007387 */ /* 0x000fe80000100800 */
[----:B------:R-:W-:Y:S01]  /*38eb0*/  STL [R1+0x3cf4], R4 ;  /* 0x003cf40401007387 */ /* 0x000fe20000100800 */
[----:B------:R-:W-:-:S03]  /*38ec0*/  ISETP.GT.AND P0, PT, R7, RZ, PT ;  /* 0x000000ff0700720c */ /* 0x000fc60003f04270 */
[----:B------:R-:W-:Y:S04]  /*38ed0*/  STL [R1+0x3cf8], R4 ;  /* 0x003cf80401007387 */ /* 0x000fe80000100800 */
[----:B------:R-:W-:Y:S04]  /*38ee0*/  STL [R1+0x3cfc], R4 ;  /* 0x003cfc0401007387 */ /* 0x000fe80000100800 */
[----:B------:R-:W-:Y:S04]  /*38ef0*/  STL [R1+0x3d00], R4 ;  /* 0x003d000401007387 */ /* 0x000fe80000100800 */
[----:B------:R-:W-:Y:S04]  /*38f00*/  STL [R1+0x3d04], R4 ;  /* 0x003d040401007387 */ /* 0x000fe80000100800 */
[----:B------:R-:W-:Y:S04]  /*38f10*/  STL [R1+0x3d08], R4 ;  /* 0x003d080401007387 */ /* 0x000fe80000100800 */
[----:B------:R-:W-:Y:S04]  /*38f20*/  STL [R1+0x3d0c], R4 ;  /* 0x003d0c0401007387 */ /* 0x000fe80000100800 */
[----:B------:R-:W-:Y:S01]  /*38f30*/  STL [R1+0x3d10], R4 ;  /* 0x003d100401007387 */ /* 0x000fe20000100800 */
[----:B0-----:R-:W-:-:S03]  /*38f40*/  PRMT R61, RZ, 0x7610, R61 ;  /* 0x00007610ff3d7816 */ /* 0x001fc6000000003d */
        /* <DEDUP_REMOVED lines=10> */
[----:B--2---:R-:W2:Y:S04]  /*38ff0*/  @P0 LDG.E.U16 R61, desc[UR76][R8.64] ;  /* 0x0000004c083d0981 */ /* 0x004ea8000c1e1500 */
        /* <DEDUP_REMOVED lines=182> */
[----:B-----5:R-:W-:Y:S04]  /*39b60*/  STL [R1+0x3c50], R2 ;  /* 0x003c500201007387 */ /* 0x020fe80000100800 */
        /* <DEDUP_REMOVED lines=115> */
[----:B------:R-:W3:Y:S04]  /*3a2a0*/  LDL.LU R60, [R1+0x447c] ;  /* 0x00447c00013c7983 */ /* 0x000ee80000300800 */
[----:B--2---:R0:W-:Y:S04]  /*3a2b0*/  STL [R1+0x24c], R61 ;  /* 0x00024c3d01007387 */ /* 0x0041e80000100800 */
[----:B0-----:R-:W2:Y:S01]  /*3a2c0*/  LDL.LU R61, [R1+0x4478] ;  /* 0x00447800013d7983 */ /* 0x001ea20000300800 */
[----:B------:R-:W-:Y:S01]  /*3a2d0*/  PRMT R59, RZ, 0x7610, R59 ;  /* 0x00007610ff3b7816 */ /* 0x000fe2000000003b */
[----:B---3--:R-:W-:-:S02]  /*3a2e0*/  @P0 IMAD.MOV.U32 R8, RZ, RZ, R60 ;  /* 0x000000ffff080224 */ /* 0x008fc400078e003c */
[----:B--2---:R-:W-:-:S05]  /*3a2f0*/  @P0 IMAD.MOV.U32 R9, RZ, RZ, R61 ;  /* 0x000000ffff090224 */ /* 0x004fca00078e003d */
[----:B------:R-:W2:Y:S04]  /*3a300*/  @P0 LDG.E.U16 R59, desc[UR76][R8.64] ;  /* 0x0000004c083b0981 */ /* 0x000ea8000c1e1500 */
[----:B------:R-:W-:Y:S04]  /*3a310*/  STL [R1+0x27d0], R60 ;  /* 0x0027d03c01007387 */ /* 0x000fe80000100800 */
[----:B------:R-:W-:Y:S01]  /*3a320*/  STL [R1+0x27a8], R61 ;  /* 0x0027a83d01007387 */ /* 0x000fe20000100800 */
[----:B------:R-:W-:-:S03]  /*3a330*/  ISETP.GT.AND P1, PT, R7, 0x1, PT ;  /* 0x000000010700780c */ /* 0x000fc60003f24270 */
[----:B--2---:R0:W-:Y:S04]  /*3a340*/  STL [R1+0x248], R59 ;  /* 0x0002483b01007387 */ /* 0x0041e80000100800 */
[----:B0-----:R-:W2:Y:S04]  /*3a350*/  LDL.LU R59, [R1+0x4474] ;  /* 0x00447400013b7983 */ /* 0x001ea80000300800 */
[----:B------:R-:W3:Y:S04]  /*3a360*/  LDL R8, [R1+0x1724] ;  /* 0x0017240001087983 */ /* 0x000ee80000100800 */
[----:B------:R-:W3:Y:S01]  /*3a370*/  LDL R9, [R1+0x1728] ;  /* 0x0017280001097983 */ /* 0x000ee20000100800 */
[----:B------:R-:W-:-:S02]  /*3a380*/  PRMT R58, RZ, 0x7610, R58 ;  /* 0x00007610ff3a7816 */ /* 0x000fc4000000003a */
[----:B---3--:R-:W-:-:S04]  /*3a390*/  @P1 LOP3.LUT R9, R9, R8, RZ, 0x3c, !PT ;  /* 0x0000000809091212 */ /* 0x008fc800078e3cff */
[----:B------:R-:W-:-:S04]  /*3a3a0*/  @P1 LOP3.LUT R8, R9, R8, RZ, 0x3c, !PT ;  /* 0x0000000809081212 */ /* 0x000fc800078e3cff */
[----:B------:R-:W-:-:S05]  /*3a3b0*/  @P1 LOP3.LUT R9, R9, R8, RZ, 0x3c, !PT ;  /* 0x0000000809091212 */ /* 0x000fca00078e3cff */
[----:B------:R-:W3:Y:S04]  /*3a3c0*/  @P1 LDG.E.U16 R58, desc[UR76][R8.64] ;  /* 0x0000004c083a1981 */ /* 0x000ee8000c1e1500 */
[----:B---3--:R0:W-:Y:S04]  /*3a3d0*/  STL [R1+0x244], R58 ;  /* 0x0002443a01007387 */ /* 0x0081e80000100800 */
[----:B0-----:R-:W3:Y:S04]  /*3a3e0*/  LDL.LU R58, [R1+0x4470] ;  /* 0x00447000013a7983 */ /* 0x001ee80000300800 */
[----:B------:R-:W4:Y:S04]  /*3a3f0*/  LDL R8, [R1+0x171c] ;  /* 0x00171c0001087983 */ /* 0x000f280000100800 */
[----:B------:R-:W4:Y:S01]  /*3a400*/  LDL R9, [R1+0x1720] ;  /* 0x0017200001097983 */ /* 0x000f220000100800 */
[----:B--2---:R-:W-:-:S02]  /*3a410*/  PRMT R59, RZ, 0x7610, R59 ;  /* 0x00007610ff3b7816 */ /* 0x004fc4000000003b */
[----:B----4-:R-:W-:-:S04]  /*3a420*/  @P1 LOP3.LUT R9, R9, R8, RZ, 0x3c, !PT ;  /* 0x0000000809091212 */ /* 0x010fc800078e3cff */
[----:B------:R-:W-:-:S04]  /*3a430*/  @P1 LOP3.LUT R8, R9, R8, RZ, 0x3c, !PT ;  /* 0x0000000809081212 */ /* 0x000fc800078e3cff */
[----:B------:R-:W-:-:S05]  /*3a440*/  @P1 LOP3.LUT R9, R9, R8, RZ, 0x3c, !PT ;  /* 0x0000000809091212 */ /* 0x000fca00078e3cff */
[----:B------:R-:W2:Y:S01]  /*3a450*/  @P1 LDG.E.U16 R59, desc[UR76][R8.64] ;  /* 0x0000004c083b1981 */ /* 0x000ea2000c1e1500 */
[----:B------:R-:W-:-:S03]  /*3a460*/  ISETP.GT.AND P2, PT, R7, 0x2, PT ;  /* 0x000000020700780c */ /* 0x000fc60003f44270 */
[----:B--2---:R0:W-:Y:S04]  /*3a470*/  STL [R1+0x240], R59 ;  /* 0x0002403b01007387 */ /* 0x0041e80000100800 */
[----:B0-----:R-:W2:Y:S04]  /*3a480*/  LDL.LU R59, [R1+0x446c] ;  /* 0x00446c00013b7983 */ /* 0x001ea80000300800 */
[----:B------:R-:W4:Y:S04]  /*3a490*/  LDL R8, [R1+0x1714] ;  /* 0x0017140001087983 */ /* 0x000f280000100800 */
[----:B------:R-:W4:Y:S01]  /*3a4a0*/  LDL R9, [R1+0x1718] ;  /* 0x0017180001097983 */ /* 0x000f220000100800 */
[----:B---3--:R-:W-:-:S02]  /*3a4b0*/  PRMT R58, RZ, 0x7610, R58 ;  /* 0x00007610ff3a7816 */ /* 0x008fc4000000003a */
[----:B----4-:R-:W-:-:S04]  /*3a4c0*/  @P2 LOP3.LUT R9, R9, R8, RZ, 0x3c, !PT ;  /* 0x0000000809092212 */ /* 0x010fc800078e3cff */
        /* <DEDUP_REMOVED lines=416> */
[----:B------:R-:W-:-:S02]  /*3bed0*/  PRMT R2, RZ, 0x7610, R2 ;  /* 0x00007610ff027816 */ /* 0x000fc40000000002 */
[----:B----4-:R-:W-:-:S04]  /*3bee0*/  @P0 LOP3.LUT R9, R9, R8, RZ, 0x3c, !PT ;  /* 0x0000000809090212 */ /* 0x010fc800078e3cff */
[----:B------:R-:W-:-:S04]  /*3bef0*/  @P0 LOP3.LUT R8, R9, R8, RZ, 0x3c, !PT ;  /* 0x0000000809080212 */ /* 0x000fc800078e3cff */
[----:B------:R-:W-:-:S05]  /*3bf00*/  @P0 LOP3.LUT R9, R9, R8, RZ, 0x3c, !PT ;  /* 0x0000000809090212 */ /* 0x000fca00078e3cff */
[----:B------:R0:W4:Y:S04]  /*3bf10*/  @P0 LDG.E.U16 R2, desc[UR76][R8.64] ;  /* 0x0000004c08020981 */ /* 0x000128000c1e1500 */
[----:B------:R-:W0:Y:S04]  /*3bf20*/  LDL R8, [R1+0x15ac] ;  /* 0x0015ac0001087983 */ /* 0x000e280000100800 */
[----:B------:R-:W0:Y:S01]  /*3bf30*/  LDL R9, [R1+0x15b0] ;  /* 0x0015b00001097983 */ /* 0x000e220000100800 */
[----:B---3--:R-:W-:Y:S02]  /*3bf40*/  PRMT R58, RZ, 0x7610, R58 ;  /* 0x00007610ff3a7816 */ /* 0x008fe4000000003a */
[----:B0-----:R-:W-:-:S04]  /*3bf50*/  @P0 LOP3.LUT R9, R9, R8, RZ, 0x3c, !PT ;  /* 0x0000000809090212 */ /* 0x001fc800078e3cff */
[----:B------:R-:W-:-:S04]  /*3bf60*/  @P0 LOP3.LUT R8, R9, R8, RZ, 0x3c, !PT ;  /* 0x0000000809080212 */ /* 0x000fc800078e3cff */
[----:B------:R-:W-:-:S05]  /*3bf70*/  @P0 LOP3.LUT R9, R9, R8, RZ, 0x3c, !PT ;  /* 0x0000000809090212 */ /* 0x000fca00078e3cff */
[----:B------:R-:W3:Y:S01]  /*3bf80*/  @P0 LDG.E.U16 R58, desc[UR76][R8.64] ;  /* 0x0000004c083a0981 */ /* 0x000ee2000c1e1500 */
[----:B------:R-:W-:-:S03]  /*3bf90*/  ISETP.GT.AND P1, PT, R7, 0x19, PT ;  /* 0x000000190700780c */ /* 0x000fc60003f24270 */
[----:B---3--:R0:W-:Y:S04]  /*3bfa0*/  STL [R1+0x188], R58 ;  /* 0x0001883a01007387 */ /* 0x0081e80000100800 */
[----:B0-----:R-:W3:Y:S04]  /*3bfb0*/  LDL.LU R58, [R1+0x43b8] ;  /* 0x0043b800013a7983 */ /* 0x001ee80000300800 */
[----:B------:R-:W3:Y:S04]  /*3bfc0*/  LDL R8, [R1+0x15a4] ;  /* 0x0015a40001087983 */ /* 0x000ee80000100800 */
[----:B------:R-:W3:Y:S01]  /*3bfd0*/  LDL R9, [R1+0x15a8] ;  /* 0x0015a80001097983 */ /* 0x000ee20000100800 */
[----:B--2---:R-:W-:-:S02]  /*3bfe0*/  PRMT R59, RZ, 0x7610, R59 ;  /* 0x00007610ff3b7816 */ /* 0x004fc4000000003b */
[----:B---3--:R-:W-:-:S04]  /*3bff0*/  @P1 LOP3.LUT R9, R9, R8, RZ, 0x3c, !PT ;  /* 0x0000000809091212 */ /* 0x008fc800078e3cff */
[----:B------:R-:W-:-:S04]  /*3c000*/  @P1 LOP3.LUT R8, R9, R8, RZ, 0x3c, !PT ;  /* 0x0000000809081212 */ /* 0x000fc800078e3cff */
[----:B------:R-:W-:-:S05]  /*3c010*/  @P1 LOP3.LUT R9, R9, R8, RZ, 0x3c, !PT ;  /* 0x0000000809091212 */ /* 0x000fca00078e3cff */
[----:B------:R-:W2:Y:S04]  /*3c020*/  @P1 LDG.E.U16 R59, desc[UR76][R8.64] ;  /* 0x0000004c083b1981 */ /* 0x000ea8000c1e1500 */
        /* <DEDUP_REMOVED lines=9> */
[----:B------:R-:W2:Y:S04]  /*3c0c0*/  LDL R8, [R1+0x1594] ;  /* 0x0015940001087983 */ /* 0x000ea80000100800 */
[----:B------:R-:W2:Y:S01]  /*3c0d0*/  LDL R9, [R1+0x1598] ;  /* 0x0015980001097983 */ /* 0x000ea20000100800 */
[----:B------:R-:W-:Y:S02]  /*3c0e0*/  ISETP.GT.AND P0, PT, R7, 0x1a, PT ;  /* 0x0000001a0700780c */ /* 0x000fe40003f04270 */
[----:B------:R-:W-:Y:S01]  /*3c0f0*/  PRMT R61, RZ, 0x7610, R61 ;  /* 0x00007610ff3d7816 */ /* 0x000fe2000000003d */
[----:B---3--:R0:W-:Y:S02]  /*3c100*/  STL [R1+0x180], R0 ;  /* 0x0001800001007387 */ /* 0x0081e40000100800 */
[----:B0-----:R-:W0:Y:S08]  /*3c110*/  S2R R0, SR_TID.X ;  /* 0x0000000000007919 */ /* 0x001e300000002100 */
[----:B--2---:R-:W-:-:S04]  /*3c120*/  @P0 LOP3.LUT R9, R9, R8, RZ, 0x3c, !PT ;  /* 0x0000000809090212 */ /* 0x004fc800078e3cff */
[----:B------:R-:W-:-:S04]  /*3c130*/  @P0 LOP3.LUT R8, R9, R8, RZ, 0x3c, !PT ;  /* 0x0000000809080212 */ /* 0x000fc800078e3cff */
[----:B------:R-:W-:-:S05]  /*3c140*/  @P0 LOP3.LUT R9, R9, R8, RZ, 0x3c, !PT ;  /* 0x0000000809090212 */ /* 0x000fca00078e3cff */
[----:B------:R1:W2:Y:S01]  /*3c150*/  @P0 LDG.E.U16 R61, desc[UR76][R8.64] ;  /* 0x0000004c083d0981 */ /* 0x0002a2000c1e1500 */
[----:B0-----:R-:W-:-:S04]  /*3c160*/  LOP3.LUT R0, R0, 0x1f, RZ, 0xc0, !PT ;  /* 0x0000001f00007812 */ /* 0x001fc800078ec0ff */
[----:B------:R-:W-:Y:S02]  /*3c170*/  ISETP.GE.AND P6, PT, R0, R7, PT ;  /* 0x000000070000720c */ /* 0x000fe40003fc6270 */
[----:B------:R-:W3:Y:S04]  /*3c180*/  LDL.LU R0, [R1+0x2708] ;  /* 0x0027080001007983 */ /* 0x000ee80000300800 */
[----:B------:R-:W1:Y:S04]  /*3c190*/  LDL R8, [R1+0x158c] ;  /* 0x00158c0001087983 */ /* 0x000e680000100800 */
[----:B------:R-:W1:Y:S01]  /*3c1a0*/  LDL R9, [R1+0x1590] ;  /* 0x0015900001097983 */ /* 0x000e620000100800 */
[----:B------:R-:W-:-:S02]  /*3c1b0*/  PRMT R58, RZ, 0x7610, R58 ;  /* 0x00007610ff3a7816 */ /* 0x000fc4000000003a */
[----:B-1----:R-:W-:-:S04]  /*3c1c0*/  @P0 LOP3.LUT R9, R9, R8, RZ, 0x3c, !PT ;  /* 0x0000000809090212 */ /* 0x002fc800078e3cff */
[----:B------:R-:W-:-:S04]  /*3c1d0*/  @P0 LOP3.LUT R8, R9, R8, RZ, 0x3c, !PT ;  /* 0x0000000809080212 */ /* 0x000fc800078e3cff */
[----:B------:R-:W-:-:S05]  /*3c1e0*/  @P0 LOP3.LUT R9, R9, R8, RZ, 0x3c, !PT ;  /* 0x0000000809090212 */ /* 0x000fca00078e3cff */
[----:B------:R-:W3:Y:S04]  /*3c1f0*/  @P0 LDG.E.U16 R58, desc[UR76][R8.64] ;  /* 0x0000004c083a0981 */ /* 0x000ee8000c1e1500 */
[----:B--2---:R-:W-:Y:S01]  /*3c200*/  STL [R1+0x4244], R61 ;  /* 0x0042443d01007387 */ /* 0x004fe20000100800 */
[----:B------:R-:W-:-:S03]  /*3c210*/  ISETP.GT.AND P1, PT, R7, 0x1b, PT ;  /* 0x0000001b0700780c */ /* 0x000fc60003f24270 */
[----:B---3--:R0:W-:Y:S04]  /*3c220*/  STL [R1+0x178], R58 ;  /* 0x0001783a01007387 */ /* 0x0081e80000100800 */
        /* <DEDUP_REMOVED lines=16> */
[----:B------:R-:W2:Y:S01]  /*3c330*/  @P1 LDG.E.U16 R58, desc[UR76][R8.64] ;  /* 0x0000004c083a1981 */ /* 0x000ea2000c1e1500 */
        /* <DEDUP_REMOVED lines=31> */
[----:B------:R-:W2:Y:S04]  /*3c530*/  LDL R8, [R1+0x155c] ;  /* 0x00155c0001087983 */ /* 0x000ea80000100800 */
[----:B------:R-:W2:Y:S01]  /*3c540*/  LDL R9, [R1+0x1560] ;  /* 0x0015600001097983 */ /* 0x000ea20000100800 */
[----:B------:R-:W-:-:S02]  /*3c550*/  PRMT R61, RZ, 0x7610, R61 ;  /* 0x00007610ff3d7816 */ /* 0x000fc4000000003d */
[----:B--2---:R-:W-:-:S04]  /*3c560*/  @P3 LOP3.LUT R9, R9, R8, RZ, 0x3c, !PT ;  /* 0x0000000809093212 */ /* 0x004fc800078e3cff */
[----:B------:R-:W-:-:S04]  /*3c570*/  @P3 LOP3.LUT R8, R9, R8, RZ, 0x3c, !PT ;  /* 0x0000000809083212 */ /* 0x000fc800078e3cff */
[----:B------:R-:W-:-:S05]  /*3c580*/  @P3 LOP3.LUT R9, R9, R8, RZ, 0x3c, !PT ;  /* 0x0000000809093212 */ /* 0x000fca00078e3cff */
[----:B------:R0:W2:Y:S04]  /*3c590*/  @P3 LDG.E.U16 R61, desc[UR76][R8.64] ;  /* 0x0000004c083d3981 */ /* 0x0000a8000c1e1500 */
[----:B------:R-:W0:Y:S04]  /*3c5a0*/  LDL R8, [R1+0x1554] ;  /* 0x0015540001087983 */ /* 0x000e280000100800 */
[----:B------:R-:W0:Y:S01]  /*3c5b0*/  LDL R9, [R1+0x1558] ;  /* 0x0015580001097983 */ /* 0x000e220000100800 */
[----:B------:R-:W-:Y:S02]  /*3c5c0*/  ISETP.GT.AND P4, PT, R7, 0x1e, PT ;  /* 0x0000001e0700780c */ /* 0x000fe40003f84270 */
[----:B---3--:R-:W-:-:S11]  /*3c5d0*/  PRMT R59, RZ, 0x7610, R59 ;  /* 0x00007610ff3b7816 */ /* 0x008fd6000000003b */
[----:B0-----:R-:W-:-:S04]  /*3c5e0*/  @P4 LOP3.LUT R9, R9, R8, RZ, 0x3c, !PT ;  /* 0x0000000809094212 */ /* 0x001fc800078e3cff */
        /* <DEDUP_REMOVED lines=11> */
[----:B------:R-:W2:Y:S01]  /*3c6a0*/  @P4 LDG.E.U16 R57, desc[UR76][R8.64] ;  /* 0x0000004c08394981 */ /* 0x000ea2000c1e1500 */
[----:B------:R-:W-:-:S03]  /*3c6b0*/  ISETP.GT.AND P5, PT, R7, 0x1f, PT ;  /* 0x0000001f0700780c */ /* 0x000fc60003fa4270 */
[----:B--2---:R0:W-:Y:S04]  /*3c6c0*/  STL [R1+0x158], R57 ;  /* 0x0001583901007387 */ /* 0x0041e80000100800 */
[----:B0-----:R-:W2:Y:S04]  /*3c6d0*/  LDL.LU R57, [R1+0x4394] ;  /* 0x0043940001397983 */ /* 0x001ea80000300800 */
[----:B------:R-:W2:Y:S04]  /*3c6e0*/  LDL R8, [R1+0x1544] ;  /* 0x0015440001087983 */ /* 0x000ea80000100800 */
[----:B------:R-:W2:Y:S01]  /*3c6f0*/  LDL R9, [R1+0x1548] ;  /* 0x0015480001097983 */ /* 0x000ea20000100800 */
[----:B------:R-:W-:-:S02]  /*3c700*/  PRMT R58, RZ, 0x7610, R58 ;  /* 0x00007610ff3a7816 */ /* 0x000fc4000000003a */
[----:B--2---:R-:W-:-:S04]  /*3c710*/  @P5 LOP3.LUT R9, R9, R8, RZ, 0x3c, !PT ;  /* 0x0000000809095212 */ /* 0x004fc800078e3cff */
[----:B------:R-:W-:-:S04]  /*3c720*/  @P5 LOP3.LUT R8, R9, R8, RZ, 0x3c, !PT ;  /* 0x0000000809085212 */ /* 0x000fc800078e3cff */
[----:B------:R-:W-:-:S05]  /*3c730*/  @P5 LOP3.LUT R9, R9, R8, RZ, 0x3c, !PT ;  /* 0x0000000809095212 */ /* 0x000fca00078e3cff */
[----:B------:R-:W2:Y:S04]  /*3c740*/  @P5 LDG.E.U16 R58, desc[UR76][R8.64] ;  /* 0x0000004c083a5981 */ /* 0x000ea8000c1e1500 */
[----:B--2---:R0:W-:Y:S04]  /*3c750*/  STL [R1+0x154], R58 ;  /* 0x0001543a01007387 */ /* 0x0041e80000100800 */
[----:B0-----:R-:W2:Y:S04]  /*3c760*/  LDL.LU R58, [R1+0x4390] ;  /* 0x00439000013a7983 */ /* 0x001ea80000300800 */
[----:B------:R-:W2:Y:S04]  /*3c770*/  LDL R8, [R1+0x153c] ;  /* 0x00153c0001087983 */ /* 0x000ea80000100800 */
[----:B------:R-:W2:Y:S01]  /*3c780*/  LDL R9, [R1+0x1540] ;  /* 0x0015400001097983 */ /* 0x000ea20000100800 */
[----:B---3--:R-:W-:-:S02]  /*3c790*/  PRMT R59, RZ, 0x7610, R59 ;  /* 0x00007610ff3b7816 */ /* 0x008fc4000000003b */
[----:B--2---:R-:W-:-:S04]  /*3c7a0*/  @P5 LOP3.LUT R9, R9, R8, RZ, 0x3c, !PT ;  /* 0x0000000809095212 */ /* 0x004fc800078e3cff */
[----:B------:R-:W-:-:S04]  /*3c7b0*/  @P5 LOP3.LUT R8, R9, R8, RZ, 0x3c, !PT ;  /* 0x0000000809085212 */ /* 0x000fc800078e3cff */
[----:B------:R-:W-:-:S05]  /*3c7c0*/  @P5 LOP3.LUT R9, R9, R8, RZ, 0x3c, !PT ;  /* 0x0000000809095212 */ /* 0x000fca00078e3cff */
[----:B------:R-:W2:Y:S01]  /*3c7d0*/  @P5 LDG.E.U16 R59, desc[UR76][R8.64] ;  /* 0x0000004c083b5981 */ /* 0x000ea2000c1e1500 */
[----:B------:R-:W-:Y:S01]  /*3c7e0*/  PRMT R57, RZ, 0x7610, R57 ;  /* 0x00007610ff397816 */ /* 0x000fe20000000039 */
[----:B------:R-:W-:Y:S06]  /*3c7f0*/  BAR.SYNC.DEFER_BLOCKING 0x0 ;  /* 0x0000000000007b1d */ /* 0x000fec0000010000 */
[----:B--2---:R0:W-:Y:S04]  /*3c800*/  STL [R1+0x150], R59 ;  /* 0x0001503b01007387 */ /* 0x0041e80000100800 */
[----:B0-----:R-:W2:Y:S04]  /*3c810*/  LDL.LU R59, [R1+0x438c] ;  /* 0x00438c00013b7983 */ /* 0x001ea80000300800 */
[----:B------:R-:W3:Y:S04]  /*3c820*/  LDL R8, [R1+0x1740] ;  /* 0x0017400001087983 */ /* 0x000ee80000100800 */
[----:B------:R-:W3:Y:S02]  /*3c830*/  LDL R9, [R1+0x266c] ;  /* 0x00266c0001097983 */ /* 0x000ee40000100800 */
[----:B---3--:R-:W-:-:S04]  /*3c840*/  @!P6 LOP3.LUT R9, R9, R8, RZ, 0x3c, !PT ;  /* 0x000000080909e212 */ /* 0x008fc800078e3cff */
[----:B------:R-:W-:-:S04]  /*3c850*/  @!P6 LOP3.LUT R8, R9, R8, RZ, 0x3c, !PT ;  /* 0x000000080908e212 */ /* 0x000fc800078e3cff */
[----:B------:R-:W-:-:S05]  /*3c860*/  @!P6 LOP3.LUT R9, R9, R8, RZ, 0x3c, !PT ;  /* 0x000000080909e212 */ /* 0x000fca00078e3cff */
[----:B------:R-:W3:Y:S04]  /*3c870*/  @!P6 LDG.E.U16 R57, desc[UR76][R8.64] ;  /* 0x0000004c0839e981 */ /* 0x000ee8000c1e1500 */
[----:B---3--:R0:W-:Y:S04]  /*3c880*/  STL [R1+0x14c], R57 ;  /* 0x00014c3901007387 */ /* 0x0081e80000100800 */
[----:B0-----:R-:W3:Y:S04]  /*3c890*/  LDL.LU R57, [R1+0x4388] ;  /* 0x0043880001397983 */ /* 0x001ee80000300800 */
[----:B------:R-:W2:Y:S04]  /*3c8a0*/  LDL R8, [R1+0x1538] ;  /* 0x0015380001087983 */ /* 0x000ea80000100800 */
[----:B------:R-:W2:Y:S01]  /*3c8b0*/  LDL R9, [R1+0x173c] ;  /* 0x00173c0001097983 */ /* 0x000ea20000100800 */
[----:B------:R-:W-:-:S02]  /*3c8c0*/  PRMT R58, RZ, 0x7610, R58 ;  /* 0x00007610ff3a7816 */ /* 0x000fc4000000003a */
[----:B--2---:R-:W-:-:S04]  /*3c8d0*/  @!P6 LOP3.LUT R9, R9, R8, RZ, 0x3c, !PT ;  /* 0x000000080909e212 */ /* 0x004fc800078e3cff */
[----:B------:R-:W-:-:S04]  /*3c8e0*/  @!P6 LOP3.LUT R8, R9, R8, RZ, 0x3c, !PT ;  /* 0x000000080908e212 */ /* 0x000fc800078e3cff */
[----:B------:R-:W-:-:S05]  /*3c8f0*/  @!P6 LOP3.LUT R9, R9, R8, RZ, 0x3c, !PT ;  /* 0x000000080909e212 */ /* 0x000fca00078e3cff */
[----:B------:R-:W2:Y:S04]  /*3c900*/  @!P6 LDG.E.U16 R58, desc[UR76][R8.64] ;  /* 0x0000004c083ae981 */ /* 0x000ea8000c1e1500 */
[----:B--2---:R0:W-:Y:S04]  /*3c910*/  STL [R1+0x148], R58 ;  /* 0x0001483a01007387 */ /* 0x0041e80000100800 */
[----:B0-----:R-:W2:Y:S04]  /*3c920*/  LDL.LU R58, [R1+0x4384] ;  /* 0x00438400013a7983 */ /* 0x001ea80000300800 */
        /* <DEDUP_REMOVED lines=272> */
[----:B---3--:R-:W-:-:S02]  /*3da30*/  PRMT R57, RZ, 0x7610, R57 ;  /* 0x00007610ff397816 */ /* 0x008fc40000000039 */
[----:B--2---:R-:W-:-:S04]  /*3da40*/  @!P6 LOP3.LUT R9, R9, R8, RZ, 0x3c, !PT ;  /* 0x000000080909e212 */ /* 0x004fc800078e3cff */
[----:B------:R-:W-:-:S04]  /*3da50*/  @!P6 LOP3.LUT R8, R9, R8, RZ, 0x3c, !PT ;  /* 0x000000080908e212 */ /* 0x000fc800078e3cff */
[----:B------:R-:W-:-:S05]  /*3da60*/  @!P6 LOP3.LUT R9, R9, R8, RZ, 0x3c, !PT ;  /* 0x000000080909e212 */ /* 0x000fca00078e3cff */
[----:B------:R-:W2:Y:S04]  /*3da70*/  @!P6 LDG.E.U16 R57, desc[UR76][R8.64] ;  /* 0x0000004c0839e981 */ /* 0x000ea8000c1e1500 */
[----:B--2---:R0:W-:Y:S04]  /*3da80*/  STL [R1+0xcc], R57 ;  /* 0x0000cc3901007387 */ /* 0x0041e80000100800 */
[----:B0-----:R-:W2:Y:S04]  /*3da90*/  LDL.LU R57, [R1+0x4308] ;  /* 0x0043080001397983 */ /* 0x001ea80000300800 */
[----:B------:R-:W3:Y:S04]  /*3daa0*/  LDL R8, [R1+0x227c] ;  /* 0x00227c0001087983 */ /* 0x000ee80000100800 */
[----:B------:R-:W3:Y:S01]  /*3dab0*/  LDL R9, [R1+0x2280] ;  /* 0x0022800001097983 */ /* 0x000ee20000100800 */
[----:B------:R-:W-:-:S02]  /*3dac0*/  PRMT R56, RZ, 0x7610, R56 ;  /* 0x00007610ff387816 */ /* 0x000fc40000000038 */
        /* <DEDUP_REMOVED lines=436> */
[----:B------:R-:W3:Y:S04]  /*3f610*/  LDL R8, [R1+0x1c44] ;  /* 0x001c440001087983 */ /* 0x000ee80000100800 */
[----:B------:R-:W3:Y:S01]  /*3f620*/  LDL R9, [R1+0x1c48] ;  /* 0x001c480001097983 */ /* 0x000ee20000100800 */
[----:B------:R-:W-:-:S03]  /*3f630*/  PRMT R6, RZ, 0x7610, R6 ;  /* 0x00007610ff067816 */ /* 0x000fc60000000006 */
[----:B--2---:R0:W-:Y:S01]  /*3f640*/  STL [R1+0x41d4], R4 ;  /* 0x0041d40401007387 */ /* 0x0041e20000100800 */
[----:B------:R-:W-:-:S03]  /*3f650*/  PRMT R5, RZ, 0x7610, R5 ;  /* 0x00007610ff057816 */ /* 0x000fc60000000005 */
[----:B0-----:R-:W2:Y:S01]  /*3f660*/  LDL R4, [R1+0x1bc8] ;  /* 0x001bc80001047983 */ /* 0x001ea20000100800 */
[----:B---3--:R-:W-:-:S04]  /*3f670*/  @!P6 LOP3.LUT R9, R9, R8, RZ, 0x3c, !PT ;  /* 0x000000080909e212 */ /* 0x008fc800078e3cff */
[----:B------:R-:W-:-:S04]  /*3f680*/  @!P6 LOP3.LUT R8, R9, R8, RZ, 0x3c, !PT ;  /* 0x000000080908e212 */ /* 0x000fc800078e3cff */
[----:B------:R-:W-:-:S05]  /*3f690*/  @!P6 LOP3.LUT R9, R9, R8, RZ, 0x3c, !PT ;  /* 0x000000080909e212 */ /* 0x000fca00078e3cff */
[----:B------:R-:W3:Y:S04]  /*3f6a0*/  @!P6 LDG.E.U16 R6, desc[UR76][R8.64] ;  /* 0x0000004c0806e981 */ /* 0x000ee8000c1e1500 */
[----:B------:R-:W2:Y:S04]  /*3f6b0*/  LDL R8, [R1+0x1c3c] ;  /* 0x001c3c0001087983 */ /* 0x000ea80000100800 */
[----:B------:R-:W2:Y:S04]  /*3f6c0*/  LDL R9, [R1+0x1c40] ;  /* 0x001c400001097983 */ /* 0x000ea80000100800 */
[----:B---3--:R0:W-:Y:S01]  /*3f6d0*/  STL [R1+0x41d8], R6 ;  /* 0x0041d80601007387 */ /* 0x0081e20000100800 */
[----:B------:R-:W-:-:S03]  /*3f6e0*/  PRMT R59, RZ, 0x7610, R59 ;  /* 0x00007610ff3b7816 */ /* 0x000fc6000000003b */
[----:B0-----:R-:W3:Y:S01]  /*3f6f0*/  LDL R6, [R1+0x1bc0] ;  /* 0x001bc00001067983 */ /* 0x001ee20000100800 */
[----:B--2---:R-:W-:-:S04]  /*3f700*/  @!P6 LOP3.LUT R9, R9, R8, RZ, 0x3c, !PT ;  /* 0x000000080909e212 */ /* 0x004fc800078e3cff */
[----:B------:R-:W-:-:S04]  /*3f710*/  @!P6 LOP3.LUT R8, R9, R8, RZ, 0x3c, !PT ;  /* 0x000000080908e212 */ /* 0x000fc800078e3cff */
[----:B------:R-:W-:-:S05]  /*3f720*/  @!P6 LOP3.LUT R9, R9, R8, RZ, 0x3c, !PT ;  /* 0x000000080909e212 */ /* 0x000fca00078e3cff */
[----:B------:R-:W2:Y:S04]  /*3f730*/  @!P6 LDG.E.U16 R5, desc[UR76][R8.64] ;  /* 0x0000004c0805e981 */ /* 0x000ea8000c1e1500 */
[----:B------:R-:W3:Y:S04]  /*3f740*/  LDL R8, [R1+0x1c04] ;  /* 0x001c040001087983 */ /* 0x000ee80000100800 */
[----:B------:R-:W3:Y:S04]  /*3f750*/  LDL R9, [R1+0x1c08] ;  /* 0x001c080001097983 */ /* 0x000ee80000100800 */
        /* <DEDUP_REMOVED lines=10> */
[----:B------:R-:W-:-:S02]  /*3f800*/  PRMT R57, RZ, 0x7610, R57 ;  /* 0x00007610ff397816 */ /* 0x000fc40000000039 */
[----:B------:R-:W-:Y:S01]  /*3f810*/  PRMT R56, RZ, 0x7610, R56 ;  /* 0x00007610ff387816 */ /* 0x000fe20000000038 */
[----:B0-----:R-:W3:Y:S01]  /*3f820*/  LDL R59, [R1+0x1b80] ;  /* 0x001b8000013b7983 */ /* 0x001ee20000100800 */
[----:B--2---:R-:W-:-:S04]  /*3f830*/  @!P6 LOP3.LUT R9, R9, R8, RZ, 0x3c, !PT ;  /* 0x000000080909e212 */ /* 0x004fc800078e3cff */
[----:B------:R-:W-:-:S04]  /*3f840*/  @!P6 LOP3.LUT R8, R9, R8, RZ, 0x3c, !PT ;  /* 0x000000080908e212 */ /* 0x000fc800078e3cff */
[----:B------:R-:W-:-:S05]  /*3f850*/  @!P6 LOP3.LUT R9, R9, R8, RZ, 0x3c, !PT ;  /* 0x000000080909e212 */ /* 0x000fca00078e3cff */
[----:B------:R0:W2:Y:S04]  /*3f860*/  @!P6 LDG.E.U16 R58, desc[UR76][R8.64] ;  /* 0x0000004c083ae981 */ /* 0x0000a8000c1e1500 */
[----:B------:R-:W2:Y:S01]  /*3f870*/  LDL R9, [R1+0x1bc4] ;  /* 0x001bc40001097983 */ /* 0x000ea20000100800 */
[----:B0-----:R-:W-:-:S05]  /*3f880*/  @!P6 IMAD.MOV.U32 R8, RZ, RZ, R4 ;  /* 0x000000ffff08e224 */ /* 0x001fca00078e0004 */
[----:B--2---:R0:W2:Y:S04]  /*3f890*/  @!P6 LDG.E.U16 R57, desc[UR76][R8.64] ;  /* 0x0000004c0839e981 */ /* 0x0040a8000c1e1500 */
[----:B------:R1:W-:Y:S04]  /*3f8a0*/  STL [R1+0x41e4], R58 ;  /* 0x0041e43a01007387 */ /* 0x0003e80000100800 */
[----:B------:R-:W3:Y:S01]  /*3f8b0*/  LDL R4, [R1+0x1b48] ;  /* 0x001b480001047983 */ /* 0x000ee20000100800 */
[----:B0-----:R-:W-:Y:S02]  /*3f8c0*/  @!P6 IMAD.MOV.U32 R8, RZ, RZ, R6 ;  /* 0x000000ffff08e224 */ /* 0x001fe400078e0006 */
[----:B------:R-:W-:Y:S01]  /*3f8d0*/  @!P6 IMAD.MOV.U32 R9, RZ, RZ, R5 ;  /* 0x000000ffff09e224 */ /* 0x000fe200078e0005 */
[----:B-1----:R-:W3:Y:S04]  /*3f8e0*/  LDL R58, [R1+0x1b7c] ;  /* 0x001b7c00013a7983 */ /* 0x002ee80000100800 */
[----:B------:R0:W3:Y:S04]  /*3f8f0*/  @!P6 LDG.E.U16 R56, desc[UR76][R8.64] ;  /* 0x0000004c0838e981 */ /* 0x0000e8000c1e1500 */
[----:B--2---:R1:W-:Y:S04]  /*3f900*/  STL [R1+0x41e8], R57 ;  /* 0x0041e83901007387 */ /* 0x0043e80000100800 */
[----:B------:R-:W0:Y:S04]  /*3f910*/  LDL R8, [R1+0x1b84] ;  /* 0x001b840001087983 */ /* 0x000e280000100800 */
[----:B------:R-:W0:Y:S04]  /*3f920*/  LDL R9, [R1+0x1b88] ;  /* 0x001b880001097983 */ /* 0x000e280000100800 */
[----:B-1----:R-:W2:Y:S01]  /*3f930*/  LDL R57, [R1+0x1b44] ;  /* 0x001b440001397983 */ /* 0x002ea20000100800 */
[----:B------:R-:W-:-:S02]  /*3f940*/  PRMT R55, RZ, 0x7610, R55 ;  /* 0x00007610ff377816 */ /* 0x000fc40000000037 */
[----:B------:R-:W-:Y:S01]  /*3f950*/  PRMT R54, RZ, 0x7610, R54 ;  /* 0x00007610ff367816 */ /* 0x000fe20000000036 */
[----:B------:R-:W2:Y:S01]  /*3f960*/  LDL R6, [R1+0x1b3c] ;  /* 0x001b3c0001067983 */ /* 0x000ea20000100800 */
[----:B------:R-:W-:-:S03]  /*3f970*/  PRMT R53, RZ, 0x7610, R53 ;  /* 0x00007610ff357816 */ /* 0x000fc60000000035 */
[----:B------:R-:W2:Y:S01]  /*3f980*/  LDL R5, [R1+0x1b40] ;  /* 0x001b400001057983 */ /* 0x000ea20000100800 */
[----:B0-----:R-:W-:-:S04]  /*3f990*/  @!P6 LOP3.LUT R9, R9, R8, RZ, 0x3c, !PT ;  /* 0x000000080909e212 */ /* 0x001fc800078e3cff */
[----:B------:R-:W-:-:S04]  /*3f9a0*/  @!P6 LOP3.LUT R8, R9, R8, RZ, 0x3c, !PT ;  /* 0x000000080908e212 */ /* 0x000fc800078e3cff */
[----:B------:R-:W-:-:S05]  /*3f9b0*/  @!P6 LOP3.LUT R9, R9, R8, RZ, 0x3c, !PT ;  /* 0x000000080909e212 */ /* 0x000fca00078e3cff */
[----:B------:R3:W4:Y:S02]  /*3f9c0*/  @!P6 LDG.E.U16 R55, desc[UR76][R8.64] ;  /* 0x0000004c0837e981 */ /* 0x000724000c1e1500 */
[----:B---3--:R-:W-:Y:S02]  /*3f9d0*/  @!P6 IMAD.MOV.U32 R8, RZ, RZ, R59 ;  /* 0x000000ffff08e224 */ /* 0x008fe400078e003b */
[----:B------:R-:W-:-:S05]  /*3f9e0*/  @!P6 IMAD.MOV.U32 R9, RZ, RZ, R58 ;  /* 0x000000ffff09e224 */ /* 0x000fca00078e003a */
[----:B------:R0:W3:Y:S02]  /*3f9f0*/  @!P6 LDG.E.U16 R54, desc[UR76][R8.64] ;  /* 0x0000004c0836e981 */ /* 0x0000e4000c1e1500 */
[----:B0-----:R-:W-:Y:S02]  /*3fa00*/  @!P6 IMAD.MOV.U32 R8, RZ, RZ, R4 ;  /* 0x000000ffff08e224 */ /* 0x001fe400078e0004 */
[----:B--2---:R-:W-:-:S05]  /*3fa10*/  @!P6 IMAD.MOV.U32 R9, RZ, RZ, R57 ;  /* 0x000000ffff09e224 */ /* 0x004fca00078e0039 */
[----:B------:R-:W2:Y:S04]  /*3fa20*/  @!P6 LDG.E.U16 R53, desc[UR76][R8.64] ;  /* 0x0000004c0835e981 */ /* 0x000ea8000c1e1500 */
[----:B------:R0:W-:Y:S04]  /*3fa30*/  STL [R1+0x41ec], R56 ;  /* 0x0041ec3801007387 */ /* 0x0001e80000100800 */
[----:B----4-:R1:W-:Y:S04]  /*3fa40*/  STL [R1+0x41f0], R55 ;  /* 0x0041f03701007387 */ /* 0x0103e80000100800 */
[----:B------:R-:W4:Y:S04]  /*3fa50*/  LDL R59, [R1+0x1b04] ;  /* 0x001b0400013b7983 */ /* 0x000f280000100800 */
[----:B------:R-:W4:Y:S04]  /*3fa60*/  LDL R58, [R1+0x1b08] ;  /* 0x001b0800013a7983 */ /* 0x000f280000100800 */
[----:B---3--:R3:W-:Y:S04]  /*3fa70*/  STL [R1+0x41f4], R54 ;  /* 0x0041f43601007387 */ /* 0x0087e80000100800 */
[----:B------:R-:W3:Y:S04]  /*3fa80*/  LDL R57, [R1+0x1afc] ;  /* 0x001afc0001397983 */ /* 0x000ee80000100800 */
[----:B------:R-:W3:Y:S04]  /*3fa90*/  LDL R4, [R1+0x1b00] ;  /* 0x001b000001047983 */ /* 0x000ee80000100800 */
[----:B--2---:R2:W-:Y:S04]  /*3faa0*/  STL [R1+0x41f8], R53 ;  /* 0x0041f83501007387 */ /* 0x0045e80000100800 */
[----:B0-----:R-:W2:Y:S04]  /*3fab0*/  LDL R56, [R1+0x1ac4] ;  /* 0x001ac40001387983 */ /* 0x001ea80000100800 */
[----:B-1----:R-:W2:Y:S01]  /*3fac0*/  LDL R55, [R1+0x1ac8] ;  /* 0x001ac80001377983 */ /* 0x002ea20000100800 */
[----:B------:R-:W-:Y:S01]  /*3fad0*/  PRMT R52, RZ, 0x7610, R52 ;  /* 0x00007610ff347816 */ /* 0x000fe20000000034 */
[----:B------:R-:W-:-:S02]  /*3fae0*/  @!P6 IMAD.MOV.U32 R8, RZ, RZ, R5 ;  /* 0x000000ffff08e224 */ /* 0x000fc400078e0005 */
[----:B------:R-:W-:Y:S01]  /*3faf0*/  @!P6 IMAD.MOV.U32 R9, RZ, RZ, R6 ;  /* 0x000000ffff09e224 */ /* 0x000fe200078e0006 */
[----:B------:R-:W-:Y:S01]  /*3fb00*/  PRMT R51, RZ, 0x7610, R51 ;  /* 0x00007610ff337816 */ /* 0x000fe20000000033 */
[----:B------:R-:W2:Y:S04]  /*3fb10*/  LDL R6, [R1+0x1abc] ;  /* 0x001abc0001067983 */ /* 0x000ea80000100800 */
[----:B------:R4:W2:Y:S01]  /*3fb20*/  @!P6 LDG.E.U16 R52, desc[UR76][R8.64] ;  /* 0x0000004c0834e981 */ /* 0x0008a2000c1e1500 */
[----:B------:R-:W-:Y:S02]  /*3fb30*/  PRMT R50, RZ, 0x7610, R50 ;  /* 0x00007610ff327816 */ /* 0x000fe40000000032 */
[----:B------:R-:W-:Y:S01]  /*3fb40*/  PRMT R49, RZ, 0x7610, R49 ;  /* 0x00007610ff317816 */ /* 0x000fe20000000031 */
[----:B------:R-:W2:Y:S01]  /*3fb50*/  LDL R5, [R1+0x1ac0] ;  /* 0x001ac00001057983 */ /* 0x000ea20000100800 */
[----:B----4-:R-:W-:-:S02]  /*3fb60*/  @!P6 IMAD.MOV.U32 R9, RZ, RZ, R59 ;  /* 0x000000ffff09e224 */ /* 0x010fc400078e003b */
[----:B------:R-:W-:-:S05]  /*3fb70*/  @!P6 IMAD.MOV.U32 R8, RZ, RZ, R58 ;  /* 0x000000ffff08e224 */ /* 0x000fca00078e003a */
[----:B------:R3:W4:Y:S02]  /*3fb80*/  @!P6 LDG.E.U16 R51, desc[UR76][R8.64] ;  /* 0x0000004c0833e981 */ /* 0x000724000c1e1500 */
[----:B---3--:R-:W-:Y:S02]  /*3fb90*/  @!P6 IMAD.MOV.U32 R9, RZ, RZ, R57 ;  /* 0x000000ffff09e224 */ /* 0x008fe400078e0039 */
[----:B------:R-:W-:-:S05]  /*3fba0*/  @!P6 IMAD.MOV.U32 R8, RZ, RZ, R4 ;  /* 0x000000ffff08e224 */ /* 0x000fca00078e0004 */
[----:B------:R2:W3:Y:S02]  /*3fbb0*/  @!P6 LDG.E.U16 R50, desc[UR76][R8.64] ;  /* 0x0000004c0832e981 */ /* 0x0004e4000c1e1500 */
[----:B--2---:R-:W-:Y:S02]  /*3fbc0*/  @!P6 IMAD.MOV.U32 R9, RZ, RZ, R56 ;  /* 0x000000ffff09e224 */ /* 0x004fe400078e0038 */
[----:B------:R-:W-:-:S05]  /*3fbd0*/  @!P6 IMAD.MOV.U32 R8, RZ, RZ, R55 ;  /* 0x000000ffff08e224 */ /* 0x000fca00078e0037 */
[----:B------:R0:W2:Y:S04]  /*3fbe0*/  @!P6 LDG.E.U16 R49, desc[UR76][R8.64] ;  /* 0x0000004c0831e981 */ /* 0x0000a8000c1e1500 */
[----:B------:R1:W-:Y:S04]  /*3fbf0*/  STL [R1+0x41fc], R52 ;  /* 0x0041fc3401007387 */ /* 0x0003e80000100800 */
[----:B------:R-:W2:Y:S04]  /*3fc00*/  LDL R54, [R1+0x1a84] ;  /* 0x001a840001367983 */ /* 0x000ea80000100800 */
[----:B------:R-:W2:Y:S01]  /*3fc10*/  LDL R53, [R1+0x1a88] ;  /* 0x001a880001357983 */ /* 0x000ea20000100800 */
[----:B------:R-:W-:Y:S01]  /*3fc20*/  PRMT R48, RZ, 0x7610, R48 ;  /* 0x00007610ff307816 */ /* 0x000fe20000000030 */
[----:B0-----:R-:W-:-:S02]  /*3fc30*/  @!P6 IMAD.MOV.U32 R8, RZ, RZ, R5 ;  /* 0x000000ffff08e224 */ /* 0x001fc400078e0005 */
[----:B------:R-:W-:-:S05]  /*3fc40*/  @!P6 IMAD.MOV.U32 R9, RZ, RZ, R6 ;  /* 0x000000ffff09e224 */ /* 0x000fca00078e0006 */
[----:B------:R0:W2:Y:S04]  /*3fc50*/  @!P6 LDG.E.U16 R48, desc[UR76][R8.64] ;  /* 0x0000004c0830e981 */ /* 0x0000a8000c1e1500 */
[----:B----4-:R4:W-:Y:S04]  /*3fc60*/  STL [R1+0x4200], R51 ;  /* 0x0042003301007387 */ /* 0x0109e80000100800 */
[----:B-1----:R-:W4:Y:S04]  /*3fc70*/  LDL R52, [R1+0x1a7c] ;  /* 0x001a7c0001347983 */ /* 0x002f280000100800 */
[----:B------:R-:W4:Y:S04]  /*3fc80*/  LDL R4, [R1+0x1a80] ;  /* 0x001a800001047983 */ /* 0x000f280000100800 */
[----:B---3--:R-:W-:Y:S04]  /*3fc90*/  STL [R1+0x4204], R50 ;  /* 0x0042043201007387 */ /* 0x008fe80000100800 */
[----:B--2---:R-:W-:Y:S04]  /*3fca0*/  STL [R1+0x4208], R49 ;  /* 0x0042083101007387 */ /* 0x004fe80000100800 */
[----:B------:R-:W2:Y:S04]  /*3fcb0*/  LDL R6, [R1+0x1a44] ;  /* 0x001a440001067983 */ /* 0x000ea80000100800 */
[----:B------:R-:W3:Y:S01]  /*3fcc0*/  LDL R5, [R1+0x1a48] ;  /* 0x001a480001057983 */ /* 0x000ee20000100800 */
[----:B------:R-:W-:Y:S01]  /*3fcd0*/  PRMT R47, RZ, 0x7610, R47 ;  /* 0x00007610ff2f7816 */ /* 0x000fe2000000002f */
[----:B0-----:R-:W-:-:S02]  /*3fce0*/  @!P6 IMAD.MOV.U32 R9, RZ, RZ, R54 ;  /* 0x000000ffff09e224 */ /* 0x001fc400078e0036 */
[----:B------:R-:W-:-:S05]  /*3fcf0*/  @!P6 IMAD.MOV.U32 R8, RZ, RZ, R53 ;  /* 0x000000ffff08e224 */ /* 0x000fca00078e0035 */
[----:B------:R0:W3:Y:S01]  /*3fd00*/  @!P6 LDG.E.U16 R47, desc[UR76][R8.64] ;  /* 0x0000004c082fe981 */ /* 0x0000e2000c1e1500 */
[----:B------:R-:W-:Y:S02]  /*3fd10*/  PRMT R46, RZ, 0x7610, R46 ;  /* 0x00007610ff2e7816 */ /* 0x000fe4000000002e */
[----:B------:R-:W-:Y:S01]  /*3fd20*/  PRMT R45, RZ, 0x7610, R45 ;  /* 0x00007610ff2d7816 */ /* 0x000fe2000000002d */
[----:B------:R1:W-:Y:S04]  /*3fd30*/  STL [R1+0x420c], R48 ;  /* 0x00420c3001007387 */ /* 0x0003e80000100800 */
[----:B----4-:R-:W4:Y:S04]  /*3fd40*/  LDL R51, [R1+0x1a3c] ;  /* 0x001a3c0001337983 */ /* 0x010f280000100800 */
[----:B-1----:R-:W4:Y:S01]  /*3fd50*/  LDL R48, [R1+0x1a40] ;  /* 0x001a400001307983 */ /* 0x002f220000100800 */
[----:B0-----:R-:W-:-:S02]  /*3fd60*/  @!P6 IMAD.MOV.U32 R9, RZ, RZ, R52 ;  /* 0x000000ffff09e224 */ /* 0x001fc400078e0034 */
[----:B------:R-:W-:-:S05]  /*3fd70*/  @!P6 IMAD.MOV.U32 R8, RZ, RZ, R4 ;  /* 0x000000ffff08e224 */ /* 0x000fca00078e0004 */
[----:B------:R2:W4:Y:S02]  /*3fd80*/  @!P6 LDG.E.U16 R46, desc[UR76][R8.64] ;  /* 0x0000004c082ee981 */ /* 0x000524000c1e1500 */
[----:B--2---:R-:W-:Y:S02]  /*3fd90*/  @!P6 IMAD.MOV.U32 R9, RZ, RZ, R6 ;  /* 0x000000ffff09e224 */ /* 0x004fe400078e0006 */
[----:B---3--:R-:W-:-:S05]  /*3fda0*/  @!P6 IMAD.MOV.U32 R8, RZ, RZ, R5 ;  /* 0x000000ffff08e224 */ /* 0x008fca00078e0005 */
[----:B------:R4:W2:Y:S04]  /*3fdb0*/  @!P6 LDG.E.U16 R45, desc[UR76][R8.64] ;  /* 0x0000004c082de981 */ /* 0x0008a8000c1e1500 */
[----:B------:R0:W-:Y:S04]  /*3fdc0*/  STL [R1+0x4210], R47 ;  /* 0x0042102f01007387 */ /* 0x0001e80000100800 */
[----:B------:R-:W3:Y:S04]  /*3fdd0*/  LDL R50, [R1+0x1a04] ;  /* 0x001a040001327983 */ /* 0x000ee80000100800 */
[----:B------:R-:W3:Y:S04]  /*3fde0*/  LDL R49, [R1+0x1a08] ;  /* 0x001a080001317983 */ /* 0x000ee80000100800 */
[----:B------:R-:W3:Y:S01]  /*3fdf0*/  LDL R4, [R1+0x1a00] ;  /* 0x001a000001047983 */ /* 0x000ee20000100800 */
[----:B----4-:R-:W-:Y:S01]  /*3fe00*/  @!P6 IMAD.MOV.U32 R8, RZ, RZ, R48 ;  /* 0x000000ffff08e224 */ /* 0x010fe200078e0030 */
[----:B------:R-:W-:Y:S01]  /*3fe10*/  PRMT R44, RZ, 0x7610, R44 ;  /* 0x00007610ff2c7816 */ /* 0x000fe2000000002c */
[----:B------:R-:W-:-:S05]  /*3fe20*/  @!P6 IMAD.MOV.U32 R9, RZ, RZ, R51 ;  /* 0x000000ffff09e224 */ /* 0x000fca00078e0033 */
[----:B------:R3:W4:Y:S04]  /*3fe30*/  @!P6 LDG.E.U16 R44, desc[UR76][R8.64] ;  /* 0x0000004c082ce981 */ /* 0x000728000c1e1500 */
[----:B------:R1:W-:Y:S04]  /*3fe40*/  STL [R1+0x4214], R46 ;  /* 0x0042142e01007387 */ /* 0x0003e80000100800 */
[----:B------:R-:W4:Y:S04]  /*3fe50*/  LDL R5, [R1+0x19fc] ;  /* 0x0019fc0001057983 */ /* 0x000f280000100800 */
[----:B------:R-:W4:Y:S04]  /*3fe60*/  LDL R6, [R1+0x19c8] ;  /* 0x0019c80001067983 */ /* 0x000f280000100800 */
[----:B--2---:R2:W-:Y:S04]  /*3fe70*/  STL [R1+0x4218], R45 ;  /* 0x0042182d01007387 */ /* 0x0045e80000100800 */
[----:B------:R-:W4:Y:S04]  /*3fe80*/  LDL R48, [R1+0x19c4] ;  /* 0x0019c40001307983 */ /* 0x000f280000100800 */
[----:B0-----:R-:W4:Y:S04]  /*3fe90*/  LDL R47, [R1+0x19bc] ;  /* 0x0019bc00012f7983 */ /* 0x001f280000100800 */
[----:B-1----:R-:W4:Y:S01]  /*3fea0*/  LDL R46, [R1+0x19c0] ;  /* 0x0019c000012e7983 */ /* 0x002f220000100800 */
[----:B------:R-:W-:Y:S01]  /*3feb0*/  PRMT R43, RZ, 0x7610, R43 ;  /* 0x00007610ff2b7816 */ /* 0x000fe2000000002b */
[----:B---3--:R-:W-:-:S02]  /*3fec0*/  @!P6 IMAD.MOV.U32 R8, RZ, RZ, R49 ;  /* 0x000000ffff08e224 */ /* 0x008fc400078e0031 */
[----:B------:R-:W-:-:S05]  /*3fed0*/  @!P6 IMAD.MOV.U32 R9, RZ, RZ, R50 ;  /* 0x000000ffff09e224 */ /* 0x000fca00078e0032 */
[----:B------:R0:W3:Y:S01]  /*3fee0*/  @!P6 LDG.E.U16 R43, desc[UR76][R8.64] ;  /* 0x0000004c082be981 */ /* 0x0000e2000c1e1500 */
[----:B------:R-:W-:Y:S02]  /*3fef0*/  PRMT R42, RZ, 0x7610, R42 ;  /* 0x00007610ff2a7816 */ /* 0x000fe4000000002a */
[----:B------:R-:W-:Y:S01]  /*3ff00*/  PRMT R41, RZ, 0x7610, R41 ;  /* 0x00007610ff297816 */ /* 0x000fe20000000029 */
[----:B0-----:R-:W-:Y:S01]  /*3ff10*/  @!P6 IMAD.MOV.U32 R8, RZ, RZ, R4 ;  /* 0x000000ffff08e224 */ /* 0x001fe200078e0004 */
[----:B------:R-:W-:Y:S01]  /*3ff20*/  PRMT R40, RZ, 0x7610, R40 ;  /* 0x00007610ff287816 */ /* 0x000fe20000000028 */
[----:B----4-:R0:W-:Y:S04]  /*3ff30*/  STL [R1+0x421c], R44 ;  /* 0x00421c2c01007387 */ /* 0x0101e80000100800 */
[----:B--2---:R-:W2:Y:S04]  /*3ff40*/  LDL R45, [R1+0x1984] ;  /* 0x00198400012d7983 */ /* 0x004ea80000100800 */
[----:B0-----:R-:W4:Y:S01]  /*3ff50*/  LDL R44, [R1+0x1988] ;  /* 0x00198800012c7983 */ /* 0x001f220000100800 */
[----:B------:R-:W-:-:S05]  /*3ff60*/  @!P6 IMAD.MOV.U32 R9, RZ, RZ, R5 ;  /* 0x000000ffff09e224 */ /* 0x000fca00078e0005 */
[----:B------:R0:W4:Y:S02]  /*3ff70*/  @!P6 LDG.E.U16 R42, desc[UR76][R8.64] ;  /* 0x0000004c082ae981 */ /* 0x000124000c1e1500 */
[----:B0-----:R-:W-:Y:S02]  /*3ff80*/  @!P6 IMAD.MOV.U32 R8, RZ, RZ, R6 ;  /* 0x000000ffff08e224 */ /* 0x001fe400078e0006 */
[----:B------:R-:W-:-:S05]  /*3ff90*/  @!P6 IMAD.MOV.U32 R9, RZ, RZ, R48 ;  /* 0x000000ffff09e224 */ /* 0x000fca00078e0030 */
[----:B------:R0:W4:Y:S02]  /*3ffa0*/  @!P6 LDG.E.U16 R41, desc[UR76][R8.64] ;  /* 0x0000004c0829e981 */ /* 0x000124000c1e1500 */
[----:B0-----:R-:W-:Y:S02]  /*3ffb0*/  @!P6 IMAD.MOV.U32 R8, RZ, RZ, R46 ;  /* 0x000000ffff08e224 */ /* 0x001fe400078e002e */
[----:B------:R-:W-:-:S05]  /*3ffc0*/  @!P6 IMAD.MOV.U32 R9, RZ, RZ, R47 ;  /* 0x000000ffff09e224 */ /* 0x000fca00078e002f */
[----:B------:R2:W4:Y:S04]  /*3ffd0*/  @!P6 LDG.E.U16 R40, desc[UR76][R8.64] ;  /* 0x0000004c0828e981 */ /* 0x000528000c1e1500 */
[----:B---3--:R-:W-:Y:S04]  /*3ffe0*/  STL [R1+0x4220], R43 ;  /* 0x0042202b01007387 */ /* 0x008fe80000100800 */
[----:B------:R-:W3:Y:S04]  /*3fff0*/  LDL R5, [R1+0x197c] ;  /* 0x00197c0001057983 */ /* 0x000ee80000100800 */
[----:B------:R-:W3:Y:S01]  /*40000*/  LDL R4, [R1+0x1980] ;  /* 0x0019800001047983 */ /* 0x000ee20000100800 */
[----:B------:R-:W-:Y:S01]  /*40010*/  PRMT R39, RZ, 0x7610, R39 ;  /* 0x00007610ff277816 */ /* 0x000fe20000000027 */
[----:B--2---:R-:W-:-:S02]  /*40020*/  @!P6 IMAD.MOV.U32 R9, RZ, RZ, R45 ;  /* 0x000000ffff09e224 */ /* 0x004fc400078e002d */
[----:B----4-:R-:W-:-:S05]  /*40030*/  @!P6 IMAD.MOV.U32 R8, RZ, RZ, R44 ;  /* 0x000000ffff08e224 */ /* 0x010fca00078e002c */
[----:B------:R3:W2:Y:S04]  /*40040*/  @!P6 LDG.E.U16 R39, desc[UR76][R8.64] ;  /* 0x0000004c0827e981 */ /* 0x0006a8000c1e1500 */
[----:B------:R0:W-:Y:S04]  /*40050*/  STL [R1+0x4224], R42 ;  /* 0x0042242a01007387 */ /* 0x0001e80000100800 */
[----:B------:R-:W4:Y:S04]  /*40060*/  LDL R6, [R1+0x1948] ;  /* 0x0019480001067983 */ /* 0x000f280000100800 */
[----:B0-----:R-:W4:Y:S04]  /*40070*/  LDL R42, [R1+0x1944] ;  /* 0x00194400012a7983 */ /* 0x001f280000100800 */
[----:B------:R0:W-:Y:S04]  /*40080*/  STL [R1+0x4228], R41 ;  /* 0x0042282901007387 */ /* 0x0001e80000100800 */
[----:B------:R-:W4:Y:S04]  /*40090*/  LDL R47, [R1+0x193c] ;  /* 0x00193c00012f7983 */ /* 0x000f280000100800 */
[----:B0-----:R-:W4:Y:S04]  /*400a0*/  LDL R41, [R1+0x1940] ;  /* 0x0019400001297983 */ /* 0x001f280000100800 */
[----:B------:R0:W-:Y:S04]  /*400b0*/  STL [R1+0x422c], R40 ;  /* 0x00422c2801007387 */ /* 0x0001e80000100800 */
[----:B------:R-:W4:Y:S04]  /*400c0*/  LDL R46, [R1+0x1904] ;  /* 0x00190400012e7983 */ /* 0x000f280000100800 */
[----:B------:R-:W4:Y:S01]  /*400d0*/  LDL R45, [R1+0x1908] ;  /* 0x00190800012d7983 */ /* 0x000f220000100800 */
[----:B------:R-:W-:Y:S01]  /*400e0*/  PRMT R38, RZ, 0x7610, R38 ;  /* 0x00007610ff267816 */ /* 0x000fe20000000026 */
[----:B---3--:R-:W-:-:S02]  /*400f0*/  @!P6 IMAD.MOV.U32 R9, RZ, RZ, R5 ;  /* 0x000000ffff09e224 */ /* 0x008fc400078e0005 */
[----:B------:R-:W-:Y:S01]  /*40100*/  @!P6 IMAD.MOV.U32 R8, RZ, RZ, R4 ;  /* 0x000000ffff08e224 */ /* 0x000fe200078e0004 */
[----:B------:R-:W-:Y:S01]  /*40110*/  PRMT R37, RZ, 0x7610, R37 ;  /* 0x00007610ff257816 */ /* 0x000fe20000000025 */
[----:B------:R-:W3:Y:S04]  /*40120*/  LDL R43, [R1+0x1900] ;  /* 0x00190000012b7983 */ /* 0x000ee80000100800 */
[----:B------:R4:W3:Y:S01]  /*40130*/  @!P6 LDG.E.U16 R38, desc[UR76][R8.64] ;  /* 0x0000004c0826e981 */ /* 0x0008e2000c1e1500 */
[----:B------:R-:W-:Y:S02]  /*40140*/  PRMT R36, RZ, 0x7610, R36 ;  /* 0x00007610ff247816 */ /* 0x000fe40000000024 */
[----:B------:R-:W-:Y:S01]  /*40150*/  PRMT R35, RZ, 0x7610, R35 ;  /* 0x00007610ff237816 */ /* 0x000fe20000000023 */
[----:B--2---:R1:W-:Y:S04]  /*40160*/  STL [R1+0x4230], R39 ;  /* 0x0042302701007387 */ /* 0x0043e80000100800 */
[----:B------:R-:W2:Y:S04]  /*40170*/  LDL R44, [R1+0x18fc] ;  /* 0x0018fc00012c7983 */ /* 0x000ea80000100800 */
[----:B------:R-:W2:Y:S04]  /*40180*/  LDL R4, [R1+0x18c8] ;  /* 0x0018c80001047983 */ /* 0x000ea80000100800 */
[----:B------:R-:W2:Y:S01]  /*40190*/  LDL R5, [R1+0x18c4] ;  /* 0x0018c40001057983 */ /* 0x000ea20000100800 */
[----:B----4-:R-:W-:-:S02]  /*401a0*/  @!P6 IMAD.MOV.U32 R8, RZ, RZ, R6 ;  /* 0x000000ffff08e224 */ /* 0x010fc400078e0006 */
[----:B------:R-:W-:-:S05]  /*401b0*/  @!P6 IMAD.MOV.U32 R9, RZ, RZ, R42 ;  /* 0x000000ffff09e224 */ /* 0x000fca00078e002a */
[----:B------:R4:W2:Y:S02]  /*401c0*/  @!P6 LDG.E.U16 R37, desc[UR76][R8.64] ;  /* 0x0000004c0825e981 */ /* 0x0008a4000c1e1500 */
[----:B----4-:R-:W-:Y:S02]  /*401d0*/  @!P6 IMAD.MOV.U32 R9, RZ, RZ, R47 ;  /* 0x000000ffff09e224 */ /* 0x010fe400078e002f */
[----:B------:R-:W-:-:S05]  /*401e0*/  @!P6 IMAD.MOV.U32 R8, RZ, RZ, R41 ;  /* 0x000000ffff08e224 */ /* 0x000fca00078e0029 */
[----:B------:R4:W2:Y:S02]  /*401f0*/  @!P6 LDG.E.U16 R36, desc[UR76][R8.64] ;  /* 0x0000004c0824e981 */ /* 0x0008a4000c1e1500 */
[----:B----4-:R-:W-:Y:S02]  /*40200*/  @!P6 IMAD.MOV.U32 R8, RZ, RZ, R45 ;  /* 0x000000ffff08e224 */ /* 0x010fe400078e002d */
[----:B------:R-:W-:-:S05]  /*40210*/  @!P6 IMAD.MOV.U32 R9, RZ, RZ, R46 ;  /* 0x000000ffff09e224 */ /* 0x000fca00078e002e */
[----:B------:R4:W2:Y:S04]  /*40220*/  @!P6 LDG.E.U16 R35, desc[UR76][R8.64] ;  /* 0x0000004c0823e981 */ /* 0x0008a8000c1e1500 */
[----:B---3--:R3:W-:Y:S04]  /*40230*/  STL [R1+0x4234], R38 ;  /* 0x0042342601007387 */ /* 0x0087e80000100800 */
[----:B------:R-:W2:Y:S04]  /*40240*/  LDL R6, [R1+0x18c0] ;  /* 0x0018c00001067983 */ /* 0x000ea80000100800 */
[----:B------:R-:W2:Y:S01]  /*40250*/  LDL R42, [R1+0x18bc] ;  /* 0x0018bc00012a7983 */ /* 0x000ea20000100800 */
[----:B------:R-:W-:Y:S01]  /*40260*/  PRMT R34, RZ, 0x7610, R34 ;  /* 0x00007610ff227816 */ /* 0x000fe20000000022 */
[----:B----4-:R-:W-:-:S02]  /*40270*/  @!P6 IMAD.MOV.U32 R8, RZ, RZ, R43 ;  /* 0x000000ffff08e224 */ /* 0x010fc400078e002b */
[----:B--2---:R-:W-:-:S05]  /*40280*/  @!P6 IMAD.MOV.U32 R9, RZ, RZ, R44 ;  /* 0x000000ffff09e224 */ /* 0x004fca00078e002c */
[----:B------:R2:W4:Y:S02]  /*40290*/  @!P6 LDG.E.U16 R34, desc[UR76][R8.64] ;  /* 0x0000004c0822e981 */ /* 0x000524000c1e1500 */
[----:B--2---:R-:W-:Y:S02]  /*402a0*/  @!P6 IMAD.MOV.U32 R8, RZ, RZ, R4 ;  /* 0x000000ffff08e224 */ /* 0x004fe400078e0004 */
[----:B------:R-:W-:Y:S01]  /*402b0*/  @!P6 IMAD.MOV.U32 R9, RZ, RZ, R5 ;  /* 0x000000ffff09e224 */ /* 0x000fe200078e0005 */
[----:B------:R2:W-:Y:S04]  /*402c0*/  STL [R1+0x4238], R37 ;  /* 0x0042382501007387 */ /* 0x0005e80000100800 */
[----:B------:R-:W4:Y:S04]  /*402d0*/  LDL R41, [R1+0x1884] ;  /* 0x0018840001297983 */ /* 0x000f280000100800 */
[----:B0-----:R-:W4:Y:S04]  /*402e0*/  LDL R40, [R1+0x1888] ;  /* 0x0018880001287983 */ /* 0x001f280000100800 */
[----:B------:R0:W-:Y:S04]  /*402f0*/  STL [R1+0x423c], R36 ;  /* 0x00423c2401007387 */ /* 0x0001e80000100800 */
[----:B-1----:R-:W4:Y:S04]  /*40300*/  LDL R39, [R1+0x187c] ;  /* 0x00187c0001277983 */ /* 0x002f280000100800 */
[----:B---3--:R-:W3:Y:S04]  /*40310*/  LDL R38, [R1+0x1880] ;  /* 0x0018800001267983 */ /* 0x008ee80000100800 */
[----:B------:R1:W-:Y:S04]  /*40320*/  STL [R1+0x4240], R35 ;  /* 0x0042402301007387 */ /* 0x0003e80000100800 */
[----:B--2---:R-:W2:Y:S04]  /*40330*/  LDL R37, [R1+0x1844] ;  /* 0x0018440001257983 */ /* 0x004ea80000100800 */
[----:B0-----:R-:W2:Y:S04]  /*40340*/  LDL R36, [R1+0x1848] ;  /* 0x0018480001247983 */ /* 0x001ea80000100800 */
[----:B------:R-:W2:Y:S04]  /*40350*/  LDL R4, [R1+0x1840] ;  /* 0x0018400001047983 */ /* 0x000ea80000100800 */
[----:B------:R-:W2:Y:S04]  /*40360*/  LDL R5, [R1+0x183c] ;  /* 0x00183c0001057983 */ /* 0x000ea80000100800 */
[----:B-1----:R-:W2:Y:S01]  /*40370*/  LDL R35, [R1+0x1804] ;  /* 0x0018040001237983 */ /* 0x002ea20000100800 */
[----:B------:R-:W-:-:S02]  /*40380*/  PRMT R33, RZ, 0x7610, R33 ;  /* 0x00007610ff217816 */ /* 0x000fc40000000021 */
[----:B------:R-:W-:Y:S01]  /*40390*/  PRMT R32, RZ, 0x7610, R32 ;  /* 0x00007610ff207816 */ /* 0x000fe20000000020 */
[----:B------:R-:W2:Y:S04]  /*403a0*/  LDL R43, [R1+0x26d8] ;  /* 0x0026d800012b7983 */ /* 0x000ea80000100800 */
[----:B------:R0:W2:Y:S02]  /*403b0*/  @!P6 LDG.E.U16 R33, desc[UR76][R8.64] ;  /* 0x0000004c0821e981 */ /* 0x0000a4000c1e1500 */
[----:B0-----:R-:W-:Y:S02]  /*403c0*/  @!P6 IMAD.MOV.U32 R8, RZ, RZ, R6 ;  /* 0x000000ffff08e224 */ /* 0x001fe400078e0006 */
[----:B------:R-:W2:Y:S01]  /*403d0*/  LDL R6, [R1+0x1808] ;  /* 0x0018080001067983 */ /* 0x000ea20000100800 */
[----:B------:R-:W-:Y:S01]  /*403e0*/  @!P6 IMAD.MOV.U32 R9, RZ, RZ, R42 ;  /* 0x000000ffff09e224 */ /* 0x000fe200078e002a */
[----:B------:R-:W-:-:S02]  /*403f0*/  PRMT R31, RZ, 0x7610, R31 ;  /* 0x00007610ff1f7816 */ /* 0x000fc4000000001f */
[----:B------:R-:W-:Y:S01]  /*40400*/  PRMT R30, RZ, 0x7610, R30 ;  /* 0x00007610ff1e7816 */ /* 0x000fe2000000001e */
[----:B------:R-:W2:Y:S04]  /*40410*/  LDL R42, [R1+0x270c] ;  /* 0x00270c00012a7983 */ /* 0x000ea80000100800 */
[----:B------:R4:W2:Y:S01]  /*40420*/  @!P6 LDG.E.U16 R32, desc[UR76][R8.64] ;  /* 0x0000004c0820e981 */ /* 0x0008a2000c1e1500 */
[----:B------:R-:W-:Y:S02]  /*40430*/  PRMT R29, RZ, 0x7610, R29 ;  /* 0x00007610ff1d7816 */ /* 0x000fe4000000001d */
[----:B------:R-:W-:Y:S01]  /*40440*/  PRMT R28, RZ, 0x7610, R28 ;  /* 0x00007610ff1c7816 */ /* 0x000fe2000000001c */
[----:B----4-:R-:W-:Y:S02]  /*40450*/  @!P6 IMAD.MOV.U32 R9, RZ, RZ, R41 ;  /* 0x000000ffff09e224 */ /* 0x010fe400078e0029 */
[----:B------:R-:W4:Y:S01]  /*40460*/  LDL R41, [R1+0x17fc] ;  /* 0x0017fc0001297983 */ /* 0x000f220000100800 */
[----:B------:R-:W-:-:S03]  /*40470*/  @!P6 IMAD.MOV.U32 R8, RZ, RZ, R40 ;  /* 0x000000ffff08e224 */ /* 0x000fc600078e0028 */
[----:B------:R-:W4:Y:S04]  /*40480*/  LDL R40, [R1+0x1800] ;  /* 0x0018000001287983 */ /* 0x000f280000100800 */
[----:B------:R0:W4:Y:S02]  /*40490*/  @!P6 LDG.E.U16 R31, desc[UR76][R8.64] ;  /* 0x0000004c081fe981 */ /* 0x000124000c1e1500 */
[----:B0-----:R-:W-:Y:S02]  /*404a0*/  @!P6 IMAD.MOV.U32 R9, RZ, RZ, R39 ;  /* 0x000000ffff09e224 */ /* 0x001fe400078e0027 */
[----:B------:R-:W4:Y:S01]  /*404b0*/  LDL R39, [R1+0x17c4] ;  /* 0x0017c40001277983 */ /* 0x000f220000100800 */
[----:B---3--:R-:W-:-:S03]  /*404c0*/  @!P6 IMAD.MOV.U32 R8, RZ, RZ, R38 ;  /* 0x000000ffff08e224 */ /* 0x008fc600078e0026 */
[----:B------:R-:W3:Y:S04]  /*404d0*/  LDL R38, [R1+0x17c8] ;  /* 0x0017c80001267983 */ /* 0x000ee80000100800 */
[----:B------:R2:W3:Y:S02]  /*404e0*/  @!P6 LDG.E.U16 R30, desc[UR76][R8.64] ;  /* 0x0000004c081ee981 */ /* 0x0004e4000c1e1500 */
[----:B--2---:R-:W-:Y:S02]  /*404f0*/  @!P6 IMAD.MOV.U32 R9, RZ, RZ, R37 ;  /* 0x000000ffff09e224 */ /* 0x004fe400078e0025 */
[----:B------:R-:W-:Y:S01]  /*40500*/  @!P6 IMAD.MOV.U32 R8, RZ, RZ, R36 ;  /* 0x000000ffff08e224 */ /* 0x000fe200078e0024 */
[----:B------:R-:W2:Y:S04]  /*40510*/  LDL R37, [R1+0x17bc] ;  /* 0x0017bc0001257983 */ /* 0x000ea80000100800 */
[----:B------:R-:W2:Y:S04]  /*40520*/  LDL R36, [R1+0x17c0] ;  /* 0x0017c00001247983 */ /* 0x000ea80000100800 */
[----:B------:R0:W2:Y:S02]  /*40530*/  @!P6 LDG.E.U16 R29, desc[UR76][R8.64] ;  /* 0x0000004c081de981 */ /* 0x0000a4000c1e1500 */
[----:B0-----:R-:W-:-:S02]  /*40540*/  @!P6 IMAD.MOV.U32 R8, RZ, RZ, R4 ;  /* 0x000000ffff08e224 */ /* 0x001fc400078e0004 */
[----:B------:R-:W2:Y:S01]  /*40550*/  LDL R4, [R1+0x1788] ;  /* 0x0017880001047983 */ /* 0x000ea20000100800 */
[----:B------:R-:W-:-:S03]  /*40560*/  @!P6 IMAD.MOV.U32 R9, RZ, RZ, R5 ;  /* 0x000000ffff09e224 */ /* 0x000fc600078e0005 */
[----:B------:R-:W2:Y:S04]  /*40570*/  LDL R5, [R1+0x1784] ;  /* 0x0017840001057983 */ /* 0x000ea80000100800 */
[----:B------:R0:W2:Y:S02]  /*40580*/  @!P6 LDG.E.U16 R28, desc[UR76][R8.64] ;  /* 0x0000004c081ce981 */ /* 0x0000a4000c1e1500 */
[----:B0-----:R-:W-:Y:S02]  /*40590*/  @!P6 IMAD.MOV.U32 R9, RZ, RZ, R35 ;  /* 0x000000ffff09e224 */ /* 0x001fe400078e0023 */
[----:B------:R-:W2:Y:S01]  /*405a0*/  LDL R35, [R1+0x177c] ;  /* 0x00177c0001237983 */ /* 0x000ea20000100800 */
[----:B------:R-:W-:-:S03]  /*405b0*/  @!P6 IMAD.MOV.U32 R8, RZ, RZ, R6 ;  /* 0x000000ffff08e224 */ /* 0x000fc600078e0006 */
[----:B------:R-:W2:Y:S01]  /*405c0*/  LDL R6, [R1+0x1780] ;  /* 0x0017800001067983 */ /* 0x000ea20000100800 */
[----:B------:R-:W-:Y:S02]  /*405d0*/  PRMT R27, RZ, 0x7610, R27 ;  /* 0x00007610ff1b7816 */ /* 0x000fe4000000001b */
[----:B------:R-:W-:-:S04]  /*405e0*/  PRMT R26, RZ, 0x7610, R26 ;  /* 0x00007610ff1a7816 */ /* 0x000fc8000000001a */
[----:B------:R4:W2:Y:S01]  /*405f0*/  @!P6 LDG.E.U16 R27, desc[UR76][R8.64] ;  /* 0x0000004c081be981 */ /* 0x0008a2000c1e1500 */
[----:B------:R-:W-:Y:S02]  /*40600*/  PRMT R25, RZ, 0x7610, R25 ;  /* 0x00007610ff197816 */ /* 0x000fe40000000019 */
        /* <DEDUP_REMOVED lines=13> */
[----:B------:R-:W2:Y:S01]  /*406e0*/  LDL R37, [R1+0x2690] ;  /* 0x0026900001257983 */ /* 0x000ea20000100800 */
[----:B------:R-:W-:-:S03]  /*406f0*/  @!P6 IMAD.MOV.U32 R8, RZ, RZ, R36 ;  /* 0x000000ffff08e224 */ /* 0x000fc600078e0024 */
[----:B------:R-:W2:Y:S04]  /*40700*/  LDL R36, [R1+0x26c4] ;  /* 0x0026c40001247983 */ /* 0x000ea80000100800 */
[----:B------:R0:W2:Y:S02]  /*40710*/  @!P6 LDG.E.U16 R24, desc[UR76][R8.64] ;  /* 0x0000004c0818e981 */ /* 0x0000a4000c1e1500 */
[----:B0-----:R-:W-:Y:S02]  /*40720*/  @!P6 IMAD.MOV.U32 R8, RZ, RZ, R4 ;  /* 0x000000ffff08e224 */ /* 0x001fe400078e0004 */
        /* <DEDUP_REMOVED lines=36> */
[----:B------:R-:W-:Y:S01]  /*40970*/  PRMT R17, RZ, 0x7610, R17 ;  /* 0x00007610ff117816 */ /* 0x000fe20000000011 */
[----:B------:R-:W-:Y:S01]  /*40980*/  @!P6 IMAD.MOV.U32 R8, RZ, RZ, R6 ;  /* 0x000000ffff08e224 */ /* 0x000fe200078e0006 */
[----:B------:R-:W-:Y:S01]  /*40990*/  PRMT R16, RZ, 0x7610, R16 ;  /* 0x00007610ff107816 */ /* 0x000fe20000000010 */
[----:B------:R-:W2:Y:S04]  /*409a0*/  LDL R6, [R1+0x25f8] ;  /* 0x0025f80001067983 */ /* 0x000ea80000100800 */
[----:B------:R0:W2:Y:S01]  /*409b0*/  @!P6 LDG.E.U16 R17, desc[UR76][R8.64] ;  /* 0x0000004c0811e981 */ /* 0x0000a2000c1e1500 */
[----:B------:R-:W-:Y:S01]  /*409c0*/  PRMT R15, RZ, 0x7610, R15 ;  /* 0x00007610ff0f7816 */ /* 0x000fe2000000000f */
[----:B0-----:R-:W-:-:S02]  /*409d0*/  @!P6 IMAD.MOV.U32 R8, RZ, RZ, R42 ;  /* 0x000000ffff08e224 */ /* 0x001fc400078e002a */
[----:B------:R-:W-:-:S05]  /*409e0*/  @!P6 IMAD.MOV.U32 R9, RZ, RZ, R43 ;  /* 0x000000ffff09e224 */ /* 0x000fca00078e002b */
[----:B------:R4:W2:Y:S01]  /*409f0*/  @!P6 LDG.E.U16 R16, desc[UR76][R8.64] ;  /* 0x0000004c0810e981 */ /* 0x0008a2000c1e1500 */
[----:B------:R-:W-:Y:S02]  /*40a00*/  PRMT R14, RZ, 0x7610, R14 ;  /* 0x00007610ff0e7816 */ /* 0x000fe4000000000e */
[----:B------:R-:W-:Y:S02]  /*40a10*/  PRMT R13, RZ, 0x7610, R13 ;  /* 0x00007610ff0d7816 */ /* 0x000fe4000000000d */
[----:B------:R-:W-:Y:S01]  /*40a20*/  PRMT R12, RZ, 0x7610, R12 ;  /* 0x00007610ff0c7816 */ /* 0x000fe2000000000c */
[----:B----4-:R-:W-:Y:S02]  /*40a30*/  @!P6 IMAD.MOV.U32 R9, RZ, RZ, R41 ;  /* 0x000000ffff09e224 */ /* 0x010fe400078e0029 */
[----:B------:R-:W-:-:S05]  /*40a40*/  @!P6 IMAD.MOV.U32 R8, RZ, RZ, R40 ;  /* 0x000000ffff08e224 */ /* 0x000fca00078e0028 */
[----:B------:R0:W4:Y:S02]  /*40a50*/  @!P6 LDG.E.U16 R15, desc[UR76][R8.64] ;  /* 0x0000004c080fe981 */ /* 0x000124000c1e1500 */
[----:B0-----:R-:W-:Y:S02]  /*40a60*/  @!P6 IMAD.MOV.U32 R9, RZ, RZ, R39 ;  /* 0x000000ffff09e224 */ /* 0x001fe400078e0027 */
[----:B------:R-:W4:Y:S01]  /*40a70*/  LDL R39, [R1+0x25ec] ;  /* 0x0025ec0001277983 */ /* 0x000f220000100800 */
[----:B---3--:R-:W-:-:S03]  /*40a80*/  @!P6 IMAD.MOV.U32 R8, RZ, RZ, R38 ;  /* 0x000000ffff08e224 */ /* 0x008fc600078e0026 */
[----:B------:R-:W3:Y:S04]  /*40a90*/  LDL R38, [R1+0x25f0] ;  /* 0x0025f00001267983 */ /* 0x000ee80000100800 */
[----:B------:R2:W3:Y:S02]  /*40aa0*/  @!P6 LDG.E.U16 R14, desc[UR76][R8.64] ;  /* 0x0000004c080ee981 */ /* 0x0004e4000c1e1500 */
[----:B--2---:R-:W-:Y:S02]  /*40ab0*/  @!P6 IMAD.MOV.U32 R9, RZ, RZ, R37 ;  /* 0x000000ffff09e224 */ /* 0x004fe400078e0025 */
[----:B------:R-:W-:Y:S02]  /*40ac0*/  @!P6 IMAD.MOV.U32 R8, RZ, RZ, R36 ;  /* 0x000000ffff08e224 */ /* 0x000fe400078e0024 */
[----:B------:R-:W2:Y:S04]  /*40ad0*/  LDL R36, [R1+0x25b8] ;  /* 0x0025b80001247983 */ /* 0x000ea80000100800 */
[----:B------:R0:W2:Y:S02]  /*40ae0*/  @!P6 LDG.E.U16 R13, desc[UR76][R8.64] ;  /* 0x0000004c080de981 */ /* 0x0000a4000c1e1500 */
[----:B0-----:R-:W-:-:S02]  /*40af0*/  @!P6 IMAD.MOV.U32 R8, RZ, RZ, R4 ;  /* 0x000000ffff08e224 */ /* 0x001fc400078e0004 */
[----:B------:R-:W2:Y:S01]  /*40b00*/  LDL.LU R4, [R1+0x24c] ;  /* 0x00024c0001047983 */ /* 0x000ea20000300800 */
[----:B------:R-:W-:-:S03]  /*40b10*/  @!P6 IMAD.MOV.U32 R9, RZ, RZ, R5 ;  /* 0x000000ffff09e224 */ /* 0x000fc600078e0005 */
[----:B------:R-:W2:Y:S04]  /*40b20*/  LDL.LU R44, [R1+0x248] ;  /* 0x00024800012c7983 */ /* 0x000ea80000300800 */
[----:B------:R-:W2:Y:S04]  /*40b30*/  LDL.LU R5, [R1+0x22c] ;  /* 0x00022c0001057983 */ /* 0x000ea80000300800 */
[----:B------:R-:W2:Y:S04]  /*40b40*/  LDL R37, [R1+0x25b4] ;  /* 0x0025b40001257983 */ /* 0x000ea80000100800 */
[----:B------:R0:W2:Y:S02]  /*40b50*/  @!P6 LDG.E.U16 R12, desc[UR76][R8.64] ;  /* 0x0000004c080ce981 */ /* 0x0000a4000c1e1500 */
[----:B0-----:R-:W-:-:S02]  /*40b60*/  @!P6 IMAD.MOV.U32 R9, RZ, RZ, R35 ;  /* 0x000000ffff09e224 */ /* 0x001fc400078e0023 */
[----:B------:R-:W2:Y:S01]  /*40b70*/  LDL R35, [R1+0x2710] ;  /* 0x0027100001237983 */ /* 0x000ea20000100800 */
[----:B------:R-:W-:Y:S01]  /*40b80*/  PRMT R11, RZ, 0x7610, R11 ;  /* 0x00007610ff0b7816 */ /* 0x000fe2000000000b */
[----:B------:R-:W-:Y:S01]  /*40b90*/  @!P6 IMAD.MOV.U32 R8, RZ, RZ, R6 ;  /* 0x000000ffff08e224 */ /* 0x000fe200078e0006 */
[----:B------:R-:W-:Y:S01]  /*40ba0*/  PRMT R10, RZ, 0x7610, R10 ;  /* 0x00007610ff0a7816 */ /* 0x000fe2000000000a */
[----:B------:R-:W2:Y:S04]  /*40bb0*/  LDL.LU R45, [R1+0x228] ;  /* 0x00022800012d7983 */ /* 0x000ea80000300800 */
[----:B------:R4:W2:Y:S01]  /*40bc0*/  @!P6 LDG.E.U16 R11, desc[UR76][R8.64] ;  /* 0x0000004c080be981 */ /* 0x0008a2000c1e1500 */
[----:B------:R-:W-:Y:S02]  /*40bd0*/  PRMT R7, RZ, 0x7610, R7 ;  /* 0x00007610ff077816 */ /* 0x000fe40000000007 */
[----:B------:R-:W-:Y:S01]  /*40be0*/  PRMT R60, RZ, 0x7610, R60 ;  /* 0x00007610ff3c7816 */ /* 0x000fe2000000003c */
[----:B------:R-:W2:Y:S04]  /*40bf0*/  LDL.LU R46, [R1+0x20c] ;  /* 0x00020c00012e7983 */ /* 0x000ea80000300800 */
        /* <DEDUP_REMOVED lines=13> */
[----:B------:R-:W2:Y:S01]  /*40cd0*/  LDL.LU R59, [R1+0x220] ;  /* 0x00022000013b7983 */ /* 0x000ea20000300800 */
[----:B----4-:R-:W-:-:S02]  /*40ce0*/  @!P6 IMAD.MOV.U32 R9, RZ, RZ, R39 ;  /* 0x000000ffff09e224 */ /* 0x010fc400078e0027 */
[----:B---3--:R-:W-:-:S05]  /*40cf0*/  @!P6 IMAD.MOV.U32 R8, RZ, RZ, R38 ;  /* 0x000000ffff08e224 */ /* 0x008fca00078e0026 */
[----:B------:R2:W3:Y:S02]  /*40d00*/  @!P6 LDG.E.U16 R10, desc[UR76][R8.64] ;  /* 0x0000004c080ae981 */ /* 0x0004e4000c1e1500 */
[----:B--2---:R-:W-:Y:S02]  /*40d10*/  @!P6 IMAD.MOV.U32 R8, RZ, RZ, R36 ;  /* 0x000000ffff08e224 */ /* 0x004fe400078e0024 */
[----:B------:R-:W-:-:S05]  /*40d20*/  @!P6 IMAD.MOV.U32 R9, RZ, RZ, R37 ;  /* 0x000000ffff09e224 */ /* 0x000fca00078e0025 */
[----:B------:R0:W2:Y:S02]  /*40d30*/  @!P6 LDG.E.U16 R7, desc[UR76][R8.64] ;  /* 0x0000004c0807e981 */ /* 0x0000a4000c1e1500 */
[----:B0-----:R-:W-:Y:S02]  /*40d40*/  @!P6 IMAD.MOV.U32 R9, RZ, RZ, R0 ;  /* 0x000000ffff09e224 */ /* 0x001fe400078e0000 */
[----:B------:R-:W-:-:S05]  /*40d50*/  @!P6 IMAD.MOV.U32 R8, RZ, RZ, R35 ;  /* 0x000000ffff08e224 */ /* 0x000fca00078e0023 */
[----:B------:R-:W4:Y:S04]  /*40d60*/  @!P6 LDG.E.U16 R60, desc[UR76][R8.64] ;  /* 0x0000004c083ce981 */ /* 0x000f28000c1e1500 */
[----:B------:R-:W-:Y:S04]  /*40d70*/  STL [R1+0x2744], R0 ;  /* 0x0027440001007387 */ /* 0x000fe80000100800 */
[----:B------:R0:W-:Y:S04]  /*40d80*/  STS.U16 [R3+UR5+0x8000], R4 ;  /* 0x0080000403007988 */ /* 0x0001e80008000405 */
[----:B------:R1:W-:Y:S04]  /*40d90*/  STS.U16 [R3+UR5+0x8240], R5 ;  /* 0x0082400503007988 */ /* 0x0003e80008000405 */
[----:B------:R0:W-:Y:S04]  /*40da0*/  STS.U16 [R3+UR5+0x8a00], R6 ;  /* 0x008a000603007988 */ /* 0x0001e80008000405 */
[----:B----4-:R-:W-:Y:S04]  /*40db0*/  STL [R1+0x3c58], R60 ;  /* 0x003c583c01007387 */ /* 0x010fe80000100800 */
[----:B0-----:R-:W4:Y:S04]  /*40dc0*/  LDL.LU R4, [R1+0x204] ;  /* 0x0002040001047983 */ /* 0x001f280000300800 */
[----:B-1----:R-:W2:Y:S04]  /*40dd0*/  LDL.LU R5, [R1+0x200] ;  /* 0x0002000001057983 */ /* 0x002ea80000300800 */
        /* <DEDUP_REMOVED lines=8> */
[----:B------:R-:W3:Y:S04]  /*40e60*/  LDL.LU R43, [R1+0x164] ;  /* 0x00016400012b7983 */ /* 0x000ee80000300800 */
[----:B------:R0:W-:Y:S04]  /*40e70*/  STS.U16 [R3+UR5+0x8c00], R2 ;  /* 0x008c000203007988 */ /* 0x0001e80008000405 */
[----:B------:R1:W-:Y:S01]  /*40e80*/  STS.U16 [R3+UR5+0x8040], R44 ;  /* 0x0080402c03007988 */ /* 0x0003e20008000405 */
[----:B0-----:R-:W-:-:S03]  /*40e90*/  LOP3.LUT R2, R3, 0x10, RZ, 0x3c, !PT ;  /* 0x0000001003027812 */ /* 0x001fc600078e3cff */
[----:B------:R-:W-:Y:S04]  /*40ea0*/  STS.U16 [R3+UR5+0x8200], R45 ;  /* 0x0082002d03007988 */ /* 0x000fe80008000405 */
        /* <DEDUP_REMOVED lines=14> */
[----:B-1----:R-:W3:Y:S04]  /*40f90*/  LDL.LU R44, [R1+0x23c] ;  /* 0x00023c00012c7983 */ /* 0x002ee80000300800 */
[----:B----4-:R0:W-:Y:S04]  /*40fa0*/  STS.U16 [R2+UR5+0x8480], R4 ;  /* 0x0084800402007988 */ /* 0x0101e80008000405 */
[----:B0-----:R-:W4:Y:S04]  /*40fb0*/  LDL.LU R4, [R1+0x238] ;  /* 0x0002380001047983 */ /* 0x001f280000300800 */
[----:B------:R-:W4:Y:S04]  /*40fc0*/  LDL.LU R45, [R1+0x21c] ;  /* 0x00021c00012d7983 */ /* 0x000f280000300800 */
[----:B------:R-:W4:Y:S04]  /*40fd0*/  LDL.LU R46, [R1+0x218] ;  /* 0x00021800012e7983 */ /* 0x000f280000300800 */
[----:B------:R-:W4:Y:S04]  /*40fe0*/  LDL.LU R47, [R1+0x1fc] ;  /* 0x0001fc00012f7983 */ /* 0x000f280000300800 */
[----:B------:R-:W4:Y:S04]  /*40ff0*/  LDL.LU R48, [R1+0x1f8] ;  /* 0x0001f80001307983 */ /* 0x000f280000300800 */
[----:B------:R-:W4:Y:S04]  /*41000*/  LDL.LU R49, [R1+0x1dc] ;  /* 0x0001dc0001317983 */ /* 0x000f280000300800 */
[----:B------:R-:W4:Y:S04]  /*41010*/  LDL.LU R50, [R1+0x1d8] ;  /* 0x0001d80001327983 */ /* 0x000f280000300800 */
[----:B--2---:R0:W-:Y:S04]  /*41020*/  STS.U16 [R2+UR5+0x84c0], R5 ;  /* 0x0084c00502007988 */ /* 0x0041e80008000405 */
[----:B------:R-:W2:Y:S04]  /*41030*/  LDL.LU R51, [R1+0x1bc] ;  /* 0x0001bc0001337983 */ /* 0x000ea80000300800 */
[----:B------:R-:W2:Y:S04]  /*41040*/  LDL.LU R52, [R1+0x1b8] ;  /* 0x0001b80001347983 */ /* 0x000ea80000300800 */
[----:B------:R1:W-:Y:S04]  /*41050*/  STS.U16 [R2+UR5+0x86c0], R6 ;  /* 0x0086c00602007988 */ /* 0x0003e80008000405 */
[----:B------:R-:W2:Y:S04]  /*41060*/  LDL.LU R53, [R1+0x19c] ;  /* 0x00019c0001357983 */ /* 0x000ea80000300800 */
[----:B------:R-:W-:Y:S04]  /*41070*/  STS.U16 [R2+UR5+0x8680], R36 ;  /* 0x0086802402007988 */ /* 0x000fe80008000405 */
        /* <DEDUP_REMOVED lines=12> */
[----:B0-----:R-:W2:Y:S04]  /*41140*/  LDL.LU R5, [R1+0x214] ;  /* 0x0002140001057983 */ /* 0x001ea80000300800 */
[----:B---3--:R-:W-:Y:S04]  /*41150*/  STS.U16 [R2+UR5+0x8ec0], R43 ;  /* 0x008ec02b02007988 */ /* 0x008fe80008000405 */
[----:B-1----:R-:W3:Y:S04]  /*41160*/  LDL.LU R6, [R1+0x210] ;  /* 0x0002100001067983 */ /* 0x002ee80000300800 */
[----:B------:R0:W-:Y:S04]  /*41170*/  STS.U16 [R2+UR5+0x8e80], R61 ;  /* 0x008e803d02007988 */ /* 0x0001e80008000405 */
[----:B0-----:R-:W3:Y:S01]  /*41180*/  LDL.LU R61, [R1+0x4244] ;  /* 0x00424400013d7983 */ /* 0x001ee20000300800 */
[----:B------:R-:W-:-:S05]  /*41190*/  LOP3.LUT R0, R3, 0x20, RZ, 0x3c, !PT ;  /* 0x0000002003007812 */ /* 0x000fca00078e3cff */
[----:B------:R-:W-:Y:S04]  /*411a0*/  STS.U16 [R0+UR5+0x8100], R44 ;  /* 0x0081002c00007988 */ /* 0x000fe80008000405 */
[----:B----4-:R0:W-:Y:S04]  /*411b0*/  STS.U16 [R0+UR5+0x8140], R4 ;  /* 0x0081400400007988 */ /* 0x0101e80008000405 */
[----:B0-----:R-:W4:Y:S04]  /*411c0*/  LDL.LU R4, [R1+0x1f4] ;  /* 0x0001f40001047983 */ /* 0x001f280000300800 */
[----:B------:R-:W-:Y:S04]  /*411d0*/  STS.U16 [R0+UR5+0x8340], R45 ;  /* 0x0083402d00007988 */ /* 0x000fe80008000405 */
[----:B------:R-:W-:Y:S04]  /*411e0*/  STS.U16 [R0+UR5+0x8300], R46 ;  /* 0x0083002e00007988 */ /* 0x000fe80008000405 */
[----:B------:R-:W-:Y:S04]  /*411f0*/  STS.U16 [R0+UR5+0x8500], R47 ;  /* 0x0085002f00007988 */ /* 0x000fe80008000405 */
[----:B------:R-:W-:Y:S04]  /*41200*/  STS.U16 [R0+UR5+0x8540], R48 ;  /* 0x0085403000007988 */ /* 0x000fe80008000405 */
[----:B------:R-:W-:Y:S04]  /*41210*/  STS.U16 [R0+UR5+0x8740], R49 ;  /* 0x0087403100007988 */ /* 0x000fe80008000405 */
[----:B------:R-:W-:Y:S04]  /*41220*/  STS.U16 [R0+UR5+0x8700], R50 ;  /* 0x0087003200007988 */ /* 0x000fe80008000405 */
[----:B--2---:R-:W-:Y:S04]  /*41230*/  STS.U16 [R0+UR5+0x8900], R51 ;  /* 0x0089003300007988 */ /* 0x004fe80008000405 */
[----:B------:R-:W-:Y:S04]  /*41240*/  STS.U16 [R0+UR5+0x8940], R52 ;  /* 0x0089403400007988 */ /* 0x000fe80008000405 */
[----:B------:R-:W-:Y:S04]  /*41250*/  STS.U16 [R0+UR5+0x8b40], R53 ;  /* 0x008b403500007988 */ /* 0x000fe80008000405 */
[----:B------:R-:W2:Y:S04]  /*41260*/  LDL.LU R9, [R1+0x1f0] ;  /* 0x0001f00001097983 */ /* 0x000ea80000300800 */
[----:B------:R-:W-:Y:S04]  /*41270*/  STS.U16 [R0+UR5+0x8b00], R54 ;  /* 0x008b003600007988 */ /* 0x000fe80008000405 */
[----:B---3--:R-:W-:Y:S04]  /*41280*/  STS.U16 [R0+UR5+0x8d00], R61 ;  /* 0x008d003d00007988 */ /* 0x008fe80008000405 */
[----:B------:R-:W-:Y:S04]  /*41290*/  STS.U16 [R0+UR5+0x8d40], R55 ;  /* 0x008d403700007988 */ /* 0x000fe80008000405 */
[----:B------:R-:W-:Y:S04]  /*412a0*/  STS.U16 [R0+UR5+0x8f40], R56 ;  /* 0x008f403800007988 */ /* 0x000fe80008000405 */
[----:B------:R0:W-:Y:S04]  /*412b0*/  STS.U16 [R0+UR5+0x8f00], R57 ;  /* 0x008f003900007988 */ /* 0x0001e80008000405 */
[----:B0-----:R-:W3:Y:S04]  /*412c0*/  LDL.LU R0, [R1+0x1d4] ;  /* 0x0001d40001007983 */ /* 0x001ee80000300800 */
        /* <DEDUP_REMOVED lines=13> */
[----:B------:R-:W3:Y:S01]  /*413a0*/  LDL.LU R48, [R1+0x13c] ;  /* 0x00013c0001307983 */ /* 0x000ee20000300800 */
[----:B------:R-:W-:-:S03]  /*413b0*/  LOP3.LUT R61, R3, 0x30, RZ, 0x3c, !PT ;  /* 0x00000030033d7812 */ /* 0x000fc600078e3cff */
        /* <DEDUP_REMOVED lines=8> */
[----:B------:R0:W-:Y:S04]  /*41440*/  STS.U16 [R61+UR5+0x8180], R58 ;  /* 0x0081803a3d007988 */ /* 0x0001e80008000405 */
[----:B------:R-:W3:Y:S04]  /*41450*/  LDL.LU R57, [R1+0x118] ;  /* 0x0001180001397983 */ /* 0x000ee80000300800 */
[----:B------:R1:W-:Y:S04]  /*41460*/  STS.U16 [R61+UR5+0x81c0], R59 ;  /* 0x0081c03b3d007988 */ /* 0x0003e80008000405 */
[----:B0-----:R-:W3:Y:S04]  /*41470*/  LDL.LU R58, [R1+0x114] ;  /* 0x00011400013a7983 */ /* 0x001ee80000300800 */
[----:B------:R0:W-:Y:S04]  /*41480*/  STS.U16 [R61+UR5+0x83c0], R5 ;  /* 0x0083c0053d007988 */ /* 0x0001e80008000405 */
[----:B-1----:R-:W3:Y:S04]  /*41490*/  LDL.LU R59, [R1+0x110] ;  /* 0x00011000013b7983 */ /* 0x002ee80000300800 */
[----:B------:R1:W-:Y:S04]  /*414a0*/  STS.U16 [R61+UR5+0x8380], R6 ;  /* 0x008380063d007988 */ /* 0x0003e80008000405 */
[----:B0-----:R-:W3:Y:S04]  /*414b0*/  LDL.LU R5, [R1+0x10c] ;  /* 0x00010c0001057983 */ /* 0x001ee80000300800 */
[----:B-1----:R-:W3:Y:S04]  /*414c0*/  LDL.LU R6, [R1+0x108] ;  /* 0x0001080001067983 */ /* 0x002ee80000300800 */
[----:B----4-:R0:W-:Y:S04]  /*414d0*/  STS.U16 [R61+UR5+0x8580], R4 ;  /* 0x008580043d007988 */ /* 0x0101e80008000405 */
[----:B0-----:R-:W4:Y:S04]  /*414e0*/  LDL.LU R4, [R1+0x104] ;  /* 0x0001040001047983 */ /* 0x001f280000300800 */
[----:B------:R-:W-:Y:S04]  /*414f0*/  STL [R1+0x3c5c], R61 ;  /* 0x003c5c3d01007387 */ /* 0x000fe80000100800 */
[----:B------:R-:W4:Y:S04]  /*41500*/  LDL.LU R8, [R1+0x100] ;  /* 0x0001000001087983 */ /* 0x000f280000300800 */
[----:B--2---:R0:W-:Y:S04]  /*41510*/  STS.U16 [R61+UR5+0x85c0], R9 ;  /* 0x0085c0093d007988 */ /* 0x0041e80008000405 */
[----:B0-----:R-:W2:Y:S04]  /*41520*/  LDL.LU R9, [R1+0xfc] ;  /* 0x0000fc0001097983 */ /* 0x001ea80000300800 */
[----:B---3--:R0:W-:Y:S04]  /*41530*/  STS.U16 [R61+UR5+0x87c0], R0 ;  /* 0x0087c0003d007988 */ /* 0x0081e80008000405 */
[----:B------:R1:W-:Y:S04]  /*41540*/  STS.U16 [R61+UR5+0x8780], R35 ;  /* 0x008780233d007988 */ /* 0x0003e80008000405 */
[----:B------:R3:W-:Y:S04]  /*41550*/  STS.U16 [R61+UR5+0x8980], R36 ;  /* 0x008980243d007988 */ /* 0x0007e80008000405 */
[----:B0-----:R-:W2:Y:S04]  /*41560*/  LDL.LU R0, [R1+0xf8] ;  /* 0x0000f80001007983 */ /* 0x001ea80000300800 */
[----:B-1----:R-:W2:Y:S04]  /*41570*/  LDL.LU R35, [R1+0xf4] ;  /* 0x0000f40001237983 */ /* 0x002ea80000300800 */
[----:B------:R0:W-:Y:S04]  /*41580*/  STS.U16 [R61+UR5+0x89c0], R37 ;  /* 0x0089c0253d007988 */ /* 0x0001e80008000405 */
[----:B---3--:R-:W3:Y:S04]  /*41590*/  LDL.LU R36, [R1+0xf0] ;  /* 0x0000f00001247983 */ /* 0x008ee80000300800 */
[----:B------:R1:W-:Y:S04]  /*415a0*/  STS.U16 [R61+UR5+0x8bc0], R38 ;  /* 0x008bc0263d007988 */ /* 0x0003e80008000405 */
[----:B0-----:R-:W3:Y:S04]  /*415b0*/  LDL.LU R37, [R1+0xec] ;  /* 0x0000ec0001257983 */ /* 0x001ee80000300800 */
[----:B------:R0:W-:Y:S04]  /*415c0*/  STS.U16 [R61+UR5+0x8b80], R39 ;  /* 0x008b80273d007988 */ /* 0x0001e80008000405 */
[----:B-1----:R-:W3:Y:S04]  /*415d0*/  LDL.LU R38, [R1+0xe8] ;  /* 0x0000e80001267983 */ /* 0x002ee80000300800 */
        /* <DEDUP_REMOVED lines=8> */
[----:B------:R1:W-:Y:S04]  /*41660*/  STS.U16 [R3+UR5], R44 ;  /* 0x0000002c03007988 */ /* 0x0003e80008000405 */
        /* <DEDUP_REMOVED lines=24> */
[----:B------:R0:W-:Y:S04]  /*417f0*/  STS.U16 [R3+UR5+0xc40], R57 ;  /* 0x000c403903007988 */ /* 0x0001e80008000405 */
[----:B------:R0:W-:Y:S04]  /*41800*/  STS.U16 [R3+UR5+0xe00], R58 ;  /* 0x000e003a03007988 */ /* 0x0001e80008000405 */
[----:B------:R1:W-:Y:S04]  /*41810*/  STS.U16 [R3+UR5+0xe40], R59 ;  /* 0x000e403b03007988 */ /* 0x0003e80008000405 */
[----:B------:R4:W-:Y:S04]  /*41820*/  STS.U16 [R3+UR5+0x1000], R5 ;  /* 0x0010000503007988 */ /* 0x0009e80008000405 */
[----:B0-----:R-:W3:Y:S04]  /*41830*/  LDL.LU R55, [R1+0xa4] ;  /* 0x0000a40001377983 */ /* 0x001ee80000300800 */
[----:B-1----:R-:W3:Y:S04]  /*41840*/  LDL.LU R56, [R1+0xa0] ;  /* 0x0000a00001387983 */ /* 0x002ee80000300800 */
[----:B------:R-:W3:Y:S04]  /*41850*/  LDL.LU R57, [R1+0x9c] ;  /* 0x00009c0001397983 */ /* 0x000ee80000300800 */
[----:B------:R-:W3:Y:S04]  /*41860*/  LDL.LU R58, [R1+0x98] ;  /* 0x00009800013a7983 */ /* 0x000ee80000300800 */
[----:B------:R-:W3:Y:S04]  /*41870*/  LDL.LU R59, [R1+0x94] ;  /* 0x00009400013b7983 */ /* 0x000ee80000300800 */
[----:B------:R0:W-:Y:S04]  /*41880*/  STS.U16 [R3+UR5+0x1040], R6 ;  /* 0x0010400603007988 */ /* 0x0001e80008000405 */
[----:B----4-:R-:W4:Y:S04]  /*41890*/  LDL.LU R5, [R1+0x90] ;  /* 0x0000900001057983 */ /* 0x010f280000300800 */
[----:B------:R1:W-:Y:S04]  /*418a0*/  STS.U16 [R3+UR5+0x1200], R4 ;  /* 0x0012000403007988 */ /* 0x0003e80008000405 */
[----:B0-----:R-:W4:Y:S04]  /*418b0*/  LDL.LU R6, [R1+0x8c] ;  /* 0x00008c0001067983 */ /* 0x001f280000300800 */
[----:B-1----:R-:W4:Y:S04]  /*418c0*/  LDL.LU R4, [R1+0x88] ;  /* 0x0000880001047983 */ /* 0x002f280000300800 */
[----:B--2---:R0:W-:Y:S04]  /*418d0*/  STS.U16 [R3+UR5+0x1600], R35 ;  /* 0x0016002303007988 */ /* 0x0041e80008000405 */
[----:B---3--:R1:W-:Y:S04]  /*418e0*/  STS.U16 [R3+UR5+0x1640], R36 ;  /* 0x0016402403007988 */ /* 0x0083e80008000405 */
[----:B0-----:R-:W2:Y:S04]  /*418f0*/  LDL.LU R35, [R1+0x84] ;  /* 0x0000840001237983 */ /* 0x001ea80000300800 */
        /* <DEDUP_REMOVED lines=42> */
[----:B----4-:R4:W-:Y:S04]  /*41ba0*/  STS.U16 [R3+UR5+0x2e40], R5 ;  /* 0x002e400503007988 */ /* 0x0109e80008000405 */
        /* <DEDUP_REMOVED lines=10> */
[----:B------:R0:W-:Y:S04]  /*41c50*/  STS.U16 [R3+UR5+0x1240], R8 ;  /* 0x0012400803007988 */ /* 0x0001e80008000405 */
[----:B------:R1:W-:Y:S04]  /*41c60*/  STS.U16 [R3+UR5+0x1400], R9 ;  /* 0x0014000903007988 */ /* 0x0003e80008000405 */
[----:B------:R1:W-:Y:S04]  /*41c70*/  STS.U16 [R3+UR5+0x1440], R0 ;  /* 0x0014400003007988 */ /* 0x0003e80008000405 */
[----:B0-----:R-:W4:Y:S04]  /*41c80*/  LDL.LU R8, [R1+0x14] ;  /* 0x0000140001087983 */ /* 0x001f280000300800 */
[----:B-1----:R-:W4:Y:S04]  /*41c90*/  LDL.LU R9, [R1+0x10] ;  /* 0x0000100001097983 */ /* 0x002f280000300800 */
[----:B------:R-:W4:Y:S04]  /*41ca0*/  LDL.LU R0, [R1+0xc] ;  /* 0x00000c0001007983 */ /* 0x000f280000300800 */
[----:B--2---:R0:W-:Y:S04]  /*41cb0*/  STS.U16 [R3+UR5+0x3200], R35 ;  /* 0x0032002303007988 */ /* 0x0041e80008000405 */
[----:B---3--:R1:W-:Y:S04]  /*41cc0*/  STS.U16 [R3+UR5+0x3240], R36 ;  /* 0x0032402403007988 */ /* 0x0083e80008000405 */
[----:B0-----:R-:W2:Y:S04]  /*41cd0*/  LDL.LU R35, [R1+0x4240] ;  /* 0x0042400001237983 */ /* 0x001ea80000300800 */
[----:B------:R0:W-:Y:S04]  /*41ce0*/  STS.U16 [R3+UR5+0x3400], R37 ;  /* 0x0034002503007988 */ /* 0x0001e80008000405 */
[----:B-1----:R-:W3:Y:S04]  /*41cf0*/  LDL.LU R36, [R1+0x423c] ;  /* 0x00423c0001247983 */ /* 0x002ee80000300800 */
[----:B------:R1:W-:Y:S04]  /*41d00*/  STS.U16 [R3+UR5+0x3440], R38 ;  /* 0x0034402603007988 */ /* 0x0003e80008000405 */
[----:B0-----:R-:W2:Y:S04]  /*41d10*/  LDL.LU R37, [R1+0x4238] ;  /* 0x0042380001257983 */ /* 0x001ea80000300800 */
[----:B------:R0:W-:Y:S04]  /*41d20*/  STS.U16 [R3+UR5+0x3600], R39 ;  /* 0x0036002703007988 */ /* 0x0001e80008000405 */
[----:B-1----:R-:W2:Y:S04]  /*41d30*/  LDL.LU R38, [R1+0x4234] ;  /* 0x0042340001267983 */ /* 0x002ea80000300800 */
        /* <DEDUP_REMOVED lines=33> */
[----:B------:R0:W-:Y:S04]  /*41f50*/  STS.U16 [R3+UR5+0x4800], R57 ;  /* 0x0048003903007988 */ /* 0x0001e80008000405 */
[----:B------:R0:W-:Y:S04]  /*41f60*/  STS.U16 [R3+UR5+0x4840], R58 ;  /* 0x0048403a03007988 */ /* 0x0001e80008000405 */
[----:B------:R1:W-:Y:S04]  /*41f70*/  STS.U16 [R3+UR5+0x4a00], R59 ;  /* 0x004a003b03007988 */ /* 0x0003e80008000405 */
[----:B----4-:R4:W-:Y:S04]  /*41f80*/  STS.U16 [R3+UR5+0x4a40], R5 ;  /* 0x004a400503007988 */ /* 0x0109e80008000405 */
[----:B0-----:R-:W2:Y:S04]  /*41f90*/  LDL.LU R55, [R1+0x41f0] ;  /* 0x0041f00001377983 */ /* 0x001ea80000300800 */
[----:B-1----:R-:W2:Y:S04]  /*41fa0*/  LDL.LU R56, [R1+0x41ec] ;  /* 0x0041ec0001387983 */ /* 0x002ea80000300800 */
[----:B------:R-:W2:Y:S04]  /*41fb0*/  LDL.LU R57, [R1+0x41e8] ;  /* 0x0041e80001397983 */ /* 0x000ea80000300800 */
[----:B------:R-:W2:Y:S04]  /*41fc0*/  LDL.LU R58, [R1+0x41e4] ;  /* 0x0041e400013a7983 */ /* 0x000ea80000300800 */
[----:B------:R-:W2:Y:S04]  /*41fd0*/  LDL.LU R59, [R1+0x41e0] ;  /* 0x0041e000013b7983 */ /* 0x000ea80000300800 */
[----:B----4-:R-:W4:Y:S04]  /*41fe0*/  LDL.LU R5, [R1+0x41dc] ;  /* 0x0041dc0001057983 */ /* 0x010f280000300800 */
[----:B------:R0:W-:Y:S04]  /*41ff0*/  STS.U16 [R3+UR5+0x4c00], R6 ;  /* 0x004c000603007988 */ /* 0x0001e80008000405 */
[----:B------:R1:W-:Y:S04]  /*42000*/  STS.U16 [R3+UR5+0x4c40], R4 ;  /* 0x004c400403007988 */ /* 0x0003e80008000405 */
[----:B0-----:R-:W2:Y:S04]  /*42010*/  LDL.LU R6, [R1+0x41d8] ;  /* 0x0041d80001067983 */ /* 0x001ea80000300800 */
[----:B-1----:R-:W2:Y:S04]  /*42020*/  LDL.LU R4, [R1+0x41d4] ;  /* 0x0041d40001047983 */ /* 0x002ea80000300800 */
[----:B------:R-:W-:Y:S04]  /*42030*/  STS.U16 [R3+UR5+0x4e00], R8 ;  /* 0x004e000803007988 */ /* 0x000fe80008000405 */
[----:B------:R-:W-:Y:S04]  /*42040*/  STS.U16 [R3+UR5+0x4e40], R9 ;  /* 0x004e400903007988 */ /* 0x000fe80008000405 */
[----:B--2---:R0:W-:Y:S04]  /*42050*/  STS.U16 [R3+UR5+0x5040], R4 ;  /* 0x0050400403007988 */ /* 0x0041e80008000405 */
[----:B0-----:R-:W2:Y:S04]  /*42060*/  LDL.LU R4, [R1+0x41d0] ;  /* 0x0041d00001047983 */ /* 0x001ea80000300800 */
[----:B------:R-:W2:Y:S04]  /*42070*/  LDL R9, [R1+0x1730] ;  /* 0x0017300001097983 */ /* 0x000ea80000100800 */
[----:B------:R-:W2:Y:S04]  /*42080*/  LDL R8, [R1+0x2660] ;  /* 0x0026600001087983 */ /* 0x000ea80000100800 */
[----:B------:R0:W-:Y:S04]  /*42090*/  STS.U16 [R3+UR5+0x5000], R0 ;  /* 0x0050000003007988 */ /* 0x0001e80008000405 */
[----:B------:R1:W-:Y:S04]  /*420a0*/  STS.U16 [R3+UR5+0x5200], R6 ;  /* 0x0052000603007988 */ /* 0x0003e80008000405 */
[----:B----4-:R4:W-:Y:S04]  /*420b0*/  STS.U16 [R3+UR5+0x5240], R5 ;  /* 0x0052400503007988 */ /* 0x0109e80008000405 */
        /* <DEDUP_REMOVED lines=23> */
[----:B---3--:R-:W-:Y:S04]  /*42230*/  STS.U16 [R3+UR5+0x6a40], R36 ;  /* 0x006a402403007988 */ /* 0x008fe80008000405 */
        /* <DEDUP_REMOVED lines=19> */
[----:B------:R-:W-:Y:S01]  /*42370*/  STS.U16 [R3+UR5+0x7e40], R16 ;  /* 0x007e401003007988 */ /* 0x000fe20008000405 */
[----:B--2---:R-:W-:-:S03]  /*42380*/  PRMT R4, RZ, 0x7610, R4 ;  /* 0x00007610ff047816 */ /* 0x004fc60000000004 */
[----:B0-----:R-:W2:Y:S04]  /*42390*/  LDL.LU R0, [R1+0x26e0] ;  /* 0x0026e00001007983 */ /* 0x001ea80000300800 */
[----:B------:R-:W-:Y:S04]  /*423a0*/  STS.U16 [R2+UR5+0x80], R15 ;  /* 0x0000800f02007988 */ /* 0x000fe80008000405 */
[----:B------:R-:W3:Y:S04]  /*423b0*/  @!P6 LDG.E.U16 R4, desc[UR76][R8.64] ;  /* 0x0000004c0804e981 */ /* 0x000ee8000c1e1500 */
[----:B------:R-:W-:Y:S04]  /*423c0*/  STS.U16 [R2+UR5+0xc0], R14 ;  /* 0x0000c00e02007988 */ /* 0x000fe80008000405 */
[----:B------:R-:W-:Y:S04]  /*423d0*/  STS.U16 [R2+UR5+0x280], R13 ;  /* 0x0002800d02007988 */ /* 0x000fe80008000405 */
[----:B-1----:R-:W2:Y:S04]  /*423e0*/  LDL.LU R6, [R1+0x26f8] ;  /* 0x0026f80001067983 */ /* 0x002ea80000300800 */
[----:B------:R-:W-:Y:S04]  /*423f0*/  STS.U16 [R2+UR5+0x2c0], R12 ;  /* 0x0002c00c02007988 */ /* 0x000fe80008000405 */
[----:B----4-:R-:W4:Y:S04]  /*42400*/  LDL.LU R5, [R1+0x2700] ;  /* 0x0027000001057983 */ /* 0x010f280000300800 */
[----:B------:R-:W-:Y:S04]  /*42410*/  STS.U16 [R2+UR5+0x480], R11 ;  /* 0x0004800b02007988 */ /* 0x000fe80008000405 */
[----:B------:R0:W-:Y:S04]  /*42420*/  STL [R1+0x2740], R3 ;  /* 0x0027400301007387 */ /* 0x0001e80000100800 */
[----:B------:R-:W-:Y:S04]  /*42430*/  STS.U16 [R2+UR5+0x4c0], R10 ;  /* 0x0004c00a02007988 */ /* 0x000fe80008000405 */
[----:B------:R1:W-:Y:S04]  /*42440*/  STS.U16 [R2+UR5+0x680], R7 ;  /* 0x0006800702007988 */ /* 0x0003e80008000405 */
[----:B0-----:R-:W2:Y:S04]  /*42450*/  LDL.LU R3, [R1+0x26f0] ;  /* 0x0026f00001037983 */ /* 0x001ea80000300800 */
[----:B-1----:R-:W2:Y:S04]  /*42460*/  LDL.LU R2, [R1+0x41cc] ;  /* 0x0041cc0001027983 */ /* 0x002ea80000300800 */
[----:B---3--:R0:W-:Y:S04]  /*42470*/  STL [R1+0x1514], R4 ;  /* 0x0015140401007387 */ /* 0x0081e80000100800 */
[----:B0-----:R-:W3:Y:S04]  /*42480*/  LDL.LU R4, [R1+0x41c8] ;  /* 0x0041c80001047983 */ /* 0x001ee80000300800 */
[----:B------:R-:W3:Y:S04]  /*42490*/  LDL R8, [R1+0x172c] ;  /* 0x00172c0001087983 */ /* 0x000ee80000100800 */
[----:B------:R-:W3:Y:S01]  /*424a0*/  LDL R9, [R1+0x265c] ;  /* 0x00265c0001097983 */ /* 0x000ee20000100800 */
[----:B--2---:R-:W-:-:S02]  /*424b0*/  PRMT R2, RZ, 0x7610, R2 ;  /* 0x00007610ff027816 */ /* 0x004fc40000000002 */
[----:B---3--:R-:W-:-:S04]  /*424c0*/  @!P6 LOP3.LUT R9, R9, R8, RZ, 0x3c, !PT ;  /* 0x000000080909e212 */ /* 0x008fc800078e3cff */
        /* <DEDUP_REMOVED lines=1995> */
[----:B------:R-:W2:Y:S02]  /*4a180*/  LDL R9, [R1+0x1ce8] ;  /* 0x001ce80001097983 */ /* 0x000ea40000100800 */
[----:B--2---:R-:W-:-:S02]  /*4a190*/  @!P6 LOP3.LUT R9, R9, R8, RZ, 0x3c, !PT ;  /* 0x000000080909e212 */ /* 0x004fc400078e3cff */
[----:B---3--:R-:W-:Y:S02]  /*4a1a0*/  PRMT R4, RZ, 0x7610, R4 ;  /* 0x00007610ff047816 */ /* 0x008fe40000000004 */
[----:B------:R-:W-:-:S04]  /*4a1b0*/  @!P6 LOP3.LUT R8, R9, R8, RZ, 0x3c, !PT ;  /* 0x000000080908e212 */ /* 0x000fc800078e3cff */
[----:B------:R-:W-:-:S05]  /*4a1c0*/  @!P6 LOP3.LUT R9, R9, R8, RZ, 0x3c, !PT ;  /* 0x000000080909e212 */ /* 0x000fca00078e3cff */
[----:B------:R-:W2:Y:S04]  /*4a1d0*/  @!P6 LDG.E.U16 R4, desc[UR76][R8.64] ;  /* 0x0000004c0804e981 */ /* 0x000ea8000c1e1500 */
[----:B--2---:R0:W-:Y:S04]  /*4a1e0*/  STL [R1+0x194], R4 ;  /* 0x0001940401007387 */ /* 0x0041e80000100800 */
[----:B0-----:R-:W2:Y:S04]  /*4a1f0*/  LDL.LU R4, [R1+0x3e4c] ;  /* 0x003e4c0001047983 */ /* 0x001ea80000300800 */
[----:B------:R-:W3:Y:S04]  /*4a200*/  LDL R8, [R1+0x1cdc] ;  /* 0x001cdc0001087983 */ /* 0x000ee80000100800 */
[----:B------:R-:W3:Y:S02]  /*4a210*/  LDL R9, [R1+0x1ce0] ;  /* 0x001ce00001097983 */ /* 0x000ee40000100800 */
[----:B---3--:R-:W-:-:S02]  /*4a220*/  @!P6 LOP3.LUT R9, R9, R8, RZ, 0x3c, !PT ;  /* 0x000000080909e212 */ /* 0x008fc400078e3cff */
[----:B--2---:R-:W-:Y:S02]  /*4a230*/  PRMT R4, RZ, 0x7610, R4 ;  /* 0x00007610ff047816 */ /* 0x004fe40000000004 */
        /* <DEDUP_REMOVED lines=830> */
[----:B------:R0:W3:Y:S04]  /*4d620*/  @!P6 LDG.E.U16 R60, desc[UR76][R8.64] ;  /* 0x0000004c083ce981 */ /* 0x0000e8000c1e1500 */
[----:B------:R-:W0:Y:S04]  /*4d630*/  LDL R8, [R1+0x18f4] ;  /* 0x0018f40001087983 */ /* 0x000e280000100800 */
[----:B------:R-:W0:Y:S01]  /*4d640*/  LDL R9, [R1+0x18f8] ;  /* 0x0018f80001097983 */ /* 0x000e220000100800 */
[----:B--2---:R-:W-:Y:S02]  /*4d650*/  PRMT R4, RZ, 0x7610, R4 ;  /* 0x00007610ff047816 */ /* 0x004fe40000000004 */
[----:B0-----:R-:W-:-:S04]  /*4d660*/  @!P6 LOP3.LUT R9, R9, R8, RZ, 0x3c, !PT ;  /* 0x000000080909e212 */ /* 0x001fc800078e3cff */
[----:B------:R-:W-:-:S04]  /*4d670*/  @!P6 LOP3.LUT R8, R9, R8, RZ, 0x3c, !PT ;  /* 0x000000080908e212 */ /* 0x000fc800078e3cff */
[----:B------:R-:W-:-:S05]  /*4d680*/  @!P6 LOP3.LUT R9, R9, R8, RZ, 0x3c, !PT ;  /* 0x000000080909e212 */ /* 0x000fca00078e3cff */
[----:B------:R-:W2:Y:S04]  /*4d690*/  @!P6 LDG.E.U16 R4, desc[UR76][R8.64] ;  /* 0x0000004c0804e981 */ /* 0x000ea8000c1e1500 */
[----:B---3--:R-:W-:Y:S04]  /*4d6a0*/  STL [R1+0x3c60], R60 ;  /* 0x003c603c01007387 */ /* 0x008fe80000100800 */
        /* <DEDUP_REMOVED lines=20> */
[----:B------:R-:W-:Y:S02]  /*4d7f0*/  PRMT R61, RZ, 0x7610, R61 ;  /* 0x00007610ff3d7816 */ /* 0x000fe4000000003d */
[----:B0-----:R-:W-:-:S04]  /*4d800*/  @!P6 LOP3.LUT R9, R9, R8, RZ, 0x3c, !PT ;  /* 0x000000080909e212 */ /* 0x001fc800078e3cff */
[----:B------:R-:W-:-:S04]  /*4d810*/  @!P6 LOP3.LUT R8, R9, R8, RZ, 0x3c, !PT ;  /* 0x000000080908e212 */ /* 0x000fc800078e3cff */
[----:B------:R-:W-:Y:S01]  /*4d820*/  @!P6 LOP3.LUT R9, R9, R8, RZ, 0x3c, !PT ;  /* 0x000000080909e212 */ /* 0x000fe200078e3cff */
[----:B---3--:R0:W-:Y:S04]  /*4d830*/  STL [R1+0x3c64], R60 ;  /* 0x003c643c01007387 */ /* 0x0081e80000100800 */
[----:B------:R1:W3:Y:S01]  /*4d840*/  @!P6 LDG.E.U16 R61, desc[UR76][R8.64] ;  /* 0x0000004c083de981 */ /* 0x0002e2000c1e1500 */
[----:B--2---:R-:W-:-:S03]  /*4d850*/  PRMT R4, RZ, 0x7610, R4 ;  /* 0x00007610ff047816 */ /* 0x004fc60000000004 */
[----:B0-----:R-:W2:Y:S04]  /*4d860*/  LDL R60, [R1+0x18d0] ;  /* 0x0018d000013c7983 */ /* 0x001ea80000100800 */
[----:B------:R-:W1:Y:S04]  /*4d870*/  LDL R8, [R1+0x18d4] ;  /* 0x0018d40001087983 */ /* 0x000e680000100800 */
[----:B------:R-:W1:Y:S02]  /*4d880*/  LDL R9, [R1+0x18d8] ;  /* 0x0018d80001097983 */ /* 0x000e640000100800 */
[----:B-1----:R-:W-:-:S04]  /*4d890*/  @!P6 LOP3.LUT R9, R9, R8, RZ, 0x3c, !PT ;  /* 0x000000080909e212 */ /* 0x002fc800078e3cff */
[----:B------:R-:W-:-:S04]  /*4d8a0*/  @!P6 LOP3.LUT R8, R9, R8, RZ, 0x3c, !PT ;  /* 0x000000080908e212 */ /* 0x000fc800078e3cff */
[----:B------:R-:W-:Y:S01]  /*4d8b0*/  @!P6 LOP3.LUT R9, R9, R8, RZ, 0x3c, !PT ;  /* 0x000000080909e212 */ /* 0x000fe200078e3cff */
[----:B---3--:R0:W-:Y:S04]  /*4d8c0*/  STL [R1+0x3c68], R61 ;  /* 0x003c683d01007387 */ /* 0x0081e80000100800 */
[----:B------:R2:W3:Y:S01]  /*4d8d0*/  @!P6 LDG.E.U16 R4, desc[UR76][R8.64] ;  /* 0x0000004c0804e981 */ /* 0x0004e2000c1e1500 */
[----:B------:R-:W-:-:S03]  /*4d8e0*/  PRMT R2, RZ, 0x7610, R2 ;  /* 0x00007610ff027816 */ /* 0x000fc60000000002 */
[----:B0-----:R-:W4:Y:S04]  /*4d8f0*/  LDL R61, [R1+0x18b0] ;  /* 0x0018b000013d7983 */ /* 0x001f280000100800 */
[----:B------:R-:W4:Y:S01]  /*4d900*/  LDL R9, [R1+0x18cc] ;  /* 0x0018cc0001097983 */ /* 0x000f220000100800 */
[----:B--2---:R-:W-:-:S03]  /*4d910*/  @!P6 IMAD.MOV.U32 R8, RZ, RZ, R60 ;  /* 0x000000ffff08e224 */ /* 0x004fc600078e003c */
[----:B---3--:R0:W-:Y:S04]  /*4d920*/  STL [R1+0x3c6c], R4 ;  /* 0x003c6c0401007387 */ /* 0x0081e80000100800 */
[----:B------:R-:W2:Y:S04]  /*4d930*/  LDL R60, [R1+0x18a0] ;  /* 0x0018a000013c7983 */ /* 0x000ea80000100800 */
[----:B----4-:R1:W3:Y:S04]  /*4d940*/  @!P6 LDG.E.U16 R2, desc[UR76][R8.64] ;  /* 0x0000004c0802e981 */ /* 0x0102e8000c1e1500 */
[----:B------:R-:W1:Y:S04]  /*4d950*/  LDL R8, [R1+0x18b4] ;  /* 0x0018b40001087983 */ /* 0x000e680000100800 */
[----:B------:R-:W1:Y:S01]  /*4d960*/  LDL R9, [R1+0x18b8] ;  /* 0x0018b80001097983 */ /* 0x000e620000100800 */
[----:B0-----:R-:W-:-:S02]  /*4d970*/  PRMT R4, RZ, 0x7610, R4 ;  /* 0x00007610ff047816 */ /* 0x001fc40000000004 */
[----:B-1----:R-:W-:-:S04]  /*4d980*/  @!P6 LOP3.LUT R9, R9, R8, RZ, 0x3c, !PT ;  /* 0x000000080909e212 */ /* 0x002fc800078e3cff */
[----:B------:R-:W-:-:S04]  /*4d990*/  @!P6 LOP3.LUT R8, R9, R8, RZ, 0x3c, !PT ;  /* 0x000000080908e212 */ /* 0x000fc800078e3cff */
[----:B------:R-:W-:Y:S01]  /*4d9a0*/  @!P6 LOP3.LUT R9, R9, R8, RZ, 0x3c, !PT ;  /* 0x000000080909e212 */ /* 0x000fe200078e3cff */
[----:B---3--:R0:W-:Y:S04]  /*4d9b0*/  STL [R1+0x3c70], R2 ;  /* 0x003c700201007387 */ /* 0x0081e80000100800 */
[----:B------:R1:W3:Y:S04]  /*4d9c0*/  @!P6 LDG.E.U16 R4, desc[UR76][R8.64] ;  /* 0x0000004c0804e981 */ /* 0x0002e8000c1e1500 */
[----:B------:R-:W4:Y:S01]  /*4d9d0*/  LDL R9, [R1+0x18ac] ;  /* 0x0018ac0001097983 */ /* 0x000f220000100800 */
[----:B0-----:R-:W-:Y:S01]  /*4d9e0*/  PRMT R2, RZ, 0x7610, R2 ;  /* 0x00007610ff027816 */ /* 0x001fe20000000002 */
[----:B-1----:R-:W-:-:S02]  /*4d9f0*/  @!P6 IMAD.MOV.U32 R8, RZ, RZ, R61 ;  /* 0x000000ffff08e224 */ /* 0x002fc400078e003d */
[----:B---3--:R0:W-:Y:S01]  /*4da00*/  STL [R1+0x3c8c], R4 ;  /* 0x003c8c0401007387 */ /* 0x0081e20000100800 */
[----:B------:R-:W-:-:S03]  /*4da10*/  PRMT R59, RZ, 0x7610, R59 ;  /* 0x00007610ff3b7816 */ /* 0x000fc6000000003b */
[----:B------:R-:W3:Y:S04]  /*4da20*/  LDL R61, [R1+0x1890] ;  /* 0x00189000013d7983 */ /* 0x000ee80000100800 */
[----:B0-----:R-:W2:Y:S04]  /*4da30*/  LDL R4, [R1+0x18a8] ;  /* 0x0018a80001047983 */ /* 0x001ea80000100800 */
[----:B----4-:R2:W4:Y:S04]  /*4da40*/  @!P6 LDG.E.U16 R2, desc[UR76][R8.64] ;  /* 0x0000004c0802e981 */ /* 0x010528000c1e1500 */
[----:B------:R-:W3:Y:S01]  /*4da50*/  LDL R9, [R1+0x18a4] ;  /* 0x0018a40001097983 */ /* 0x000ee20000100800 */
[----:B--2---:R-:W-:-:S03]  /*4da60*/  @!P6 IMAD.MOV.U32 R8, RZ, RZ, R4 ;  /* 0x000000ffff08e224 */ /* 0x004fc600078e0004 */
[----:B----4-:R0:W-:Y:S01]  /*4da70*/  STL [R1+0x3c90], R2 ;  /* 0x003c900201007387 */ /* 0x0101e20000100800 */
[----:B------:R-:W-:-:S03]  /*4da80*/  PRMT R58, RZ, 0x7610, R58 ;  /* 0x00007610ff3a7816 */ /* 0x000fc6000000003a */
[----:B------:R-:W2:Y:S04]  /*4da90*/  LDL R4, [R1+0x1874] ;  /* 0x0018740001047983 */ /* 0x000ea80000100800 */
[----:B---3--:R1:W3:Y:S04]  /*4daa0*/  @!P6 LDG.E.U16 R59, desc[UR76][R8.64] ;  /* 0x0000004c083be981 */ /* 0x0082e8000c1e1500 */
[----:B0-----:R-:W4:Y:S04]  /*4dab0*/  LDL R2, [R1+0x1878] ;  /* 0x0018780001027983 */ /* 0x001f280000100800 */
[----:B------:R-:W2:Y:S01]  /*4dac0*/  LDL R9, [R1+0x189c] ;  /* 0x00189c0001097983 */ /* 0x000ea20000100800 */
[----:B-1----:R-:W-:-:S03]  /*4dad0*/  @!P6 IMAD.MOV.U32 R8, RZ, RZ, R60 ;  /* 0x000000ffff08e224 */ /* 0x002fc600078e003c */
[----:B---3--:R0:W-:Y:S01]  /*4dae0*/  STL [R1+0x3c74], R59 ;  /* 0x003c743b01007387 */ /* 0x0081e20000100800 */
[----:B------:R-:W-:-:S03]  /*4daf0*/  PRMT R57, RZ, 0x7610, R57 ;  /* 0x00007610ff397816 */ /* 0x000fc60000000039 */
[----:B------:R-:W3:Y:S04]  /*4db00*/  LDL R60, [R1+0x186c] ;  /* 0x00186c00013c7983 */ /* 0x000ee80000100800 */
[----:B--2---:R1:W2:Y:S04]  /*4db10*/  @!P6 LDG.E.U16 R58, desc[UR76][R8.64] ;  /* 0x0000004c083ae981 */ /* 0x0042a8000c1e1500 */
[----:B0-----:R-:W2:Y:S04]  /*4db20*/  LDL R59, [R1+0x1870] ;  /* 0x00187000013b7983 */ /* 0x001ea80000100800 */
[----:B------:R-:W1:Y:S04]  /*4db30*/  LDL R8, [R1+0x1894] ;  /* 0x0018940001087983 */ /* 0x000e680000100800 */
[----:B------:R-:W1:Y:S02]  /*4db40*/  LDL R9, [R1+0x1898] ;  /* 0x0018980001097983 */ /* 0x000e640000100800 */
[----:B-1----:R-:W-:-:S04]  /*4db50*/  @!P6 LOP3.LUT R9, R9, R8, RZ, 0x3c, !PT ;  /* 0x000000080909e212 */ /* 0x002fc800078e3cff */
[----:B------:R-:W-:-:S04]  /*4db60*/  @!P6 LOP3.LUT R8, R9, R8, RZ, 0x3c, !PT ;  /* 0x000000080908e212 */ /* 0x000fc800078e3cff */
[----:B------:R-:W-:Y:S01]  /*4db70*/  @!P6 LOP3.LUT R9, R9, R8, RZ, 0x3c, !PT ;  /* 0x000000080909e212 */ /* 0x000fe200078e3cff */
[----:B--2---:R0:W-:Y:S04]  /*4db80*/  STL [R1+0x3c78], R58 ;  /* 0x003c783a01007387 */ /* 0x0041e80000100800 */
[----:B------:R1:W2:Y:S04]  /*4db90*/  @!P6 LDG.E.U16 R57, desc[UR76][R8.64] ;  /* 0x0000004c0839e981 */ /* 0x0002a8000c1e1500 */
[----:B0-----:R-:W3:Y:S01]  /*4dba0*/  LDL R58, [R1+0x188c] ;  /* 0x00188c00013a7983 */ /* 0x001ee20000100800 */
[----:B------:R-:W-:Y:S01]  /*4dbb0*/  PRMT R56, RZ, 0x7610, R56 ;  /* 0x00007610ff387816 */ /* 0x000fe20000000038 */
[----:B-1----:R-:W-:Y:S01]  /*4dbc0*/  @!P6 IMAD.MOV.U32 R8, RZ, RZ, R61 ;  /* 0x000000ffff08e224 */ /* 0x002fe200078e003d */
[----:B------:R-:W-:Y:S01]  /*4dbd0*/  PRMT R55, RZ, 0x7610, R55 ;  /* 0x00007610ff377816 */ /* 0x000fe20000000037 */
[----:B--2---:R0:W-:Y:S04]  /*4dbe0*/  STL [R1+0x3c7c], R57 ;  /* 0x003c7c3901007387 */ /* 0x0041e80000100800 */
[----:B------:R-:W2:Y:S01]  /*4dbf0*/  LDL R61, [R1+0x1864] ;  /* 0x00186400013d7983 */ /* 0x000ea20000100800 */
[----:B---3--:R-:W-:-:S03]  /*4dc00*/  @!P6 IMAD.MOV.U32 R9, RZ, RZ, R58 ;  /* 0x000000ffff09e224 */ /* 0x008fc600078e003a */
[----:B0-----:R-:W3:Y:S04]  /*4dc10*/  LDL R57, [R1+0x1868] ;  /* 0x0018680001397983 */ /* 0x001ee80000100800 */
[----:B------:R4:W3:Y:S02]  /*4dc20*/  @!P6 LDG.E.U16 R56, desc[UR76][R8.64] ;  /* 0x0000004c0838e981 */ /* 0x0008e4000c1e1500 */
[----:B----4-:R-:W-:Y:S02]  /*4dc30*/  @!P6 IMAD.MOV.U32 R8, RZ, RZ, R2 ;  /* 0x000000ffff08e224 */ /* 0x010fe400078e0002 */
[----:B------:R-:W-:-:S05]  /*4dc40*/  @!P6 IMAD.MOV.U32 R9, RZ, RZ, R4 ;  /* 0x000000ffff09e224 */ /* 0x000fca00078e0004 */
[----:B------:R0:W4:Y:S01]  /*4dc50*/  @!P6 LDG.E.U16 R55, desc[UR76][R8.64] ;  /* 0x0000004c0837e981 */ /* 0x000122000c1e1500 */
[----:B------:R-:W-:Y:S02]  /*4dc60*/  PRMT R54, RZ, 0x7610, R54 ;  /* 0x00007610ff367816 */ /* 0x000fe40000000036 */
[----:B------:R-:W-:Y:S01]  /*4dc70*/  PRMT R53, RZ, 0x7610, R53 ;  /* 0x00007610ff357816 */ /* 0x000fe20000000035 */
[----:B0-----:R-:W-:Y:S02]  /*4dc80*/  @!P6 IMAD.MOV.U32 R8, RZ, RZ, R59 ;  /* 0x000000ffff08e224 */ /* 0x001fe400078e003b */
[----:B------:R-:W-:-:S05]  /*4dc90*/  @!P6 IMAD.MOV.U32 R9, RZ, RZ, R60 ;  /* 0x000000ffff09e224 */ /* 0x000fca00078e003c */
[----:B------:R2:W4:Y:S02]  /*4dca0*/  @!P6 LDG.E.U16 R54, desc[UR76][R8.64] ;  /* 0x0000004c0836e981 */ /* 0x000524000c1e1500 */
[----:B--2---:R-:W-:Y:S02]  /*4dcb0*/  @!P6 IMAD.MOV.U32 R9, RZ, RZ, R61 ;  /* 0x000000ffff09e224 */ /* 0x004fe400078e003d */
[----:B---3--:R-:W-:Y:S01]  /*4dcc0*/  @!P6 IMAD.MOV.U32 R8, RZ, RZ, R57 ;  /* 0x000000ffff08e224 */ /* 0x008fe200078e0039 */
[----:B------:R-:W-:Y:S04]  /*4dcd0*/  STL [R1+0x3c80], R56 ;  /* 0x003c803801007387 */ /* 0x000fe80000100800 */
[----:B------:R-:W2:Y:S04]  /*4dce0*/  LDL R4, [R1+0x1834] ;  /* 0x0018340001047983 */ /* 0x000ea80000100800 */
[----:B------:R-:W3:Y:S04]  /*4dcf0*/  LDL R2, [R1+0x1838] ;  /* 0x0018380001027983 */ /* 0x000ee80000100800 */
[----:B------:R2:W3:Y:S04]  /*4dd00*/  @!P6 LDG.E.U16 R53, desc[UR76][R8.64] ;  /* 0x0000004c0835e981 */ /* 0x0004e8000c1e1500 */
[----:B----4-:R0:W-:Y:S04]  /*4dd10*/  STL [R1+0x3c94], R55 ;  /* 0x003c943701007387 */ /* 0x0101e80000100800 */
[----:B------:R-:W4:Y:S04]  /*4dd20*/  LDL R60, [R1+0x182c] ;  /* 0x00182c00013c7983 */ /* 0x000f280000100800 */
[----:B------:R-:W4:Y:S04]  /*4dd30*/  LDL R59, [R1+0x1830] ;  /* 0x00183000013b7983 */ /* 0x000f280000100800 */
[----:B------:R-:W4:Y:S04]  /*4dd40*/  LDL R58, [R1+0x17f4] ;  /* 0x0017f400013a7983 */ /* 0x000f280000100800 */
[----:B0-----:R-:W4:Y:S04]  /*4dd50*/  LDL R55, [R1+0x17f8] ;  /* 0x0017f80001377983 */ /* 0x001f280000100800 */
[----:B------:R0:W-:Y:S04]  /*4dd60*/  STL [R1+0x3c98], R54 ;  /* 0x003c983601007387 */ /* 0x0001e80000100800 */
[----:B------:R-:W4:Y:S04]  /*4dd70*/  LDL R57, [R1+0x17ec] ;  /* 0x0017ec0001397983 */ /* 0x000f280000100800 */
[----:B------:R-:W4:Y:S01]  /*4dd80*/  LDL R56, [R1+0x17f0] ;  /* 0x0017f00001387983 */ /* 0x000f220000100800 */
[----:B------:R-:W-:-:S02]  /*4dd90*/  PRMT R52, RZ, 0x7610, R52 ;  /* 0x00007610ff347816 */ /* 0x000fc40000000034 */
[----:B------:R-:W-:Y:S02]  /*4dda0*/  PRMT R51, RZ, 0x7610, R51 ;  /* 0x00007610ff337816 */ /* 0x000fe40000000033 */
[----:B------:R-:W-:Y:S01]  /*4ddb0*/  PRMT R50, RZ, 0x7610, R50 ;  /* 0x00007610ff327816 */ /* 0x000fe20000000032 */
[----:B--2---:R-:W-:Y:S02]  /*4ddc0*/  @!P6 IMAD.MOV.U32 R9, RZ, RZ, R4 ;  /* 0x000000ffff09e224 */ /* 0x004fe400078e0004 */
[----:B---3--:R-:W-:Y:S01]  /*4ddd0*/  @!P6 IMAD.MOV.U32 R8, RZ, RZ, R2 ;  /* 0x000000ffff08e224 */ /* 0x008fe200078e0002 */
[----:B------:R1:W-:Y:S04]  /*4dde0*/  STL [R1+0x3c84], R53 ;  /* 0x003c843501007387 */ /* 0x0003e80000100800 */
[----:B------:R-:W2:Y:S04]  /*4ddf0*/  LDL R4, [R1+0x17b4] ;  /* 0x0017b40001047983 */ /* 0x000ea80000100800 */
[----:B------:R-:W3:Y:S04]  /*4de00*/  LDL R2, [R1+0x17b8] ;  /* 0x0017b80001027983 */ /* 0x000ee80000100800 */
[----:B------:R4:W3:Y:S02]  /*4de10*/  @!P6 LDG.E.U16 R52, desc[UR76][R8.64] ;  /* 0x0000004c0834e981 */ /* 0x0008e4000c1e1500 */
[----:B----4-:R-:W-:-:S02]  /*4de20*/  @!P6 IMAD.MOV.U32 R9, RZ, RZ, R60 ;  /* 0x000000ffff09e224 */ /* 0x010fc400078e003c */
[----:B------:R-:W-:-:S05]  /*4de30*/  @!P6 IMAD.MOV.U32 R8, RZ, RZ, R59 ;  /* 0x000000ffff08e224 */ /* 0x000fca00078e003b */
[----:B------:R4:W3:Y:S02]  /*4de40*/  @!P6 LDG.E.U16 R51, desc[UR76][R8.64] ;  /* 0x0000004c0833e981 */ /* 0x0008e4000c1e1500 */
[----:B----4-:R-:W-:Y:S02]  /*4de50*/  @!P6 IMAD.MOV.U32 R8, RZ, RZ, R55 ;  /* 0x000000ffff08e224 */ /* 0x010fe400078e0037 */
[----:B------:R-:W-:-:S05]  /*4de60*/  @!P6 IMAD.MOV.U32 R9, RZ, RZ, R58 ;  /* 0x000000ffff09e224 */ /* 0x000fca00078e003a */
[----:B------:R4:W3:Y:S01]  /*4de70*/  @!P6 LDG.E.U16 R50, desc[UR76][R8.64] ;  /* 0x0000004c0832e981 */ /* 0x0008e2000c1e1500 */
[----:B------:R-:W-:Y:S02]  /*4de80*/  PRMT R49, RZ, 0x7610, R49 ;  /* 0x00007610ff317816 */ /* 0x000fe40000000031 */
[----:B------:R-:W-:Y:S01]  /*4de90*/  PRMT R48, RZ, 0x7610, R48 ;  /* 0x00007610ff307816 */ /* 0x000fe20000000030 */
[----:B----4-:R-:W-:Y:S02]  /*4dea0*/  @!P6 IMAD.MOV.U32 R8, RZ, RZ, R56 ;  /* 0x000000ffff08e224 */ /* 0x010fe400078e0038 */
[----:B------:R-:W-:-:S05]  /*4deb0*/  @!P6 IMAD.MOV.U32 R9, RZ, RZ, R57 ;  /* 0x000000ffff09e224 */ /* 0x000fca00078e0039 */
[----:B------:R2:W4:Y:S02]  /*4dec0*/  @!P6 LDG.E.U16 R49, desc[UR76][R8.64] ;  /* 0x0000004c0831e981 */ /* 0x000524000c1e1500 */
[----:B--2---:R-:W-:Y:S02]  /*4ded0*/  @!P6 IMAD.MOV.U32 R9, RZ, RZ, R4 ;  /* 0x000000ffff09e224 */ /* 0x004fe400078e0004 */
[----:B---3--:R-:W-:-:S05]  /*4dee0*/  @!P6 IMAD.MOV.U32 R8, RZ, RZ, R2 ;  /* 0x000000ffff08e224 */ /* 0x008fca00078e0002 */
[----:B------:R-:W2:Y:S04]  /*4def0*/  @!P6 LDG.E.U16 R48, desc[UR76][R8.64] ;  /* 0x0000004c0830e981 */ /* 0x000ea8000c1e1500 */
[----:B------:R3:W-:Y:S04]  /*4df00*/  STL [R1+0x3c9c], R52 ;  /* 0x003c9c3401007387 */ /* 0x0007e80000100800 */
[----:B------:R1:W-:Y:S04]  /*4df10*/  STL [R1+0x3ca0], R51 ;  /* 0x003ca03301007387 */ /* 0x0003e80000100800 */
[----:B------:R-:W2:Y:S04]  /*4df20*/  LDL R55, [R1+0x17ac] ;  /* 0x0017ac0001377983 */ /* 0x000ea80000100800 */
[----:B0-----:R-:W2:Y:S04]  /*4df30*/  LDL R54, [R1+0x17b0] ;  /* 0x0017b00001367983 */ /* 0x001ea80000100800 */
[----:B------:R0:W-:Y:S04]  /*4df40*/  STL [R1+0x3ca4], R50 ;  /* 0x003ca43201007387 */ /* 0x0001e80000100800 */
[----:B-1----:R-:W2:Y:S04]  /*4df50*/  LDL R53, [R1+0x1774] ;  /* 0x0017740001357983 */ /* 0x002ea80000100800 */
[----:B---3--:R-:W3:Y:S04]  /*4df60*/  LDL R52, [R1+0x1778] ;  /* 0x0017780001347983 */ /* 0x008ee80000100800 */
[----:B----4-:R1:W-:Y:S04]  /*4df70*/  STL [R1+0x3ca8], R49 ;  /* 0x003ca83101007387 */ /* 0x0103e80000100800 */
[----:B------:R-:W4:Y:S04]  /*4df80*/  LDL R51, [R1+0x176c] ;  /* 0x00176c0001337983 */ /* 0x000f280000100800 */
[----:B------:R-:W4:Y:S04]  /*4df90*/  LDL R2, [R1+0x1770] ;  /* 0x0017700001027983 */ /* 0x000f280000100800 */
[----:B------:R-:W4:Y:S01]  /*4dfa0*/  LDL R4, [R1+0x2694] ;  /* 0x0026940001047983 */ /* 0x000f220000100800 */
[----:B------:R-:W-:-:S02]  /*4dfb0*/  PRMT R47, RZ, 0x7610, R47 ;  /* 0x00007610ff2f7816 */ /* 0x000fc4000000002f */
[----:B------:R-:W-:Y:S01]  /*4dfc0*/  PRMT R46, RZ, 0x7610, R46 ;  /* 0x00007610ff2e7816 */ /* 0x000fe2000000002e */
[----:B--2---:R2:W-:Y:S04]  /*4dfd0*/  STL [R1+0x3cac], R48 ;  /* 0x003cac3001007387 */ /* 0x0045e80000100800 */
[----:B0-----:R-:W4:Y:S04]  /*4dfe0*/  LDL R50, [R1+0x1748] ;  /* 0x0017480001327983 */ /* 0x001f280000100800 */
[----:B-1----:R-:W4:Y:S04]  /*4dff0*/  LDL R49, [R1+0x1744] ;  /* 0x0017440001317983 */ /* 0x002f280000100800 */
[----:B--2---:R-:W2:Y:S01]  /*4e000*/  LDL R48, [R1+0x269c] ;  /* 0x00269c0001307983 */ /* 0x004ea20000100800 */
[----:B------:R-:W-:-:S02]  /*4e010*/  @!P6 IMAD.MOV.U32 R9, RZ, RZ, R55 ;  /* 0x000000ffff09e224 */ /* 0x000fc400078e0037 */
[----:B------:R-:W-:-:S05]  /*4e020*/  @!P6 IMAD.MOV.U32 R8, RZ, RZ, R54 ;  /* 0x000000ffff08e224 */ /* 0x000fca00078e0036 */
[----:B------:R0:W2:Y:S02]  /*4e030*/  @!P6 LDG.E.U16 R47, desc[UR76][R8.64] ;  /* 0x0000004c082fe981 */ /* 0x0000a4000c1e1500 */
[----:B0-----:R-:W-:Y:S02]  /*4e040*/  @!P6 IMAD.MOV.U32 R9, RZ, RZ, R53 ;  /* 0x000000ffff09e224 */ /* 0x001fe400078e0035 */
[----:B---3--:R-:W-:-:S05]  /*4e050*/  @!P6 IMAD.MOV.U32 R8, RZ, RZ, R52 ;  /* 0x000000ffff08e224 */ /* 0x008fca00078e0034 */
[----:B------:R4:W3:Y:S01]  /*4e060*/  @!P6 LDG.E.U16 R46, desc[UR76][R8.64] ;  /* 0x0000004c082ee981 */ /* 0x0008e2000c1e1500 */
[----:B------:R-:W-:Y:S02]  /*4e070*/  PRMT R45, RZ, 0x7610, R45 ;  /* 0x00007610ff2d7816 */ /* 0x000fe4000000002d */
[----:B------:R-:W-:Y:S01]  /*4e080*/  PRMT R44, RZ, 0x7610, R44 ;  /* 0x00007610ff2c7816 */ /* 0x000fe2000000002c */
[----:B----4-:R-:W-:Y:S02]  /*4e090*/  @!P6 IMAD.MOV.U32 R9, RZ, RZ, R51 ;  /* 0x000000ffff09e224 */ /* 0x010fe400078e0033 */
[----:B------:R-:W-:-:S05]  /*4e0a0*/  @!P6 IMAD.MOV.U32 R8, RZ, RZ, R2 ;  /* 0x000000ffff08e224 */ /* 0x000fca00078e0002 */
[----:B------:R0:W4:Y:S02]  /*4e0b0*/  @!P6 LDG.E.U16 R45, desc[UR76][R8.64] ;  /* 0x0000004c082de981 */ /* 0x000124000c1e1500 */
[----:B0-----:R-:W-:Y:S01]  /*4e0c0*/  @!P6 IMAD.MOV.U32 R8, RZ, RZ, R4 ;  /* 0x000000ffff08e224 */ /* 0x001fe200078e0004 */
[----:B------:R-:W-:Y:S01]  /*4e0d0*/  PRMT R43, RZ, 0x7610, R43 ;  /* 0x00007610ff2b7816 */ /* 0x000fe2000000002b */
[----:B------:R-:W-:-:S05]  /*4e0e0*/  @!P6 IMAD.MOV.U32 R9, RZ, RZ, R50 ;  /* 0x000000ffff09e224 */ /* 0x000fca00078e0032 */
[----:B------:R2:W4:Y:S02]  /*4e0f0*/  @!P6 LDG.E.U16 R44, desc[UR76][R8.64] ;  /* 0x0000004c082ce981 */ /* 0x000524000c1e1500 */
[----:B--2---:R-:W-:Y:S02]  /*4e100*/  @!P6 IMAD.MOV.U32 R8, RZ, RZ, R48 ;  /* 0x000000ffff08e224 */ /* 0x004fe400078e0030 */
[----:B------:R-:W-:-:S05]  /*4e110*/  @!P6 IMAD.MOV.U32 R9, RZ, RZ, R49 ;  /* 0x000000ffff09e224 */ /* 0x000fca00078e0031 */
[----:B------:R-:W2:Y:S04]  /*4e120*/  @!P6 LDG.E.U16 R43, desc[UR76][R8.64] ;  /* 0x0000004c082be981 */ /* 0x000ea8000c1e1500 */
[----:B------:R0:W-:Y:S04]  /*4e130*/  STL [R1+0x3cb0], R47 ;  /* 0x003cb02f01007387 */ /* 0x0001e80000100800 */
[----:B0-----:R-:W2:Y:S04]  /*4e140*/  LDL R47, [R1+0x26d4] ;  /* 0x0026d400012f7983 */ /* 0x001ea80000100800 */
[----:B---3--:R0:W-:Y:S04]  /*4e150*/  STL [R1+0x3cb4], R46 ;  /* 0x003cb42e01007387 */ /* 0x0081e80000100800 */
[----:B------:R-:W3:Y:S04]  /*4e160*/  LDL R2, [R1+0x26dc] ;  /* 0x0026dc0001027983 */ /* 0x000ee80000100800 */
[----:B0-----:R-:W3:Y:S04]  /*4e170*/  LDL R46, [R1+0x26a0] ;  /* 0x0026a000012e7983 */ /* 0x001ee80000100800 */
[----:B----4-:R0:W-:Y:S04]  /*4e180*/  STL [R1+0x3cb8], R45 ;  /* 0x003cb82d01007387 */ /* 0x0101e80000100800 */
[----:B------:R-:W4:Y:S01]  /*4e190*/  LDL R4, [R1+0x26a8] ;  /* 0x0026a80001047983 */ /* 0x000f220000100800 */
[----:B------:R-:W-:-:S03]  /*4e1a0*/  PRMT R42, RZ, 0x7610, R42 ;  /* 0x00007610ff2a7816 */ /* 0x000fc6000000002a */
[----:B------:R1:W-:Y:S04]  /*4e1b0*/  STL [R1+0x3cbc], R44 ;  /* 0x003cbc2c01007387 */ /* 0x0003e80000100800 */
[----:B------:R-:W4:Y:S04]  /*4e1c0*/  LDL R52, [R1+0x2724] ;  /* 0x0027240001347983 */ /* 0x000f280000100800 */
[----:B------:R-:W4:Y:S04]  /*4e1d0*/  LDL R51, [R1+0x26e8] ;  /* 0x0026e80001337983 */ /* 0x000f280000100800 */
[----:B------:R-:W4:Y:S04]  /*4e1e0*/  LDL R50, [R1+0x2720] ;  /* 0x0027200001327983 */ /* 0x000f280000100800 */
[----:B--2---:R2:W-:Y:S04]  /*4e1f0*/  STL [R1+0x3cc0], R43 ;  /* 0x003cc02b01007387 */ /* 0x0045e80000100800 */
[----:B------:R-:W2:Y:S04]  /*4e200*/  LDL R49, [R1+0x185c] ;  /* 0x00185c0001317983 */ /* 0x000ea80000100800 */
[----:B0-----:R-:W2:Y:S01]  /*4e210*/  LDL R45, [R1+0x1860] ;  /* 0x00186000012d7983 */ /* 0x001ea20000100800 */
[----:B------:R-:W-:Y:S01]  /*4e220*/  @!P6 IMAD.MOV.U32 R8, RZ, RZ, R47 ;  /* 0x000000ffff08e224 */ /* 0x000fe200078e002f */
[----:B------:R-:W-:-:S02]  /*4e230*/  PRMT R41, RZ, 0x7610, R41 ;  /* 0x00007610ff297816 */ /* 0x000fc40000000029 */
[----:B------:R-:W-:Y:S02]  /*4e240*/  PRMT R40, RZ, 0x7610, R40 ;  /* 0x00007610ff287816 */ /* 0x000fe40000000028 */
[----:B------:R-:W-:Y:S02]  /*4e250*/  PRMT R39, RZ, 0x7610, R39 ;  /* 0x00007610ff277816 */ /* 0x000fe40000000027 */
[----:B------:R-:W-:Y:S01]  /*4e260*/  PRMT R38, RZ, 0x7610, R38 ;  /* 0x00007610ff267816 */ /* 0x000fe20000000026 */
[----:B------:R-:W2:Y:S01]  /*4e270*/  LDL R47, [R1+0x1858] ;  /* 0x00185800012f7983 */ /* 0x000ea20000100800 */
[----:B---3--:R-:W-:-:S05]  /*4e280*/  @!P6 IMAD.MOV.U32 R9, RZ, RZ, R46 ;  /* 0x000000ffff09e224 */ /* 0x008fca00078e002e */
[----:B------:R0:W3:Y:S02]  /*4e290*/  @!P6 LDG.E.U16 R42, desc[UR76][R8.64] ;  /* 0x0000004c082ae981 */ /* 0x0000e4000c1e1500 */
[----:B0-----:R-:W-:Y:S02]  /*4e2a0*/  @!P6 IMAD.MOV.U32 R8, RZ, RZ, R2 ;  /* 0x000000ffff08e224 */ /* 0x001fe400078e0002 */
[----:B----4-:R-:W-:-:S05]  /*4e2b0*/  @!P6 IMAD.MOV.U32 R9, RZ, RZ, R4 ;  /* 0x000000ffff09e224 */ /* 0x010fca00078e0004 */
[----:B------:R0:W4:Y:S02]  /*4e2c0*/  @!P6 LDG.E.U16 R41, desc[UR76][R8.64] ;  /* 0x0000004c0829e981 */ /* 0x000124000c1e1500 */
[----:B0-----:R-:W-:Y:S02]  /*4e2d0*/  @!P6 IMAD.MOV.U32 R9, RZ, RZ, R0 ;  /* 0x000000ffff09e224 */ /* 0x001fe400078e0000 */
[----:B------:R-:W-:-:S05]  /*4e2e0*/  @!P6 IMAD.MOV.U32 R8, RZ, RZ, R52 ;  /* 0x000000ffff08e224 */ /* 0x000fca00078e0034 */
[----:B------:R0:W4:Y:S02]  /*4e2f0*/  @!P6 LDG.E.U16 R40, desc[UR76][R8.64] ;  /* 0x0000004c0828e981 */ /* 0x000124000c1e1500 */
[----:B0-----:R-:W-:Y:S02]  /*4e300*/  @!P6 IMAD.MOV.U32 R8, RZ, RZ, R50 ;  /* 0x000000ffff08e224 */ /* 0x001fe400078e0032 */
[----:B------:R-:W-:-:S05]  /*4e310*/  @!P6 IMAD.MOV.U32 R9, RZ, RZ, R51 ;  /* 0x000000ffff09e224 */ /* 0x000fca00078e0033 */
[----:B------:R2:W4:Y:S02]  /*4e320*/  @!P6 LDG.E.U16 R39, desc[UR76][R8.64] ;  /* 0x0000004c0827e981 */ /* 0x000524000c1e1500 */
[----:B--2---:R-:W-:Y:S02]  /*4e330*/  @!P6 IMAD.MOV.U32 R8, RZ, RZ, R45 ;  /* 0x000000ffff08e224 */ /* 0x004fe400078e002d */
[----:B------:R-:W-:-:S05]  /*4e340*/  @!P6 IMAD.MOV.U32 R9, RZ, RZ, R49 ;  /* 0x000000ffff09e224 */ /* 0x000fca00078e0031 */
[----:B------:R0:W2:Y:S04]  /*4e350*/  @!P6 LDG.E.U16 R38, desc[UR76][R8.64] ;  /* 0x0000004c0826e981 */ /* 0x0000a8000c1e1500 */
[----:B---3--:R3:W-:Y:S04]  /*4e360*/  STL [R1+0x3cc4], R42 ;  /* 0x003cc42a01007387 */ /* 0x0087e80000100800 */
[----:B------:R-:W2:Y:S04]  /*4e370*/  LDL R48, [R1+0x1854] ;  /* 0x0018540001307983 */ /* 0x000ea80000100800 */
[----:B------:R-:W2:Y:S04]  /*4e380*/  LDL R46, [R1+0x184c] ;  /* 0x00184c00012e7983 */ /* 0x000ea80000100800 */
[----:B------:R-:W2:Y:S04]  /*4e390*/  LDL R2, [R1+0x1850] ;  /* 0x0018500001027983 */ /* 0x000ea80000100800 */
[----:B------:R-:W2:Y:S04]  /*4e3a0*/  LDL R4, [R1+0x1828] ;  /* 0x0018280001047983 */ /* 0x000ea80000100800 */
[----:B-1----:R-:W2:Y:S04]  /*4e3b0*/  LDL R44, [R1+0x1824] ;  /* 0x00182400012c7983 */ /* 0x002ea80000100800 */
[----:B----4-:R-:W-:Y:S04]  /*4e3c0*/  STL [R1+0x3cc8], R41 ;  /* 0x003cc82901007387 */ /* 0x010fe80000100800 */
[----:B------:R1:W-:Y:S01]  /*4e3d0*/  STL [R1+0x2750], R0 ;  /* 0x0027500001007387 */ /* 0x0003e20000100800 */
[----:B------:R-:W-:Y:S01]  /*4e3e0*/  PRMT R37, RZ, 0x7610, R37 ;  /* 0x00007610ff257816 */ /* 0x000fe20000000025 */
[----:B0-----:R-:W-:Y:S01]  /*4e3f0*/  @!P6 IMAD.MOV.U32 R8, RZ, RZ, R47 ;  /* 0x000000ffff08e224 */ /* 0x001fe200078e002f */
[----:B------:R-:W-:Y:S01]  /*4e400*/  PRMT R36, RZ, 0x7610, R36 ;  /* 0x00007610ff247816 */ /* 0x000fe20000000024 */
[----:B------:R0:W-:Y:S04]  /*4e410*/  STL [R1+0x3ccc], R40 ;  /* 0x003ccc2801007387 */ /* 0x0001e80000100800 */
[----:B------:R-:W4:Y:S04]  /*4e420*/  LDL R43, [R1+0x181c] ;  /* 0x00181c00012b7983 */ /* 0x000f280000100800 */
[----:B---3--:R-:W3:Y:S04]  /*4e430*/  LDL R42, [R1+0x1820] ;  /* 0x00182000012a7983 */ /* 0x008ee80000100800 */
[----:B-1----:R-:W3:Y:S04]  /*4e440*/  LDL.LU R0, [R1+0x271c] ;  /* 0x00271c0001007983 */ /* 0x002ee80000300800 */
[----:B------:R1:W-:Y:S04]  /*4e450*/  STL [R1+0x3cd0], R39 ;  /* 0x003cd02701007387 */ /* 0x0003e80000100800 */
[----:B------:R-:W3:Y:S04]  /*4e460*/  LDL R45, [R1+0x1814] ;  /* 0x00181400012d7983 */ /* 0x000ee80000100800 */
[----:B0-----:R-:W3:Y:S04]  /*4e470*/  LDL R40, [R1+0x1818] ;  /* 0x0018180001287983 */ /* 0x001ee80000100800 */
[----:B--2---:R0:W-:Y:S04]  /*4e480*/  STL [R1+0x3c88], R38 ;  /* 0x003c882601007387 */ /* 0x0041e80000100800 */
[----:B------:R-:W2:Y:S04]  /*4e490*/  LDL R41, [R1+0x180c] ;  /* 0x00180c0001297983 */ /* 0x000ea80000100800 */
[----:B-1----:R-:W2:Y:S04]  /*4e4a0*/  LDL R39, [R1+0x17e4] ;  /* 0x0017e40001277983 */ /* 0x002ea80000100800 */
[----:B0-----:R-:W2:Y:S01]  /*4e4b0*/  LDL R38, [R1+0x1810] ;  /* 0x0018100001267983 */ /* 0x001ea20000100800 */
[----:B------:R-:W-:-:S05]  /*4e4c0*/  @!P6 IMAD.MOV.U32 R9, RZ, RZ, R48 ;  /* 0x000000ffff09e224 */ /* 0x000fca00078e0030 */
[----:B------:R0:W2:Y:S02]  /*4e4d0*/  @!P6 LDG.E.U16 R37, desc[UR76][R8.64] ;  /* 0x0000004c0825e981 */ /* 0x0000a4000c1e1500 */
[----:B0-----:R-:W-:Y:S02]  /*4e4e0*/  @!P6 IMAD.MOV.U32 R8, RZ, RZ, R2 ;  /* 0x000000ffff08e224 */ /* 0x001fe400078e0002 */
[----:B------:R-:W-:Y:S01]  /*4e4f0*/  @!P6 IMAD.MOV.U32 R9, RZ, RZ, R46 ;  /* 0x000000ffff09e224 */ /* 0x000fe200078e002e */
[----:B------:R-:W2:Y:S01]  /*4e500*/  LDL R2, [R1+0x17e8] ;  /* 0x0017e80001027983 */ /* 0x000ea20000100800 */
[----:B------:R-:W-:Y:S02]  /*4e510*/  PRMT R35, RZ, 0x7610, R35 ;  /* 0x00007610ff237816 */ /* 0x000fe40000000023 */
[----:B------:R-:W-:Y:S02]  /*4e520*/  PRMT R34, RZ, 0x7610, R34 ;  /* 0x00007610ff227816 */ /* 0x000fe40000000022 */
[----:B------:R-:W-:Y:S01]  /*4e530*/  PRMT R33, RZ, 0x7610, R33 ;  /* 0x00007610ff217816 */ /* 0x000fe20000000021 */
[----:B------:R0:W2:Y:S01]  /*4e540*/  @!P6 LDG.E.U16 R36, desc[UR76][R8.64] ;  /* 0x0000004c0824e981 */ /* 0x0000a2000c1e1500 */
[----:B------:R-:W-:-:S02]  /*4e550*/  PRMT R32, RZ, 0x7610, R32 ;  /* 0x00007610ff207816 */ /* 0x000fc40000000020 */
[----:B------:R-:W-:Y:S02]  /*4e560*/  PRMT R31, RZ, 0x7610, R31 ;  /* 0x00007610ff1f7816 */ /* 0x000fe4000000001f */
[----:B------:R-:W-:Y:S02]  /*4e570*/  PRMT R30, RZ, 0x7610, R30 ;  /* 0x00007610ff1e7816 */ /* 0x000fe4000000001e */
[----:B------:R-:W-:Y:S02]  /*4e580*/  PRMT R29, RZ, 0x7610, R29 ;  /* 0x00007610ff1d7816 */ /* 0x000fe4000000001d */
[----:B------:R-:W-:Y:S02]  /*4e590*/  PRMT R28, RZ, 0x7610, R28 ;  /* 0x00007610ff1c7816 */ /* 0x000fe4000000001c */
[----:B------:R-:W-:Y:S02]  /*4e5a0*/  PRMT R27, RZ, 0x7610, R27 ;  /* 0x00007610ff1b7816 */ /* 0x000fe4000000001b */
[----:B------:R-:W-:Y:S01]  /*4e5b0*/  PRMT R26, RZ, 0x7610, R26 ;  /* 0x00007610ff1a7816 */ /* 0x000fe2000000001a */
[----:B------:R-:W2:Y:S01]  /*4e5c0*/  LDL R46, [R1+0x26b8] ;  /* 0x0026b800012e7983 */ /* 0x000ea20000100800 */
[----:B0-----:R-:W-:-:S03]  /*4e5d0*/  @!P6 IMAD.MOV.U32 R8, RZ, RZ, R4 ;  /* 0x000000ffff08e224 */ /* 0x001fc600078e0004 */
[----:B------:R-:W2:Y:S01]  /*4e5e0*/  LDL R4, [R1+0x17e0] ;  /* 0x0017e00001047983 */ /* 0x000ea20000100800 */
[----:B------:R-:W-:-:S03]  /*4e5f0*/  @!P6 IMAD.MOV.U32 R9, RZ, RZ, R44 ;  /* 0x000000ffff09e224 */ /* 0x000fc600078e002c */
[----:B------:R-:W2:Y:S04]  /*4e600*/  LDL R44, [R1+0x17dc] ;  /* 0x0017dc00012c7983 */ /* 0x000ea80000100800 */
[----:B------:R4:W2:Y:S02]  /*4e610*/  @!P6 LDG.E.U16 R35, desc[UR76][R8.64] ;  /* 0x0000004c0823e981 */ /* 0x0008a4000c1e1500 */
[----:B----4-:R-:W-:Y:S02]  /*4e620*/  @!P6 IMAD.MOV.U32 R9, RZ, RZ, R43 ;  /* 0x000000ffff09e224 */ /* 0x010fe400078e002b */
[----:B---3--:R-:W-:Y:S01]  /*4e630*/  @!P6 IMAD.MOV.U32 R8, RZ, RZ, R42 ;  /* 0x000000ffff08e224 */ /* 0x008fe200078e002a */
[----:B------:R-:W3:Y:S04]  /*4e640*/  LDL R43, [R1+0x17d4] ;  /* 0x0017d400012b7983 */ /* 0x000ee80000100800 */
[----:B------:R-:W4:Y:S04]  /*4e650*/  LDL R42, [R1+0x17d8] ;  /* 0x0017d800012a7983 */ /* 0x000f280000100800 */
[----:B------:R0:W4:Y:S02]  /*4e660*/  @!P6 LDG.E.U16 R34, desc[UR76][R8.64] ;  /* 0x0000004c0822e981 */ /* 0x000124000c1e1500 */
[----:B0-----:R-:W-:-:S02]  /*4e670*/  @!P6 IMAD.MOV.U32 R9, RZ, RZ, R45 ;  /* 0x000000ffff09e224 */ /* 0x001fc400078e002d */
[----:B------:R-:W-:Y:S01]  /*4e680*/  @!P6 IMAD.MOV.U32 R8, RZ, RZ, R40 ;  /* 0x000000ffff08e224 */ /* 0x000fe200078e0028 */
[----:B------:R-:W4:Y:S04]  /*4e690*/  LDL R45, [R1+0x17cc] ;  /* 0x0017cc00012d7983 */ /* 0x000f280000100800 */
[----:B------:R-:W4:Y:S04]  /*4e6a0*/  LDL R40, [R1+0x17d0] ;  /* 0x0017d00001287983 */ /* 0x000f280000100800 */
[----:B------:R2:W4:Y:S02]  /*4e6b0*/  @!P6 LDG.E.U16 R33, desc[UR76][R8.64] ;  /* 0x0000004c0821e981 */ /* 0x000524000c1e1500 */
[----:B--2---:R-:W-:-:S02]  /*4e6c0*/  @!P6 IMAD.MOV.U32 R9, RZ, RZ, R41 ;  /* 0x000000ffff09e224 */ /* 0x004fc400078e0029 */
        /* <DEDUP_REMOVED lines=14> */
[----:B---3--:R-:W-:Y:S02]  /*4e7b0*/  @!P6 IMAD.MOV.U32 R9, RZ, RZ, R43 ;  /* 0x000000ffff09e224 */ /* 0x008fe400078e002b */
[----:B----4-:R-:W-:Y:S01]  /*4e7c0*/  @!P6 IMAD.MOV.U32 R8, RZ, RZ, R42 ;  /* 0x000000ffff08e224 */ /* 0x010fe200078e002a */
        /* <DEDUP_REMOVED lines=21> */
[----:B------:R-:W-:-:S02]  /*4e920*/  @!P6 IMAD.MOV.U32 R9, RZ, RZ, R44 ;  /* 0x000000ffff09e224 */ /* 0x000fc400078e002c */
[----:B------:R-:W2:Y:S04]  /*4e930*/  LDL R44, [R1+0x2718] ;  /* 0x00271800012c7983 */ /* 0x000ea80000100800 */
[----:B------:R3:W2:Y:S01]  /*4e940*/  @!P6 LDG.E.U16 R25, desc[UR76][R8.64] ;  /* 0x0000004c0819e981 */ /* 0x0006a2000c1e1500 */
[----:B------:R-:W-:Y:S02]  /*4e950*/  PRMT R24, RZ, 0x7610, R24 ;  /* 0x00007610ff187816 */ /* 0x000fe40000000018 */
[----:B------:R-:W-:Y:S02]  /*4e960*/  PRMT R23, RZ, 0x7610, R23 ;  /* 0x00007610ff177816 */ /* 0x000fe40000000017 */
[----:B------:R-:W-:Y:S01]  /*4e970*/  PRMT R22, RZ, 0x7610, R22 ;  /* 0x00007610ff167816 */ /* 0x000fe20000000016 */
[----:B---3--:R-:W-:-:S02]  /*4e980*/  @!P6 IMAD.MOV.U32 R9, RZ, RZ, R43 ;  /* 0x000000ffff09e224 */ /* 0x008fc400078e002b */
[----:B----4-:R-:W-:Y:S01]  /*4e990*/  @!P6 IMAD.MOV.U32 R8, RZ, RZ, R42 ;  /* 0x000000ffff08e224 */ /* 0x010fe200078e002a */
[----:B------:R-:W3:Y:S04]  /*4e9a0*/  LDL R43, [R1+0x1794] ;  /* 0x00179400012b7983 */ /* 0x000ee80000100800 */
[----:B------:R-:W4:Y:S04]  /*4e9b0*/  LDL R42, [R1+0x1798] ;  /* 0x00179800012a7983 */ /* 0x000f280000100800 */
[----:B------:R0:W4:Y:S02]  /*4e9c0*/  @!P6 LDG.E.U16 R24, desc[UR76][R8.64] ;  /* 0x0000004c0818e981 */ /* 0x000124000c1e1500 */
[----:B0-----:R-:W-:-:S02]  /*4e9d0*/  @!P6 IMAD.MOV.U32 R8, RZ, RZ, R40 ;  /* 0x000000ffff08e224 */ /* 0x001fc400078e0028 */
[----:B------:R-:W4:Y:S01]  /*4e9e0*/  LDL R40, [R1+0x1790] ;  /* 0x0017900001287983 */ /* 0x000f220000100800 */
[----:B--2---:R-:W-:-:S03]  /*4e9f0*/  @!P6 IMAD.MOV.U32 R9, RZ, RZ, R41 ;  /* 0x000000ffff09e224 */ /* 0x004fc600078e0029 */
        /* <DEDUP_REMOVED lines=14> */
[----:B------:R-:W-:Y:S01]  /*4eae0*/  PRMT R19, RZ, 0x7610, R19 ;  /* 0x00007610ff137816 */ /* 0x000fe20000000013 */
[----:B0-----:R-:W-:Y:S02]  /*4eaf0*/  @!P6 IMAD.MOV.U32 R8, RZ, RZ, R45 ;  /* 0x000000ffff08e224 */ /* 0x001fe400078e002d */
[----:B------:R-:W-:-:S05]  /*4eb00*/  @!P6 IMAD.MOV.U32 R9, RZ, RZ, R46 ;  /* 0x000000ffff09e224 */ /* 0x000fca00078e002e */
[----:B------:R0:W2:Y:S01]  /*4eb10*/  @!P6 LDG.E.U16 R20, desc[UR76][R8.64] ;  /* 0x0000004c0814e981 */ /* 0x0000a2000c1e1500 */
[----:B------:R-:W-:-:S03]  /*4eb20*/  PRMT R18, RZ, 0x7610, R18 ;  /* 0x00007610ff127816 */ /* 0x000fc60000000012 */
[----:B------:R1:W-:Y:S01]  /*4eb30*/  STL [R1+0x2754], R0 ;  /* 0x0027540001007387 */ /* 0x0003e20000100800 */
[----:B0-----:R-:W-:Y:S02]  /*4eb40*/  @!P6 IMAD.MOV.U32 R8, RZ, RZ, R0 ;  /* 0x000000ffff08e224 */ /* 0x001fe400078e0000 */
[----:B------:R-:W-:Y:S01]  /*4eb50*/  @!P6 IMAD.MOV.U32 R9, RZ, RZ, R3 ;  /* 0x000000ffff09e224 */ /* 0x000fe200078e0003 */
[----:B------:R0:W-:Y:S04]  /*4eb60*/  STL [R1+0x274c], R3 ;  /* 0x00274c0301007387 */ /* 0x0001e80000100800 */
[----:B-1----:R-:W2:Y:S04]  /*4eb70*/  LDL.LU R0, [R1+0x26fc] ;  /* 0x0026fc0001007983 */ /* 0x002ea80000300800 */
[----:B------:R1:W2:Y:S01]  /*4eb80*/  @!P6 LDG.E.U16 R19, desc[UR76][R8.64] ;  /* 0x0000004c0813e981 */ /* 0x0002a2000c1e1500 */
[----:B------:R-:W-:-:S03]  /*4eb90*/  PRMT R17, RZ, 0x7610, R17 ;  /* 0x00007610ff117816 */ /* 0x000fc60000000011 */
[----:B0-----:R-:W2:Y:S01]  /*4eba0*/  LDL.LU R3, [R1+0x26c8] ;  /* 0x0026c80001037983 */ /* 0x001ea20000300800 */
[----:B-1----:R-:W-:Y:S02]  /*4ebb0*/  @!P6 IMAD.MOV.U32 R8, RZ, RZ, R44 ;  /* 0x000000ffff08e224 */ /* 0x002fe400078e002c */
[----:B------:R-:W-:Y:S01]  /*4ebc0*/  @!P6 IMAD.MOV.U32 R9, RZ, RZ, R6 ;  /* 0x000000ffff09e224 */ /* 0x000fe200078e0006 */
[----:B------:R0:W-:Y:S04]  /*4ebd0*/  STL [R1+0x2748], R6 ;  /* 0x0027480601007387 */ /* 0x0001e80000100800 */
[----:B------:R3:W2:Y:S01]  /*4ebe0*/  @!P6 LDG.E.U16 R18, desc[UR76][R8.64] ;  /* 0x0000004c0812e981 */ /* 0x0006a2000c1e1500 */
[----:B------:R-:W-:-:S03]  /*4ebf0*/  PRMT R16, RZ, 0x7610, R16 ;  /* 0x00007610ff107816 */ /* 0x000fc60000000010 */
[----:B0-----:R-:W2:Y:S01]  /*4ec00*/  LDL.LU R6, [R1+0x2714] ;  /* 0x0027140001067983 */ /* 0x001ea20000300800 */
[----:B------:R-:W-:Y:S01]  /*4ec10*/  PRMT R15, RZ, 0x7610, R15 ;  /* 0x00007610ff0f7816 */ /* 0x000fe2000000000f */
[----:B---3--:R-:W-:Y:S02]  /*4ec20*/  @!P6 IMAD.MOV.U32 R9, RZ, RZ, R43 ;  /* 0x000000ffff09e224 */ /* 0x008fe400078e002b */
        /* <DEDUP_REMOVED lines=13> */
[----:B------:R-:W2:Y:S04]  /*4ed00*/  LDL.LU R54, [R1+0x14e4] ;  /* 0x0014e40001367983 */ /* 0x000ea80000300800 */
[----:B------:R-:W2:Y:S04]  /*4ed10*/  LDL.LU R55, [R1+0x14d0] ;  /* 0x0014d00001377983 */ /* 0x000ea80000300800 */
[----:B------:R-:W2:Y:S04]  /*4ed20*/  LDL.LU R56, [R1+0x14cc] ;  /* 0x0014cc0001387983 */ /* 0x000ea80000300800 */
[----:B------:R-:W2:Y:S04]  /*4ed30*/  LDL.LU R57, [R1+0x14b8] ;  /* 0x0014b80001397983 */ /* 0x000ea80000300800 */
[----:B------:R0:W2:Y:S04]  /*4ed40*/  @!P6 LDG.E.U16 R15, desc[UR76][R8.64] ;  /* 0x0000004c080fe981 */ /* 0x0000a8000c1e1500 */
[----:B------:R-:W2:Y:S04]  /*4ed50*/  LDL.LU R58, [R1+0x14b4] ;  /* 0x0014b400013a7983 */ /* 0x000ea80000300800 */
[----:B------:R-:W2:Y:S01]  /*4ed60*/  LDL.LU R59, [R1+0x14a0] ;  /* 0x0014a000013b7983 */ /* 0x000ea20000300800 */
[----:B0-----:R-:W-:-:S03]  /*4ed70*/  @!P6 IMAD.MOV.U32 R8, RZ, RZ, R2 ;  /* 0x000000ffff08e224 */ /* 0x001fc600078e0002 */
[----:B------:R-:W2:Y:S01]  /*4ed80*/  LDL.LU R2, [R1+0x149c] ;  /* 0x00149c0001027983 */ /* 0x000ea20000300800 */
[----:B------:R-:W-:-:S03]  /*4ed90*/  @!P6 IMAD.MOV.U32 R9, RZ, RZ, R4 ;  /* 0x000000ffff09e224 */ /* 0x000fc600078e0004 */
[----:B------:R-:W2:Y:S01]  /*4eda0*/  LDL.LU R4, [R1+0x1488] ;  /* 0x0014880001047983 */ /* 0x000ea20000300800 */
[----:B------:R-:W-:Y:S02]  /*4edb0*/  PRMT R14, RZ, 0x7610, R14 ;  /* 0x00007610ff0e7816 */ /* 0x000fe4000000000e */
[----:B------:R-:W-:Y:S01]  /*4edc0*/  PRMT R13, RZ, 0x7610, R13 ;  /* 0x00007610ff0d7816 */ /* 0x000fe2000000000d */
[----:B------:R-:W0:Y:S01]  /*4edd0*/  S2R R53, SR_TID.X ;  /* 0x0000000000357919 */ /* 0x000e220000002100 */
[----:B------:R-:W-:Y:S02]  /*4ede0*/  PRMT R12, RZ, 0x7610, R12 ;  /* 0x00007610ff0c7816 */ /* 0x000fe4000000000c */
[----:B------:R-:W-:Y:S02]  /*4edf0*/  PRMT R11, RZ, 0x7610, R11 ;  /* 0x00007610ff0b7816 */ /* 0x000fe4000000000b */
[----:B------:R-:W-:Y:S01]  /*4ee00*/  PRMT R10, RZ, 0x7610, R10 ;  /* 0x00007610ff0a7816 */ /* 0x000fe2000000000a */
[----:B------:R3:W2:Y:S01]  /*4ee10*/  @!P6 LDG.E.U16 R14, desc[UR76][R8.64] ;  /* 0x0000004c080ee981 */ /* 0x0006a2000c1e1500 */
[----:B------:R-:W-:-:S03]  /*4ee20*/  PRMT R7, RZ, 0x7610, R7 ;  /* 0x00007610ff077816 */ /* 0x000fc60000000007 */
[----:B------:R-:W2:Y:S04]  /*4ee30*/  LDL.LU R61, [R1+0x1484] ;  /* 0x00148400013d7983 */ /* 0x000ea80000300800 */
[----:B------:R-:W2:Y:S04]  /*4ee40*/  LDL.LU R60, [R1+0x1470] ;  /* 0x00147000013c7983 */ /* 0x000ea80000300800 */
[----:B------:R-:W-:Y:S01]  /*4ee50*/  STL [R1+0x275c], R0 ;  /* 0x00275c0001007387 */ /* 0x000fe20000100800 */
[----:B0-----:R-:W-:-:S03]  /*4ee60*/  LOP3.LUT R53, R53, 0x1f, RZ, 0xc0, !PT ;  /* 0x0000001f35357812 */ /* 0x001fc600078ec0ff */
[----:B------:R-:W-:Y:S04]  /*4ee70*/  STL [R1+0x2758], R3 ;  /* 0x0027580301007387 */ /* 0x000fe80000100800 */
[----:B------:R-:W-:Y:S04]  /*4ee80*/  STL [R1+0x2764], R6 ;  /* 0x0027640601007387 */ /* 0x000fe80000100800 */
[----:B------:R0:W-:Y:S01]  /*4ee90*/  STL [R1+0x2760], R5 ;  /* 0x0027600501007387 */ /* 0x0001e20000100800 */
[----:B---3--:R-:W-:Y:S02]  /*4eea0*/  @!P6 IMAD.MOV.U32 R9, RZ, RZ, R43 ;  /* 0x000000ffff09e224 */ /* 0x008fe400078e002b */
[----:B----4-:R-:W-:-:S05]  /*4eeb0*/  @!P6 IMAD.MOV.U32 R8, RZ, RZ, R42 ;  /* 0x000000ffff08e224 */ /* 0x010fca00078e002a */
[----:B------:R1:W3:Y:S02]  /*4eec0*/  @!P6 LDG.E.U16 R13, desc[UR76][R8.64] ;  /* 0x0000004c080de981 */ /* 0x0002e4000c1e1500 */
[----:B-1----:R-:W-:Y:S02]  /*4eed0*/  @!P6 IMAD.MOV.U32 R8, RZ, RZ, R40 ;  /* 0x000000ffff08e224 */ /* 0x002fe400078e0028 */
[----:B--2---:R-:W-:-:S05]  /*4eee0*/  @!P6 IMAD.MOV.U32 R9, RZ, RZ, R41 ;  /* 0x000000ffff09e224 */ /* 0x004fca00078e0029 */
[----:B------:R1:W2:Y:S02]  /*4eef0*/  @!P6 LDG.E.U16 R12, desc[UR76][R8.64] ;  /* 0x0000004c080ce981 */ /* 0x0002a4000c1e1500 */
[----:B-1----:R-:W-:Y:S02]  /*4ef00*/  @!P6 IMAD.MOV.U32 R8, RZ, RZ, R38 ;  /* 0x000000ffff08e224 */ /* 0x002fe400078e0026 */
[----:B------:R-:W-:-:S05]  /*4ef10*/  @!P6 IMAD.MOV.U32 R9, RZ, RZ, R39 ;  /* 0x000000ffff09e224 */ /* 0x000fca00078e0027 */
[----:B------:R1:W4:Y:S02]  /*4ef20*/  @!P6 LDG.E.U16 R11, desc[UR76][R8.64] ;  /* 0x0000004c080be981 */ /* 0x000324000c1e1500 */
[----:B-1----:R-:W-:Y:S02]  /*4ef30*/  @!P6 IMAD.MOV.U32 R8, RZ, RZ, R0 ;  /* 0x000000ffff08e224 */ /* 0x002fe400078e0000 */
[----:B------:R-:W-:-:S05]  /*4ef40*/  @!P6 IMAD.MOV.U32 R9, RZ, RZ, R3 ;  /* 0x000000ffff09e224 */ /* 0x000fca00078e0003 */
[----:B------:R1:W2:Y:S02]  /*4ef50*/  @!P6 LDG.E.U16 R10, desc[UR76][R8.64] ;  /* 0x0000004c080ae981 */ /* 0x0002a4000c1e1500 */
[----:B-1----:R-:W-:Y:S02]  /*4ef60*/  @!P6 IMAD.MOV.U32 R8, RZ, RZ, R6 ;  /* 0x000000ffff08e224 */ /* 0x002fe400078e0006 */
[----:B------:R-:W-:-:S05]  /*4ef70*/  @!P6 IMAD.MOV.U32 R9, RZ, RZ, R5 ;  /* 0x000000ffff09e224 */ /* 0x000fca00078e0005 */
[----:B------:R1:W2:Y:S04]  /*4ef80*/  @!P6 LDG.E.U16 R7, desc[UR76][R8.64] ;  /* 0x0000004c0807e981 */ /* 0x0002a8000c1e1500 */
[----:B------:R-:W2:Y:S04]  /*4ef90*/  LDL.LU R9, [R1+0x146c] ;  /* 0x00146c0001097983 */ /* 0x000ea80000300800 */
[----:B0-----:R-:W3:Y:S04]  /*4efa0*/  LDL.LU R5, [R1+0x1458] ;  /* 0x0014580001057983 */ /* 0x001ee80000300800 */
        /* <DEDUP_REMOVED lines=8> */
[----:B-1----:R-:W-:-:S03]  /*4f030*/  IMAD.SHL.U32 R8, R53, 0x2, RZ ;  /* 0x0000000235087824 */ /* 0x002fc600078e00ff */
[----:B------:R-:W4:Y:S04]  /*4f040*/  LDL.LU R43, [R1+0x13f4] ;  /* 0x0013f400012b7983 */ /* 0x000f280000300800 */
[----:B------:R-:W4:Y:S04]  /*4f050*/  LDL.LU R44, [R1+0x13e0] ;  /* 0x0013e000012c7983 */ /* 0x000f280000300800 */
[----:B------:R-:W4:Y:S04]  /*4f060*/  LDL.LU R45, [R1+0x13dc] ;  /* 0x0013dc00012d7983 */ /* 0x000f280000300800 */
[----:B------:R-:W4:Y:S04]  /*4f070*/  LDL.LU R46, [R1+0x13c8] ;  /* 0x0013c800012e7983 */ /* 0x000f280000300800 */
[----:B------:R-:W4:Y:S01]  /*4f080*/  LDL.LU R47, [R1+0x13c4] ;  /* 0x0013c400012f7983 */ /* 0x000f220000300800 */
[----:B------:R-:W-:-:S03]  /*4f090*/  LOP3.LUT R8, R8, 0x10, RZ, 0x3c, !PT ;  /* 0x0000001008087812 */ /* 0x000fc600078e3cff */
[----:B------:R-:W4:Y:S04]  /*4f0a0*/  LDL.LU R48, [R1+0x13b0] ;  /* 0x0013b00001307983 */ /* 0x000f280000300800 */
[----:B------:R-:W4:Y:S04]  /*4f0b0*/  LDL.LU R49, [R1+0x13ac] ;  /* 0x0013ac0001317983 */ /* 0x000f280000300800 */
[----:B------:R-:W4:Y:S04]  /*4f0c0*/  LDL.LU R50, [R1+0x1398] ;  /* 0x0013980001327983 */ /* 0x000f280000300800 */
[----:B------:R-:W4:Y:S04]  /*4f0d0*/  LDL.LU R51, [R1+0x1394] ;  /* 0x0013940001337983 */ /* 0x000f280000300800 */
[----:B------:R-:W4:Y:S04]  /*4f0e0*/  LDL.LU R52, [R1+0x137c] ;  /* 0x00137c0001347983 */ /* 0x000f280000300800 */
[----:B------:R0:W-:Y:S04]  /*4f0f0*/  STS.U16 [R8+UR5+0x6c0], R54 ;  /* 0x0006c03608007988 */ /* 0x0001e80008000405 */
[----:B------:R-:W4:Y:S04]  /*4f100*/  LDL.LU R53, [R1+0x1378] ;  /* 0x0013780001357983 */ /* 0x000f280000300800 */
[----:B------:R1:W-:Y:S04]  /*4f110*/  STS.U16 [R8+UR5+0x880], R55 ;  /* 0x0008803708007988 */ /* 0x0003e80008000405 */
[----:B------:R0:W-:Y:S04]  /*4f120*/  STS.U16 [R8+UR5+0x8c0], R56 ;  /* 0x0008c03808007988 */ /* 0x0001e80008000405 */
[----:B------:R0:W-:Y:S04]  /*4f130*/  STS.U16 [R8+UR5+0xa80], R57 ;  /* 0x000a803908007988 */ /* 0x0001e80008000405 */
[----:B------:R1:W-:Y:S04]  /*4f140*/  STS.U16 [R8+UR5+0xac0], R58 ;  /* 0x000ac03a08007988 */ /* 0x0003e80008000405 */
[----:B------:R1:W-:Y:S04]  /*4f150*/  STS.U16 [R8+UR5+0xc80], R59 ;  /* 0x000c803b08007988 */ /* 0x0003e80008000405 */
[----:B0-----:R-:W4:Y:S04]  /*4f160*/  LDL.LU R54, [R1+0x1364] ;  /* 0x0013640001367983 */ /* 0x001f280000300800 */
[----:B-1----:R-:W4:Y:S04]  /*4f170*/  LDL.LU R55, [R1+0x1360] ;  /* 0x0013600001377983 */ /* 0x002f280000300800 */
[----:B------:R-:W4:Y:S04]  /*4f180*/  LDL.LU R56, [R1+0x34c] ;  /* 0x00034c0001387983 */ /* 0x000f280000300800 */
[----:B------:R-:W4:Y:S04]  /*4f190*/  LDL.LU R57, [R1+0x348] ;  /* 0x0003480001397983 */ /* 0x000f280000300800 */
[----:B------:R-:W4:Y:S04]  /*4f1a0*/  LDL.LU R58, [R1+0x334] ;  /* 0x00033400013a7983 */ /* 0x000f280000300800 */
[----:B------:R0:W-:Y:S04]  /*4f1b0*/  STS.U16 [R8+UR5+0xcc0], R2 ;  /* 0x000cc00208007988 */ /* 0x0001e80008000405 */
[----:B------:R-:W4:Y:S04]  /*4f1c0*/  LDL.LU R59, [R1+0x330] ;  /* 0x00033000013b7983 */ /* 0x000f280000300800 */
[----:B------:R1:W-:Y:S04]  /*4f1d0*/  STS.U16 [R8+UR5+0xe80], R4 ;  /* 0x000e800408007988 */ /* 0x0003e80008000405 */
[----:B0-----:R-:W4:Y:S04]  /*4f1e0*/  LDL.LU R2, [R1+0x31c] ;  /* 0x00031c0001027983 */ /* 0x001f280000300800 */
[----:B-1----:R-:W4:Y:S04]  /*4f1f0*/  LDL.LU R4, [R1+0x318] ;  /* 0x0003180001047983 */ /* 0x002f280000300800 */
[----:B------:R0:W-:Y:S04]  /*4f200*/  STS.U16 [R8+UR5+0xec0], R61 ;  /* 0x000ec03d08007988 */ /* 0x0001e80008000405 */
[----:B------:R1:W-:Y:S04]  /*4f210*/  STS.U16 [R8+UR5+0x1080], R60 ;  /* 0x0010803c08007988 */ /* 0x0003e80008000405 */
[----:B0-----:R-:W4:Y:S04]  /*4f220*/  LDL.LU R61, [R1+0x304] ;  /* 0x00030400013d7983 */ /* 0x001f280000300800 */
[----:B-1----:R-:W4:Y:S04]  /*4f230*/  LDL.LU R60, [R1+0x300] ;  /* 0x00030000013c7983 */ /* 0x002f280000300800 */
[----:B--2---:R0:W-:Y:S04]  /*4f240*/  STS.U16 [R8+UR5+0x10c0], R9 ;  /* 0x0010c00908007988 */ /* 0x0041e80008000405 */
[----:B---3--:R1:W-:Y:S04]  /*4f250*/  STS.U16 [R8+UR5+0x1280], R5 ;  /* 0x0012800508007988 */ /* 0x0083e80008000405 */
[----:B----4-:R2:W-:Y:S04]  /*4f260*/  STS.U16 [R8+UR5+0x12c0], R6 ;  /* 0x0012c00608007988 */ /* 0x0105e80008000405 */
[----:B------:R3:W-:Y:S04]  /*4f270*/  STS.U16 [R8+UR5+0x1480], R3 ;  /* 0x0014800308007988 */ /* 0x0007e80008000405 */
[----:B------:R4:W-:Y:S04]  /*4f280*/  STS.U16 [R8+UR5+0x14c0], R0 ;  /* 0x0014c00008007988 */ /* 0x0009e80008000405 */
[----:B------:R2:W-:Y:S04]  /*4f290*/  STS.U16 [R8+UR5+0x1680], R38 ;  /* 0x0016802608007988 */ /* 0x0005e80008000405 */
[----:B0-----:R-:W4:Y:S04]  /*4f2a0*/  LDL.LU R9, [R1+0x2ec] ;  /* 0x0002ec0001097983 */ /* 0x001f280000300800 */
[----:B-1----:R-:W4:Y:S04]  /*4f2b0*/  LDL.LU R5, [R1+0x2e8] ;  /* 0x0002e80001057983 */ /* 0x002f280000300800 */
[----:B--2---:R-:W2:Y:S04]  /*4f2c0*/  LDL.LU R6, [R1+0x2d4] ;  /* 0x0002d40001067983 */ /* 0x004ea80000300800 */
[----:B---3--:R-:W3:Y:S04]  /*4f2d0*/  LDL.LU R3, [R1+0x2d0] ;  /* 0x0002d00001037983 */ /* 0x008ee80000300800 */
[----:B----4-:R-:W4:Y:S04]  /*4f2e0*/  LDL.LU R0, [R1+0x2bc] ;  /* 0x0002bc0001007983 */ /* 0x010f280000300800 */
        /* <DEDUP_REMOVED lines=48> */
[----:B------:R1:W-:Y:S04]  /*4f5f0*/  STS.U16 [R8+UR5+0x2ec0], R60 ;  /* 0x002ec03c08007988 */ /* 0x0003e80008000405 */
[----:B0-----:R-:W4:Y:S04]  /*4f600*/  LDL.LU R61, [R1+0x198] ;  /* 0x00019800013d7983 */ /* 0x001f280000300800 */
[----:B-1----:R-:W4:Y:S04]  /*4f610*/  LDL.LU R60, [R1+0x184] ;  /* 0x00018400013c7983 */ /* 0x002f280000300800 */
[----:B------:R-:W-:Y:S04]  /*4f620*/  STS.U16 [R8+UR5+0x3080], R9 ;  /* 0x0030800908007988 */ /* 0x000fe80008000405 */
[----:B------:R-:W-:Y:S04]  /*4f630*/  STS.U16 [R8+UR5+0x30c0], R5 ;  /* 0x0030c00508007988 */ /* 0x000fe80008000405 */
[----:B--2---:R-:W-:Y:S04]  /*4f640*/  STS.U16 [R8+UR5+0x3280], R6 ;  /* 0x0032800608007988 */ /* 0x004fe80008000405 */
[----:B---3--:R-:W-:Y:S04]  /*4f650*/  STS.U16 [R8+UR5+0x32c0], R3 ;  /* 0x0032c00308007988 */ /* 0x008fe80008000405 */
[----:B----4-:R-:W-:Y:S04]  /*4f660*/  STS.U16 [R8+UR5+0x3480], R0 ;  /* 0x0034800008007988 */ /* 0x010fe80008000405 */
[----:B------:R-:W-:Y:S04]  /*4f670*/  STS.U16 [R8+UR5+0x34c0], R38 ;  /* 0x0034c02608007988 */ /* 0x000fe80008000405 */
[----:B------:R0:W-:Y:S04]  /*4f680*/  STS.U16 [R8+UR5+0x3680], R39 ;  /* 0x0036802708007988 */ /* 0x0001e80008000405 */
[----:B------:R1:W-:Y:S04]  /*4f690*/  STS.U16 [R8+UR5+0x36c0], R40 ;  /* 0x0036c02808007988 */ /* 0x0003e80008000405 */
[----:B------:R2:W-:Y:S04]  /*4f6a0*/  STS.U16 [R8+UR5+0x3880], R41 ;  /* 0x0038802908007988 */ /* 0x0005e80008000405 */
[----:B------:R3:W-:Y:S04]  /*4f6b0*/  STS.U16 [R8+UR5+0x38c0], R42 ;  /* 0x0038c02a08007988 */ /* 0x0007e80008000405 */
[----:B------:R4:W-:Y:S04]  /*4f6c0*/  STS.U16 [R8+UR5+0x3a80], R43 ;  /* 0x003a802b08007988 */ /* 0x0009e80008000405 */
[----:B------:R2:W-:Y:S04]  /*4f6d0*/  STS.U16 [R8+UR5+0x3ac0], R44 ;  /* 0x003ac02c08007988 */ /* 0x0005e80008000405 */
[----:B0-----:R-:W4:Y:S04]  /*4f6e0*/  LDL.LU R39, [R1+0x180] ;  /* 0x0001800001277983 */ /* 0x001f280000300800 */
[----:B-1----:R-:W4:Y:S04]  /*4f6f0*/  LDL.LU R40, [R1+0x16c] ;  /* 0x00016c0001287983 */ /* 0x002f280000300800 */
[----:B--2---:R-:W2:Y:S04]  /*4f700*/  LDL.LU R41, [R1+0x168] ;  /* 0x0001680001297983 */ /* 0x004ea80000300800 */
[----:B---3--:R-:W3:Y:S04]  /*4f710*/  LDL.LU R42, [R1+0x154] ;  /* 0x00015400012a7983 */ /* 0x008ee80000300800 */
[----:B------:R0:W-:Y:S04]  /*4f720*/  STS.U16 [R8+UR5+0x3c80], R45 ;  /* 0x003c802d08007988 */ /* 0x0001e80008000405 */
[----:B------:R1:W-:Y:S04]  /*4f730*/  STS.U16 [R8+UR5+0x3cc0], R46 ;  /* 0x003cc02e08007988 */ /* 0x0003e80008000405 */
[----:B------:R0:W-:Y:S04]  /*4f740*/  STS.U16 [R8+UR5+0x3e80], R47 ;  /* 0x003e802f08007988 */ /* 0x0001e80008000405 */
[----:B----4-:R-:W4:Y:S04]  /*4f750*/  LDL.LU R43, [R1+0x150] ;  /* 0x00015000012b7983 */ /* 0x010f280000300800 */
[----:B------:R-:W4:Y:S04]  /*4f760*/  LDL.LU R44, [R1+0x13c] ;  /* 0x00013c00012c7983 */ /* 0x000f280000300800 */
[----:B------:R0:W-:Y:S04]  /*4f770*/  STS.U16 [R8+UR5+0x3ec0], R48 ;  /* 0x003ec03008007988 */ /* 0x0001e80008000405 */
[----:B------:R1:W-:Y:S04]  /*4f780*/  STS.U16 [R8+UR5+0x4080], R49 ;  /* 0x0040803108007988 */ /* 0x0003e80008000405 */
[----:B------:R1:W-:Y:S04]  /*4f790*/  STS.U16 [R8+UR5+0x40c0], R50 ;  /* 0x0040c03208007988 */ /* 0x0003e80008000405 */
[----:B0-----:R-:W4:Y:S04]  /*4f7a0*/  LDL.LU R45, [R1+0x138] ;  /* 0x00013800012d7983 */ /* 0x001f280000300800 */
[----:B-1----:R-:W4:Y:S04]  /*4f7b0*/  LDL.LU R46, [R1+0x124] ;  /* 0x00012400012e7983 */ /* 0x002f280000300800 */
[----:B------:R-:W4:Y:S04]  /*4f7c0*/  LDL.LU R47, [R1+0x120] ;  /* 0x00012000012f7983 */ /* 0x000f280000300800 */
[----:B------:R-:W4:Y:S04]  /*4f7d0*/  LDL.LU R48, [R1+0x10c] ;  /* 0x00010c0001307983 */ /* 0x000f280000300800 */
[----:B------:R0:W-:Y:S04]  /*4f7e0*/  STS.U16 [R8+UR5+0x4280], R51 ;  /* 0x0042803308007988 */ /* 0x0001e80008000405 */
[----:B------:R1:W-:Y:S04]  /*4f7f0*/  STS.U16 [R8+UR5+0x42c0], R52 ;  /* 0x0042c03408007988 */ /* 0x0003e80008000405 */
[----:B------:R-:W-:Y:S04]  /*4f800*/  STS.U16 [R8+UR5+0x4480], R53 ;  /* 0x0044803508007988 */ /* 0x000fe80008000405 */
[----:B------:R-:W4:Y:S04]  /*4f810*/  LDL.LU R49, [R1+0x108] ;  /* 0x0001080001317983 */ /* 0x000f280000300800 */
[----:B------:R-:W4:Y:S04]  /*4f820*/  LDL.LU R50, [R1+0xf4] ;  /* 0x0000f40001327983 */ /* 0x000f280000300800 */
[----:B------:R0:W-:Y:S04]  /*4f830*/  STS.U16 [R8+UR5+0x44c0], R54 ;  /* 0x0044c03608007988 */ /* 0x0001e80008000405 */
[----:B------:R1:W-:Y:S04]  /*4f840*/  STS.U16 [R8+UR5+0x4680], R55 ;  /* 0x0046803708007988 */ /* 0x0003e80008000405 */
[----:B------:R-:W-:Y:S04]  /*4f850*/  STS.U16 [R8+UR5+0x46c0], R56 ;  /* 0x0046c03808007988 */ /* 0x000fe80008000405 */
[----:B0-----:R-:W4:Y:S04]  /*4f860*/  LDL.LU R51, [R1+0xf0] ;  /* 0x0000f00001337983 */ /* 0x001f280000300800 */
[----:B-1----:R-:W4:Y:S04]  /*4f870*/  LDL.LU R52, [R1+0xdc] ;  /* 0x0000dc0001347983 */ /* 0x002f280000300800 */
[----:B------:R-:W4:Y:S04]  /*4f880*/  LDL.LU R54, [R1+0xd8] ;  /* 0x0000d80001367983 */ /* 0x000f280000300800 */
[----:B------:R-:W-:Y:S04]  /*4f890*/  STS.U16 [R8+UR5+0x4880], R57 ;  /* 0x0048803908007988 */ /* 0x000fe80008000405 */
[----:B------:R-:W-:Y:S04]  /*4f8a0*/  STS.U16 [R8+UR5+0x48c0], R58 ;  /* 0x0048c03a08007988 */ /* 0x000fe80008000405 */
[----:B------:R-:W-:Y:S04]  /*4f8b0*/  STS.U16 [R8+UR5+0x4a80], R59 ;  /* 0x004a803b08007988 */ /* 0x000fe80008000405 */
[----:B------:R-:W4:Y:S04]  /*4f8c0*/  LDL.LU R55, [R1+0xc4] ;  /* 0x0000c40001377983 */ /* 0x000f280000300800 */
[----:B------:R0:W-:Y:S04]  /*4f8d0*/  STS.U16 [R8+UR5+0x4ac0], R2 ;  /* 0x004ac00208007988 */ /* 0x0001e80008000405 */
[----:B------:R1:W-:Y:S04]  /*4f8e0*/  STS.U16 [R8+UR5+0x4c80], R4 ;  /* 0x004c800408007988 */ /* 0x0003e80008000405 */
[----:B0-----:R-:W4:Y:S04]  /*4f8f0*/  LDL.LU R2, [R1+0xc0] ;  /* 0x0000c00001027983 */ /* 0x001f280000300800 */
[----:B-1----:R-:W4:Y:S04]  /*4f900*/  LDL.LU R4, [R1+0xac] ;  /* 0x0000ac0001047983 */ /* 0x002f280000300800 */
        /* <DEDUP_REMOVED lines=17> */
[----:B--2---:R2:W-:Y:S04]  /*4fa20*/  STS.U16 [R8+UR5+0x50c0], R41 ;  /* 0x0050c02908007988 */ /* 0x0045e80008000405 */
[----:B---3--:R3:W-:Y:S04]  /*4fa30*/  STS.U16 [R8+UR5+0x5280], R42 ;  /* 0x0052802a08007988 */ /* 0x0087e80008000405 */
[----:B0-----:R-:W4:Y:S04]  /*4fa40*/  LDL.LU R39, [R1+0x3cd0] ;  /* 0x003cd00001277983 */ /* 0x001f280000300800 */
[----:B-1----:R-:W4:Y:S04]  /*4fa50*/  LDL.LU R40, [R1+0x3ccc] ;  /* 0x003ccc0001287983 */ /* 0x002f280000300800 */
[----:B--2---:R-:W2:Y:S04]  /*4fa60*/  LDL.LU R41, [R1+0x3cc8] ;  /* 0x003cc80001297983 */ /* 0x004ea80000300800 */
[----:B----4-:R0:W-:Y:S04]  /*4fa70*/  STS.U16 [R8+UR5+0x52c0], R43 ;  /* 0x0052c02b08007988 */ /* 0x0101e80008000405 */
[----:B---3--:R-:W3:Y:S04]  /*4fa80*/  LDL.LU R42, [R1+0x3cc4] ;  /* 0x003cc400012a7983 */ /* 0x008ee80000300800 */
[----:B------:R1:W-:Y:S04]  /*4fa90*/  STS.U16 [R8+UR5+0x5480], R44 ;  /* 0x0054802c08007988 */ /* 0x0003e80008000405 */
[----:B------:R4:W-:Y:S04]  /*4faa0*/  STS.U16 [R8+UR5+0x54c0], R45 ;  /* 0x0054c02d08007988 */ /* 0x0009e80008000405 */
[----:B------:R0:W-:Y:S04]  /*4fab0*/  STS.U16 [R8+UR5+0x5680], R46 ;  /* 0x0056802e08007988 */ /* 0x0001e80008000405 */
[----:B------:R1:W-:Y:S04]  /*4fac0*/  STS.U16 [R8+UR5+0x56c0], R47 ;  /* 0x0056c02f08007988 */ /* 0x0003e80008000405 */
[----:B------:R4:W-:Y:S04]  /*4fad0*/  STS.U16 [R8+UR5+0x5880], R48 ;  /* 0x0058803008007988 */ /* 0x0009e80008000405 */
[----:B0-----:R-:W2:Y:S04]  /*4fae0*/  LDL.LU R43, [R1+0x3cc0] ;  /* 0x003cc000012b7983 */ /* 0x001ea80000300800 */
[----:B-1----:R-:W2:Y:S04]  /*4faf0*/  LDL.LU R44, [R1+0x3cbc] ;  /* 0x003cbc00012c7983 */ /* 0x002ea80000300800 */
[----:B----4-:R-:W4:Y:S04]  /*4fb00*/  LDL.LU R45, [R1+0x3cb8] ;  /* 0x003cb800012d7983 */ /* 0x010f280000300800 */
[----:B------:R-:W2:Y:S04]  /*4fb10*/  LDL.LU R46, [R1+0x3cb4] ;  /* 0x003cb400012e7983 */ /* 0x000ea80000300800 */
[----:B------:R-:W2:Y:S04]  /*4fb20*/  LDL.LU R47, [R1+0x3cb0] ;  /* 0x003cb000012f7983 */ /* 0x000ea80000300800 */
[----:B------:R-:W2:Y:S04]  /*4fb30*/  LDL.LU R48, [R1+0x3cac] ;  /* 0x003cac0001307983 */ /* 0x000ea80000300800 */
[----:B------:R0:W-:Y:S04]  /*4fb40*/  STS.U16 [R8+UR5+0x58c0], R49 ;  /* 0x0058c03108007988 */ /* 0x0001e80008000405 */
[----:B------:R1:W-:Y:S04]  /*4fb50*/  STS.U16 [R8+UR5+0x5a80], R50 ;  /* 0x005a803208007988 */ /* 0x0003e80008000405 */
[----:B------:R0:W-:Y:S04]  /*4fb60*/  STS.U16 [R8+UR5+0x5ac0], R51 ;  /* 0x005ac03308007988 */ /* 0x0001e80008000405 */
[----:B------:R1:W-:Y:S04]  /*4fb70*/  STS.U16 [R8+UR5+0x5c80], R52 ;  /* 0x005c803408007988 */ /* 0x0003e80008000405 */
[----:B------:R1:W-:Y:S04]  /*4fb80*/  STS.U16 [R8+UR5+0x5cc0], R54 ;  /* 0x005cc03608007988 */ /* 0x0003e80008000405 */
[----:B0-----:R-:W2:Y:S04]  /*4fb90*/  LDL.LU R49, [R1+0x3ca8] ;  /* 0x003ca80001317983 */ /* 0x001ea80000300800 */
[----:B-1----:R-:W2:Y:S04]  /*4fba0*/  LDL.LU R50, [R1+0x3ca4] ;  /* 0x003ca40001327983 */ /* 0x002ea80000300800 */
[----:B------:R-:W2:Y:S04]  /*4fbb0*/  LDL.LU R51, [R1+0x3ca0] ;  /* 0x003ca00001337983 */ /* 0x000ea80000300800 */
[----:B------:R-:W2:Y:S04]  /*4fbc0*/  LDL.LU R52, [R1+0x3c9c] ;  /* 0x003c9c0001347983 */ /* 0x000ea80000300800 */
[----:B------:R0:W-:Y:S04]  /*4fbd0*/  STS.U16 [R8+UR5+0x5e80], R55 ;  /* 0x005e803708007988 */ /* 0x0001e80008000405 */
[----:B------:R-:W2:Y:S04]  /*4fbe0*/  LDL.LU R54, [R1+0x3c98] ;  /* 0x003c980001367983 */ /* 0x000ea80000300800 */
[----:B------:R1:W-:Y:S04]  /*4fbf0*/  STS.U16 [R8+UR5+0x5ec0], R2 ;  /* 0x005ec00208007988 */ /* 0x0003e80008000405 */
[----:B0-----:R-:W2:Y:S04]  /*4fc00*/  LDL.LU R55, [R1+0x3c94] ;  /* 0x003c940001377983 */ /* 0x001ea80000300800 */
[----:B------:R0:W-:Y:S04]  /*4fc10*/  STS.U16 [R8+UR5+0x6080], R4 ;  /* 0x0060800408007988 */ /* 0x0001e80008000405 */
[----:B-1----:R-:W2:Y:S04]  /*4fc20*/  LDL.LU R2, [R1+0x3c90] ;  /* 0x003c900001027983 */ /* 0x002ea80000300800 */
[----:B0-----:R-:W2:Y:S04]  /*4fc30*/  LDL.LU R4, [R1+0x3c8c] ;  /* 0x003c8c0001047983 */ /* 0x001ea80000300800 */
[----:B------:R0:W-:Y:S04]  /*4fc40*/  STS.U16 [R8+UR5+0x60c0], R9 ;  /* 0x0060c00908007988 */ /* 0x0001e80008000405 */
[----:B------:R1:W-:Y:S04]  /*4fc50*/  STS.U16 [R8+UR5+0x6280], R5 ;  /* 0x0062800508007988 */ /* 0x0003e80008000405 */
[----:B------:R0:W-:Y:S04]  /*4fc60*/  STS.U16 [R8+UR5+0x62c0], R6 ;  /* 0x0062c00608007988 */ /* 0x0001e80008000405 */
        /* <DEDUP_REMOVED lines=9> */
[----:B------:R0:W-:Y:S04]  /*4fd00*/  STS.U16 [R8+UR5+0x68c0], R57 ;  /* 0x0068c03908007988 */ /* 0x0001e80008000405 */
[----:B------:R-:W3:Y:S04]  /*4fd10*/  LDL.LU R0, [R1+0x14f4] ;  /* 0x0014f40001007983 */ /* 0x000ee80000300800 */
[----:B------:R1:W-:Y:S04]  /*4fd20*/  STS.U16 [R8+UR5+0x6a80], R58 ;  /* 0x006a803a08007988 */ /* 0x0003e80008000405 */
[----:B------:R-:W3:Y:S04]  /*4fd30*/  LDL.LU R38, [R1+0x14f0] ;  /* 0x0014f00001267983 */ /* 0x000ee80000300800 */
[----:B------:R0:W-:Y:S04]  /*4fd40*/  STS.U16 [R8+UR5+0x6ac0], R59 ;  /* 0x006ac03b08007988 */ /* 0x0001e80008000405 */
[----:B------:R-:W3:Y:S04]  /*4fd50*/  LDL.LU R53, [R1+0x14e0] ;  /* 0x0014e00001357983 */ /* 0x000ee80000300800 */
[----:B------:R-:W-:Y:S04]  /*4fd60*/  STS.U16 [R8+UR5+0x6c80], R61 ;  /* 0x006c803d08007988 */ /* 0x000fe80008000405 */
[----:B------:R-:W3:Y:S04]  /*4fd70*/  LDL.LU R56, [R1+0x14dc] ;  /* 0x0014dc0001387983 */ /* 0x000ee80000300800 */
[----:B------:R-:W-:Y:S04]  /*4fd80*/  STS.U16 [R8+UR5+0x6cc0], R60 ;  /* 0x006cc03c08007988 */ /* 0x000fe80008000405 */
[----:B0-----:R-:W3:Y:S04]  /*4fd90*/  LDL.LU R57, [R1+0x14c8] ;  /* 0x0014c80001397983 */ /* 0x001ee80000300800 */
[----:B-1----:R-:W3:Y:S04]  /*4fda0*/  LDL.LU R58, [R1+0x14c4] ;  /* 0x0014c400013a7983 */ /* 0x002ee80000300800 */
[----:B------:R-:W3:Y:S04]  /*4fdb0*/  LDL.LU R59, [R1+0x14b0] ;  /* 0x0014b000013b7983 */ /* 0x000ee80000300800 */
[----:B--2---:R-:W-:Y:S04]  /*4fdc0*/  STS.U16 [R8+UR5+0x6e80], R4 ;  /* 0x006e800408007988 */ /* 0x004fe80008000405 */
[----:B------:R0:W-:Y:S04]  /*4fdd0*/  STS.U16 [R8+UR5+0x6ec0], R2 ;  /* 0x006ec00208007988 */ /* 0x0001e80008000405 */
[----:B0-----:R-:W2:Y:S04]  /*4fde0*/  LDL.LU R2, [R1+0x14ac] ;  /* 0x0014ac0001027983 */ /* 0x001ea80000300800 */
[----:B------:R-:W2:Y:S04]  /*4fdf0*/  LDL.LU R4, [R1+0x1498] ;  /* 0x0014980001047983 */ /* 0x000ea80000300800 */
[----:B------:R-:W2:Y:S04]  /*4fe00*/  LDL.LU R61, [R1+0x1494] ;  /* 0x00149400013d7983 */ /* 0x000ea80000300800 */
[----:B------:R-:W2:Y:S04]  /*4fe10*/  LDL.LU R60, [R1+0x1480] ;  /* 0x00148000013c7983 */ /* 0x000ea80000300800 */
[----:B------:R0:W-:Y:S02]  /*4fe20*/  STS.U16 [R8+UR5+0x7080], R55 ;  /* 0x0070803708007988 */ /* 0x0001e40008000405 */
[----:B0-----:R-:W0:Y:S02]  /*4fe30*/  S2R R55, SR_TID.X ;  /* 0x0000000000377919 */ /* 0x001e240000002100 */
        /* <DEDUP_REMOVED lines=8> */
[----:B----4-:R-:W-:Y:S04]  /*4fec0*/  STS.U16 [R8+UR5+0x78c0], R45 ;  /* 0x0078c02d08007988 */ /* 0x010fe80008000405 */
[----:B------:R-:W-:Y:S04]  /*4fed0*/  STS.U16 [R8+UR5+0x7a80], R44 ;  /* 0x007a802c08007988 */ /* 0x000fe80008000405 */
[----:B------:R-:W-:Y:S04]  /*4fee0*/  STS.U16 [R8+UR5+0x7ac0], R43 ;  /* 0x007ac02b08007988 */ /* 0x000fe80008000405 */
[----:B---3--:R-:W-:Y:S04]  /*4fef0*/  STS.U16 [R8+UR5+0x7c80], R42 ;  /* 0x007c802a08007988 */ /* 0x008fe80008000405 */
[----:B------:R-:W-:Y:S04]  /*4ff00*/  STS.U16 [R8+UR5+0x7cc0], R41 ;  /* 0x007cc02908007988 */ /* 0x000fe80008000405 */
[----:B------:R-:W-:Y:S04]  /*4ff10*/  STS.U16 [R8+UR5+0x7e80], R40 ;  /* 0x007e802808007988 */ /* 0x000fe80008000405 */
[----:B------:R1:W-:Y:S04]  /*4ff20*/  STS.U16 [R8+UR5+0x7ec0], R39 ;  /* 0x007ec02708007988 */ /* 0x0003e80008000405 */
[----:B-1----:R-:W3:Y:S04]  /*4ff30*/  LDL.LU R39, [R1+0x147c] ;  /* 0x00147c0001277983 */ /* 0x002ee80000300800 */
[----:B------:R-:W4:Y:S04]  /*4ff40*/  LDL.LU R40, [R1+0x1468] ;  /* 0x0014680001287983 */ /* 0x000f280000300800 */
[----:B------:R-:W4:Y:S04]  /*4ff50*/  LDL.LU R41, [R1+0x1464] ;  /* 0x0014640001297983 */ /* 0x000f280000300800 */
[----:B------:R-:W4:Y:S04]  /*4ff60*/  LDL.LU R42, [R1+0x1450] ;  /* 0x00145000012a7983 */ /* 0x000f280000300800 */
[----:B------:R-:W4:Y:S04]  /*4ff70*/  LDL.LU R43, [R1+0x144c] ;  /* 0x00144c00012b7983 */ /* 0x000f280000300800 */
[----:B------:R-:W4:Y:S04]  /*4ff80*/  LDL.LU R44, [R1+0x1438] ;  /* 0x00143800012c7983 */ /* 0x000f280000300800 */
[----:B------:R-:W4:Y:S01]  /*4ff90*/  LDL.LU R45, [R1+0x1434] ;  /* 0x00143400012d7983 */ /* 0x000f220000300800 */
[----:B0-----:R-:W-:-:S03]  /*4ffa0*/  LOP3.LUT R55, R55, 0x1f, RZ, 0xc0, !PT ;  /* 0x0000001f37377812 */ /* 0x001fc600078ec0ff */
[----:B------:R-:W4:Y:S04]  /*4ffb0*/  LDL.LU R47, [R1+0x1420] ;  /* 0x00142000012f7983 */ /* 0x000f280000300800 */
[----:B------:R-:W4:Y:S01]  /*4ffc0*/  LDL.LU R48, [R1+0x141c] ;  /* 0x00141c0001307983 */ /* 0x000f220000300800 */
[----:B------:R-:W-:-:S03]  /*4ffd0*/  IMAD.SHL.U32 R46, R55, 0x2, RZ ;  /* 0x00000002372e7824 */ /* 0x000fc600078e00ff */
        /* <DEDUP_REMOVED lines=30> */
[----:B--2---:R0:W-:Y:S04]  /*501c0*/  STS.U16 [R46+UR5+0xb40], R2 ;  /* 0x000b40022e007988 */ /* 0x0041e80008000405 */
[----:B------:R1:W-:Y:S04]  /*501d0*/  STS.U16 [R46+UR5+0xd00], R4 ;  /* 0x000d00042e007988 */ /* 0x0003e80008000405 */
[----:B------:R2:W-:Y:S04]  /*501e0*/  STS.U16 [R46+UR5+0xd40], R61 ;  /* 0x000d403d2e007988 */ /* 0x0005e80008000405 */
[----:B------:R2:W-:Y:S04]  /*501f0*/  STS.U16 [R46+UR5+0xf00], R60 ;  /* 0x000f003c2e007988 */ /* 0x0005e80008000405 */
[----:B0-----:R-:W4:Y:S04]  /*50200*/  LDL.LU R2, [R1+0x32c] ;  /* 0x00032c0001027983 */ /* 0x001f280000300800 */
[----:B-1----:R-:W4:Y:S04]  /*50210*/  LDL.LU R4, [R1+0x328] ;  /* 0x0003280001047983 */ /* 0x002f280000300800 */
[----:B--2---:R-:W2:Y:S04]  /*50220*/  LDL.LU R61, [R1+0x314] ;  /* 0x00031400013d7983 */ /* 0x004ea80000300800 */
[----:B------:R-:W2:Y:S04]  /*50230*/  LDL.LU R60, [R1+0x310] ;  /* 0x00031000013c7983 */ /* 0x000ea80000300800 */
[----:B---3--:R0:W-:Y:S04]  /*50240*/  STS.U16 [R46+UR5+0xf40], R39 ;  /* 0x000f40272e007988 */ /* 0x0081e80008000405 */
[----:B----4-:R1:W-:Y:S04]  /*50250*/  STS.U16 [R46+UR5+0x1100], R40 ;  /* 0x001100282e007988 */ /* 0x0103e80008000405 */
[----:B------:R3:W-:Y:S04]  /*50260*/  STS.U16 [R46+UR5+0x1140], R41 ;  /* 0x001140292e007988 */ /* 0x0007e80008000405 */
[----:B------:R4:W-:Y:S04]  /*50270*/  STS.U16 [R46+UR5+0x1300], R42 ;  /* 0x0013002a2e007988 */ /* 0x0009e80008000405 */
[----:B------:R1:W-:Y:S04]  /*50280*/  STS.U16 [R46+UR5+0x1340], R43 ;  /* 0x0013402b2e007988 */ /* 0x0003e80008000405 */
[----:B------:R3:W-:Y:S04]  /*50290*/  STS.U16 [R46+UR5+0x1500], R44 ;  /* 0x0015002c2e007988 */ /* 0x0007e80008000405 */
[----:B0-----:R-:W2:Y:S04]  /*502a0*/  LDL.LU R39, [R1+0x2fc] ;  /* 0x0002fc0001277983 */ /* 0x001ea80000300800 */
[----:B-1----:R-:W2:Y:S04]  /*502b0*/  LDL.LU R40, [R1+0x2f8] ;  /* 0x0002f80001287983 */ /* 0x002ea80000300800 */
[----:B---3--:R-:W3:Y:S04]  /*502c0*/  LDL.LU R41, [R1+0x2e4] ;  /* 0x0002e40001297983 */ /* 0x008ee80000300800 */
[----:B----4-:R-:W4:Y:S04]  /*502d0*/  LDL.LU R42, [R1+0x2e0] ;  /* 0x0002e000012a7983 */ /* 0x010f280000300800 */
        /* <DEDUP_REMOVED lines=41> */
[----:B0-----:R-:W4:Y:S04]  /*50570*/  LDL.LU R57, [R1+0x1dc] ;  /* 0x0001dc0001397983 */ /* 0x001f280000300800 */
[----:B-1----:R-:W4:Y:S04]  /*50580*/  LDL.LU R58, [R1+0x1d8] ;  /* 0x0001d800013a7983 */ /* 0x002f280000300800 */
[----:B------:R-:W4:Y:S04]  /*50590*/  LDL.LU R59, [R1+0x1c4] ;  /* 0x0001c400013b7983 */ /* 0x000f280000300800 */
[----:B------:R0:W-:Y:S04]  /*505a0*/  STS.U16 [R46+UR5+0x2b00], R2 ;  /* 0x002b00022e007988 */ /* 0x0001e80008000405 */
[----:B------:R1:W-:Y:S04]  /*505b0*/  STS.U16 [R46+UR5+0x2b40], R4 ;  /* 0x002b40042e007988 */ /* 0x0003e80008000405 */
[----:B--2---:R2:W-:Y:S04]  /*505c0*/  STS.U16 [R46+UR5+0x2d00], R61 ;  /* 0x002d003d2e007988 */ /* 0x0045e80008000405 */
[----:B------:R2:W-:Y:S04]  /*505d0*/  STS.U16 [R46+UR5+0x2d40], R60 ;  /* 0x002d403c2e007988 */ /* 0x0005e80008000405 */
[----:B0-----:R-:W4:Y:S04]  /*505e0*/  LDL.LU R2, [R1+0x1c0] ;  /* 0x0001c00001027983 */ /* 0x001f280000300800 */
[----:B-1----:R-:W4:Y:S04]  /*505f0*/  LDL.LU R4, [R1+0x1ac] ;  /* 0x0001ac0001047983 */ /* 0x002f280000300800 */
[----:B--2---:R-:W2:Y:S04]  /*50600*/  LDL.LU R61, [R1+0x1a8] ;  /* 0x0001a800013d7983 */ /* 0x004ea80000300800 */
[----:B------:R-:W2:Y:S04]  /*50610*/  LDL.LU R60, [R1+0x194] ;  /* 0x00019400013c7983 */ /* 0x000ea80000300800 */
[----:B------:R-:W-:Y:S04]  /*50620*/  STS.U16 [R46+UR5+0x2f00], R39 ;  /* 0x002f00272e007988 */ /* 0x000fe80008000405 */
[----:B------:R-:W-:Y:S04]  /*50630*/  STS.U16 [R46+UR5+0x2f40], R40 ;  /* 0x002f40282e007988 */ /* 0x000fe80008000405 */
[----:B---3--:R-:W-:Y:S04]  /*50640*/  STS.U16 [R46+UR5+0x3100], R41 ;  /* 0x003100292e007988 */ /* 0x008fe80008000405 */
[----:B----4-:R-:W-:Y:S04]  /*50650*/  STS.U16 [R46+UR5+0x3140], R42 ;  /* 0x0031402a2e007988 */ /* 0x010fe80008000405 */
        /* <DEDUP_REMOVED lines=17> */
[----:B------:R0:W-:Y:S04]  /*50770*/  STS.U16 [R46+UR5+0x4340], R38 ;  /* 0x004340262e007988 */ /* 0x0001e80008000405 */
[----:B------:R1:W-:Y:S04]  /*50780*/  STS.U16 [R46+UR5+0x4500], R53 ;  /* 0x004500352e007988 */ /* 0x0003e80008000405 */
[----:B------:R3:W-:Y:S04]  /*50790*/  STS.U16 [R46+UR5+0x4540], R56 ;  /* 0x004540382e007988 */ /* 0x0007e80008000405 */
[----:B0-----:R-:W4:Y:S04]  /*507a0*/  LDL.LU R38, [R1+0x190] ;  /* 0x0001900001267983 */ /* 0x001f280000300800 */
[----:B-1----:R-:W4:Y:S04]  /*507b0*/  LDL.LU R53, [R1+0x17c] ;  /* 0x00017c0001357983 */ /* 0x002f280000300800 */
[----:B------:R0:W-:Y:S04]  /*507c0*/  STS.U16 [R46+UR5+0x4700], R57 ;  /* 0x004700392e007988 */ /* 0x0001e80008000405 */
[----:B---3--:R-:W3:Y:S04]  /*507d0*/  LDL.LU R56, [R1+0x178] ;  /* 0x0001780001387983 */ /* 0x008ee80000300800 */
[----:B------:R1:W-:Y:S04]  /*507e0*/  STS.U16 [R46+UR5+0x4740], R58 ;  /* 0x0047403a2e007988 */ /* 0x0003e80008000405 */
[----:B------:R1:W-:Y:S04]  /*507f0*/  STS.U16 [R46+UR5+0x4900], R59 ;  /* 0x0049003b2e007988 */ /* 0x0003e80008000405 */
[----:B0-----:R-:W3:Y:S04]  /*50800*/  LDL.LU R57, [R1+0x164] ;  /* 0x0001640001397983 */ /* 0x001ee80000300800 */
[----:B-1----:R-:W3:Y:S04]  /*50810*/  LDL.LU R58, [R1+0x160] ;  /* 0x00016000013a7983 */ /* 0x002ee80000300800 */
[----:B------:R-:W3:Y:S04]  /*50820*/  LDL.LU R59, [R1+0x14c] ;  /* 0x00014c00013b7983 */ /* 0x000ee80000300800 */
[----:B------:R0:W-:Y:S04]  /*50830*/  STS.U16 [R46+UR5+0x4940], R2 ;  /* 0x004940022e007988 */ /* 0x0001e80008000405 */
[----:B------:R1:W-:Y:S04]  /*50840*/  STS.U16 [R46+UR5+0x4b00], R4 ;  /* 0x004b00042e007988 */ /* 0x0003e80008000405 */
[----:B--2---:R2:W-:Y:S04]  /*50850*/  STS.U16 [R46+UR5+0x4b40], R61 ;  /* 0x004b403d2e007988 */ /* 0x0045e80008000405 */
[----:B------:R2:W-:Y:S04]  /*50860*/  STS.U16 [R46+UR5+0x4d00], R60 ;  /* 0x004d003c2e007988 */ /* 0x0005e80008000405 */
[----:B0-----:R-:W3:Y:S04]  /*50870*/  LDL.LU R2, [R1+0x148] ;  /* 0x0001480001027983 */ /* 0x001ee80000300800 */
[----:B-1----:R-:W3:Y:S04]  /*50880*/  LDL.LU R4, [R1+0x134] ;  /* 0x0001340001047983 */ /* 0x002ee80000300800 */
[----:B--2---:R-:W2:Y:S04]  /*50890*/  LDL.LU R61, [R1+0x130] ;  /* 0x00013000013d7983 */ /* 0x004ea80000300800 */
        /* <DEDUP_REMOVED lines=22> */
[----:B----4-:R0:W-:Y:S04]  /*50a00*/  STS.U16 [R46+UR5+0x4d40], R38 ;  /* 0x004d40262e007988 */ /* 0x0101e80008000405 */
[----:B------:R1:W-:Y:S04]  /*50a10*/  STS.U16 [R46+UR5+0x4f00], R53 ;  /* 0x004f00352e007988 */ /* 0x0003e80008000405 */
[----:B---3--:R3:W-:Y:S04]  /*50a20*/  STS.U16 [R46+UR5+0x4f40], R56 ;  /* 0x004f40382e007988 */ /* 0x0087e80008000405 */
[----:B0-----:R-:W4:Y:S04]  /*50a30*/  LDL.LU R38, [R1+0x3c88] ;  /* 0x003c880001267983 */ /* 0x001f280000300800 */
[----:B-1----:R-:W4:Y:S04]  /*50a40*/  LDL.LU R53, [R1+0x3c84] ;  /* 0x003c840001357983 */ /* 0x002f280000300800 */
[----:B---3--:R-:W3:Y:S04]  /*50a50*/  LDL.LU R56, [R1+0x3c80] ;  /* 0x003c800001387983 */ /* 0x008ee80000300800 */
[----:B------:R0:W-:Y:S04]  /*50a60*/  STS.U16 [R46+UR5+0x5100], R57 ;  /* 0x005100392e007988 */ /* 0x0001e80008000405 */
        /* <DEDUP_REMOVED lines=34> */
[----:B--2---:R0:W-:Y:S04]  /*50c90*/  STS.U16 [R46+UR5+0x6d00], R60 ;  /* 0x006d003c2e007988 */ /* 0x0041e80008000405 */
[----:B------:R1:W-:Y:S04]  /*50ca0*/  STS.U16 [R46+UR5+0x6d40], R61 ;  /* 0x006d403d2e007988 */ /* 0x0003e80008000405 */
[----:B0-----:R-:W2:Y:S04]  /*50cb0*/  LDL.LU R60, [R1+0x3c60] ;  /* 0x003c6000013c7983 */ /* 0x001ea80000300800 */
        /* <DEDUP_REMOVED lines=15> */
[----:B---3--:R-:W-:Y:S04]  /*50db0*/  STS.U16 [R46+UR5+0x6f00], R59 ;  /* 0x006f003b2e007988 */ /* 0x008fe80008000405 */
[----:B------:R-:W-:Y:S04]  /*50dc0*/  STS.U16 [R46+UR5+0x6f40], R58 ;  /* 0x006f403a2e007988 */ /* 0x000fe80008000405 */
[----:B----4-:R-:W-:Y:S04]  /*50dd0*/  STS.U16 [R46+UR5+0x7100], R53 ;  /* 0x007100352e007988 */ /* 0x010fe80008000405 */
[----:B------:R-:W-:Y:S04]  /*50de0*/  STS.U16 [R46+UR5+0x7140], R38 ;  /* 0x007140262e007988 */ /* 0x000fe80008000405 */
[----:B------:R-:W-:Y:S04]  /*50df0*/  STS.U16 [R46+UR5+0x7300], R35 ;  /* 0x007300232e007988 */ /* 0x000fe80008000405 */
[----:B------:R-:W-:Y:S04]  /*50e00*/  STS.U16 [R46+UR5+0x7340], R34 ;  /* 0x007340222e007988 */ /* 0x000fe80008000405 */
[----:B------:R-:W-:Y:S04]  /*50e10*/  STS.U16 [R46+UR5+0x7500], R31 ;  /* 0x0075001f2e007988 */ /* 0x000fe80008000405 */
[----:B------:R-:W-:Y:S04]  /*50e20*/  STS.U16 [R46+UR5+0x7540], R30 ;  /* 0x0075401e2e007988 */ /* 0x000fe80008000405 */
[----:B------:R0:W-:Y:S04]  /*50e30*/  STS.U16 [R46+UR5+0x7700], R27 ;  /* 0x0077001b2e007988 */ /* 0x0001e80008000405 */
[----:B------:R-:W-:Y:S04]  /*50e40*/  STS.U16 [R46+UR5+0x7740], R26 ;  /* 0x0077401a2e007988 */ /* 0x000fe80008000405 */
[----:B------:R-:W-:Y:S04]  /*50e50*/  STS.U16 [R46+UR5+0x7900], R25 ;  /* 0x007900192e007988 */ /* 0x000fe80008000405 */
[----:B0-----:R-:W3:Y:S04]  /*50e60*/  LDL.LU R27, [R1+0x1478] ;  /* 0x00147800011b7983 */ /* 0x001ee80000300800 */
[----:B------:R-:W4:Y:S04]  /*50e70*/  LDL.LU R30, [R1+0x1474] ;  /* 0x00147400011e7983 */ /* 0x000f280000300800 */
[----:B------:R-:W3:Y:S04]  /*50e80*/  LDL.LU R31, [R1+0x1460] ;  /* 0x00146000011f7983 */ /* 0x000ee80000300800 */
[----:B------:R-:W3:Y:S04]  /*50e90*/  LDL.LU R34, [R1+0x145c] ;  /* 0x00145c0001227983 */ /* 0x000ee80000300800 */
[----:B------:R-:W4:Y:S04]  /*50ea0*/  LDL.LU R35, [R1+0x1448] ;  /* 0x0014480001237983 */ /* 0x000f280000300800 */
[----:B------:R-:W4:Y:S04]  /*50eb0*/  LDL.LU R38, [R1+0x1444] ;  /* 0x0014440001267983 */ /* 0x000f280000300800 */
[----:B------:R-:W4:Y:S04]  /*50ec0*/  LDL.LU R53, [R1+0x1430] ;  /* 0x0014300001357983 */ /* 0x000f280000300800 */
[----:B------:R-:W4:Y:S04]  /*50ed0*/  LDL.LU R58, [R1+0x142c] ;  /* 0x00142c00013a7983 */ /* 0x000f280000300800 */
[----:B------:R-:W4:Y:S04]  /*50ee0*/  LDL.LU R59, [R1+0x1418] ;  /* 0x00141800013b7983 */ /* 0x000f280000300800 */
[----:B------:R-:W-:Y:S04]  /*50ef0*/  STS.U16 [R46+UR5+0x7940], R24 ;  /* 0x007940182e007988 */ /* 0x000fe80008000405 */
        /* <DEDUP_REMOVED lines=11> */
[----:B------:R0:W-:Y:S04]  /*50fb0*/  STS.U16 [R46+UR5+0x7f40], R18 ;  /* 0x007f40122e007988 */ /* 0x0001e80008000405 */
[----:B------:R-:W4:Y:S04]  /*50fc0*/  LDL.LU R45, [R1+0x13cc] ;  /* 0x0013cc00012d7983 */ /* 0x000f280000300800 */
[----:B0-----:R-:W4:Y:S04]  /*50fd0*/  LDL.LU R46, [R1+0x13b8] ;  /* 0x0013b800012e7983 */ /* 0x001f280000300800 */
[----:B--2---:R0:W-:Y:S04]  /*50fe0*/  STS.U16 [R61+UR5+0x180], R47 ;  /* 0x0001802f3d007988 */ /* 0x0041e80008000405 */
        /* <DEDUP_REMOVED lines=8> */
[----:B------:R-:W2:Y:S04]  /*51070*/  LDL.LU R50, [R1+0x1388] ;  /* 0x0013880001327983 */ /* 0x000ea80000300800 */
[----:B------:R-:W2:Y:S04]  /*51080*/  LDL.LU R51, [R1+0x1380] ;  /* 0x0013800001337983 */ /* 0x000ea80000300800 */
[----:B------:R0:W-:Y:S04]  /*51090*/  STS.U16 [R61+UR5+0x780], R54 ;  /* 0x000780363d007988 */ /* 0x0001e80008000405 */
        /* <DEDUP_REMOVED lines=10> */
[----:B------:R-:W2:Y:S04]  /*51140*/  LDL.LU R5, [R1+0x338] ;  /* 0x0003380001057983 */ /* 0x000ea80000300800 */
[----:B------:R0:W-:Y:S04]  /*51150*/  STS.U16 [R61+UR5+0xd80], R3 ;  /* 0x000d80033d007988 */ /* 0x0001e80008000405 */
[----:B------:R-:W2:Y:S04]  /*51160*/  LDL.LU R6, [R1+0x324] ;  /* 0x0003240001067983 */ /* 0x000ea80000300800 */
[----:B------:R1:W-:Y:S04]  /*51170*/  STS.U16 [R61+UR5+0xdc0], R0 ;  /* 0x000dc0003d007988 */ /* 0x0003e80008000405 */
[----:B0-----:R-:W2:Y:S04]  /*51180*/  LDL.LU R3, [R1+0x320] ;  /* 0x0003200001037983 */ /* 0x001ea80000300800 */
[----:B-1----:R-:W2:Y:S04]  /*51190*/  LDL.LU R0, [R1+0x30c] ;  /* 0x00030c0001007983 */ /* 0x002ea80000300800 */
        /* <DEDUP_REMOVED lines=62> */
[----:B------:R0:W-:Y:S04]  /*51580*/  STS.U16 [R61+UR5+0x2dc0], R27 ;  /* 0x002dc01b3d007988 */ /* 0x0001e80008000405 */
[----:B------:R1:W-:Y:S04]  /*51590*/  STS.U16 [R61+UR5+0x2f80], R30 ;  /* 0x002f801e3d007988 */ /* 0x0003e80008000405 */
[----:B---3--:R3:W-:Y:S04]  /*515a0*/  STS.U16 [R61+UR5+0x2fc0], R31 ;  /* 0x002fc01f3d007988 */ /* 0x0087e80008000405 */
[----:B----4-:R4:W-:Y:S04]  /*515b0*/  STS.U16 [R61+UR5+0x3180], R34 ;  /* 0x003180223d007988 */ /* 0x0109e80008000405 */
        /* <DEDUP_REMOVED lines=90> */
[----:B0-----:R-:W2:Y:S04]  /*51b60*/  LDL.LU R60, [R1+0x3c58] ;  /* 0x003c5800013c7983 */ /* 0x001ea80000300800 */
[----:B------:R0:W-:Y:S04]  /*51b70*/  STS.U16 [R61+UR5+0x6d80], R4 ;  /* 0x006d80043d007988 */ /* 0x0001e80008000405 */
[----:B------:R1:W-:Y:S04]  /*51b80*/  STS.U16 [R61+UR5+0x6dc0], R2 ;  /* 0x006dc0023d007988 */ /* 0x0003e80008000405 */
[----:B0-----:R-:W3:Y:S04]  /*51b90*/  LDL.LU R4, [R1+0x3c54] ;  /* 0x003c540001047983 */ /* 0x001ee80000300800 */
[----:B-1----:R-:W4:Y:S04]  /*51ba0*/  LDL.LU R2, [R1+0x3c50] ;  /* 0x003c500001027983 */ /* 0x002f280000300800 */
[----:B------:R-:W3:Y:S04]  /*51bb0*/  LDL.LU.64 R44, [R1+0xd40] ;  /* 0x000d4000012c7983 */ /* 0x000ee80000300a00 */
[----:B------:R-:W3:Y:S04]  /*51bc0*/  LDL.LU.64 R46, [R1+0xd48] ;  /* 0x000d4800012e7983 */ /* 0x000ee80000300a00 */
        /* <DEDUP_REMOVED lines=15> */
[----:B------:R-:W0:Y:S03]  /*51cc0*/  S2R R0, SR_TID.X ;  /* 0x0000000000007919 */ /* 0x000e260000002100 */
[----:B------:R-:W-:Y:S04]  /*51cd0*/  STS.U16 [R61+UR5+0x7dc0], R10 ;  /* 0x007dc00a3d007988 */ /* 0x000fe80008000405 */
[----:B------:R-:W-:Y:S01]  /*51ce0*/  STS.U16 [R61+UR5+0x7f80], R7 ;  /* 0x007f80073d007988 */ /* 0x000fe20008000405 */
[----:B0-----:R-:W-:-:S02]  /*51cf0*/  IMAD.SHL.U32 R6, R0, 0x2, RZ ;  /* 0x0000000200067824 */ /* 0x001fc400078e00ff */
[C---:B------:R-:W-:Y:S01]  /*51d00*/  IMAD.SHL.U32 R3, R0.reuse, 0x40, RZ ;  /* 0x0000004000037824 */ /* 0x040fe200078e00ff */
[----:B------:R-:W-:-:S05]  /*51d10*/  LOP3.LUT R0, R0, 0x7, RZ, 0xc0, !PT ;  /* 0x0000000700007812 */ /* 0x000fca00078ec0ff */
[----:B------:R-:W-:-:S05]  /*51d20*/  IMAD R0, R0, 0x90, RZ ;  /* 0x0000009000007824 */ /* 0x000fca00078e02ff */
[----:B------:R-:W-:-:S04]  /*51d30*/  LOP3.LUT R0, R0, 0x10, R6, 0x78, !PT ;  /* 0x0000001000007812 */ /* 0x000fc800078e7806 */
[----:B------:R-:W-:Y:S01]  /*51d40*/  LOP3.LUT R0, R0, 0x400, R3, 0xf8, !PT ;  /* 0x0000040000007812 */ /* 0x000fe200078ef803 */
[----:B--2---:R-:W-:Y:S01]  /*51d50*/  STS.U16 [R61+UR5+0x7fc0], R60 ;  /* 0x007fc03c3d007988 */ /* 0x004fe20008000405 */
[----:B------:R-:W-:Y:S06]  /*51d60*/  BAR.SYNC.DEFER_BLOCKING 0x0 ;  /* 0x0000000000007b1d */ /* 0x000fec0000010000 */
[----:B----4-:R-:W0:Y:S04]  /*51d70*/  LDSM.16.M88.4 R24, [R2+UR5] ;  /* 0x000000050218783b */ /* 0x010e280008000200 */
[----:B------:R-:W1:Y:S04]  /*51d80*/  LDSM.16.M88.4 R16, [R2+UR5+0x200] ;  /* 0x000200050210783b */ /* 0x000e680008000200 */
[----:B------:R-:W2:Y:S04]  /*51d90*/  LDSM.16.M88.4 R20, [R2+UR5+0x400] ;  /* 0x000400050214783b */ /* 0x000ea80008000200 */
[----:B------:R-:W4:Y:S04]  /*51da0*/  LDSM.16.MT88.4 R40, [R0+UR5+0x8000] ;  /* 0x008000050028783b */ /* 0x000f280008004200 */
[----:B---3--:R-:W-:Y:S04]  /*51db0*/  STL [R1+0x2780], R4 ;  /* 0x0027800401007387 */ /* 0x008fe80000100800 */
[----:B------:R-:W3:Y:S04]  /*51dc0*/  LDSM.16.M88.4 R4, [R2+UR5+0x600] ;  /* 0x000600050204783b */ /* 0x000ee80008000200 */
[----:B------:R-:W3:Y:S04]  /*51dd0*/  LDSM.16.M88.4 R12, [R2+UR5+0x800] ;  /* 0x00080005020c783b */ /* 0x000ee80008000200 */
[----:B------:R-:W3:Y:S04]  /*51de0*/  LDSM.16.M88.4 R8, [R2+UR5+0xa00] ;  /* 0x000a00050208783b */ /* 0x000ee80008000200 */
[----:B------:R-:W-:Y:S04]  /*51df0*/  LDSM.16.M88.4 R52, [R2+UR5+0x3200] ;  /* 0x003200050234783b */ /* 0x000fe80008000200 */
[----:B------:R-:W-:Y:S04]  /*51e00*/  LDSM.16.M88.4 R56, [R2+UR5+0x3e00] ;  /* 0x003e00050238783b */ /* 0x000fe80008000200 */
[----:B------:R-:W-:Y:S04]  /*51e10*/  LDSM.16.M88.4 R48, [R2+UR5+0x4000] ;  /* 0x004000050230783b */ /* 0x000fe80008000200 */
[----:B0-----:R-:W-:Y:S04]  /*51e20*/  STL.64 [R1+0x340], R24 ;  /* 0x0003401801007387 */ /* 0x001fe80000100a00 */
[----:B------:R4:W-:Y:S04]  /*51e30*/  STL.64 [R1+0x348], R26 ;  /* 0x0003481a01007387 */ /* 0x0009e80000100a00 */
[----:B-1----:R-:W-:Y:S04]  /*51e40*/  STL.64 [R1+0x330], R16 ;  /* 0x0003301001007387 */ /* 0x002fe80000100a00 */
[----:B------:R0:W-:Y:S04]  /*51e50*/  STL.64 [R1+0x338], R18 ;  /* 0x0003381201007387 */ /* 0x0001e80000100a00 */
[----:B--2---:R-:W-:Y:S04]  /*51e60*/  STL.64 [R1+0x320], R20 ;  /* 0x0003201401007387 */ /* 0x004fe80000100a00 */
[----:B------:R1:W-:Y:S04]  /*51e70*/  STL.64 [R1+0x328], R22 ;  /* 0x0003281601007387 */ /* 0x0003e80000100a00 */
[----:B------:R-:W0:Y:S04]  /*51e80*/  LDL.LU.64 R32, [R1+0xd30] ;  /* 0x000d300001207983 */ /* 0x000e280000300a00 */
[----:B------:R-:W0:Y:S01]  /*51e90*/  LDL.LU.64 R34, [R1+0xd38] ;  /* 0x000d380001227983 */ /* 0x000e220000300a00 */
[----:B----4-:R-:W-:Y:S03]  /*51ea0*/  HMMA.16816.F32 R24, R40, R24, R44 ;  /* 0x000000182818723c */ /* 0x010fe6000000182c */
[----:B------:R-:W1:Y:S04]  /*51eb0*/  LDL.LU.64 R44, [R1+0xd20] ;  /* 0x000d2000012c7983 */ /* 0x000e680000300a00 */
[----:B------:R-:W1:Y:S04]  /*51ec0*/  LDL.LU.64 R46, [R1+0xd28] ;  /* 0x000d2800012e7983 */ /* 0x000e680000300a00 */
[----:B------:R-:W2:Y:S04]  /*51ed0*/  LDL.LU.64 R36, [R1+0xd10] ;  /* 0x000d100001247983 */ /* 0x000ea80000300a00 */
[----:B------:R-:W2:Y:S04]  /*51ee0*/  LDL.LU.64 R38, [R1+0xd18] ;  /* 0x000d180001267983 */ /* 0x000ea80000300a00 */
[----:B---3--:R-:W-:Y:S04]  /*51ef0*/  STL.64 [R1+0x310], R4 ;  /* 0x0003100401007387 */ /* 0x008fe80000100a00 */
[----:B------:R-:W-:Y:S04]  /*51f00*/  STL.64 [R1+0x318], R6 ;  /* 0x0003180601007387 */ /* 0x000fe80000100a00 */
[----:B------:R-:W3:Y:S04]  /*51f10*/  LDL.LU.64 R28, [R1+0xd00] ;  /* 0x000d0000011c7983 */ /* 0x000ee80000300a00 */
[----:B------:R-:W3:Y:S01]  /*51f20*/  LDL.LU.64 R30, [R1+0xd08] ;  /* 0x000d0800011e7983 */ /* 0x000ee20000300a00 */
[----:B------:R-:W-:-:S02]  /*51f30*/  IMAD.MOV.U32 R61, RZ, RZ, R24 ;  /* 0x000000ffff3d7224 */ /* 0x000fc400078e0018 */
[----:B------:R-:W-:Y:S02]  /*51f40*/  IMAD.MOV.U32 R60, RZ, RZ, R25 ;  /* 0x000000ffff3c7224 */ /* 0x000fe400078e0019 */
[----:B------:R-:W-:Y:S02]  /*51f50*/  IMAD.MOV.U32 R3, RZ, RZ, R26 ;  /* 0x000000ffff037224 */ /* 0x000fe400078e001a */
[----:B------:R-:W-:Y:S02]  /*51f60*/  IMAD.MOV.U32 R0, RZ, RZ, R27 ;  /* 0x000000ffff007224 */ /* 0x000fe400078e001b */
[----:B------:R-:W4:Y:S04]  /*51f70*/  LDSM.16.M88.4 R24, [R2+UR5+0xc00] ;  /* 0x000c00050218783b */ /* 0x000f280008000200 */
[----:B------:R-:W-:Y:S04]  /*51f80*/  STL.64 [R1+0x300], R12 ;  /* 0x0003000c01007387 */ /* 0x000fe80000100a00 */
[----:B------:R3:W-:Y:S04]  /*51f90*/  STL.64 [R1+0x308], R14 ;  /* 0x0003080e01007387 */ /* 0x0007e80000100a00 */
[----:B------:R-:W-:Y:S04]  /*51fa0*/  STL.64 [R1+0x2f0], R8 ;  /* 0x0002f00801007387 */ /* 0x000fe80000100a00 */
[----:B------:R-:W-:Y:S04]  /*51fb0*/  STL.64 [R1+0x2f8], R10 ;  /* 0x0002f80a01007387 */ /* 0x000fe80000100a00 */
[----:B------:R-:W-:Y:S04]  /*51fc0*/  STL [R1+0x36b0], R0 ;  /* 0x0036b00001007387 */ /* 0x000fe80000100800 */
[----:B------:R-:W-:Y:S04]  /*51fd0*/  STL [R1+0x36ac], R3 ;  /* 0x0036ac0301007387 */ /* 0x000fe80000100800 */
[----:B------:R-:W-:Y:S04]  /*51fe0*/  STL [R1+0x36a8], R60 ;  /* 0x0036a83c01007387 */ /* 0x000fe80000100800 */
[----:B------:R-:W-:Y:S01]  /*51ff0*/  STL [R1+0x3690], R61 ;  /* 0x0036903d01007387 */ /* 0x000fe20000100800 */
[C---:B0-----:R-:W-:Y:S03]  /*52000*/  HMMA.16816.F32 R16, R40.reuse, R16, R32 ;  /* 0x000000102810723c */ /* 0x041fe60000001820 */
[----:B------:R-:W3:Y:S04]  /*52010*/  LDL.LU.64 R32, [R1+0xcf0] ;  /* 0x000cf00001207983 */ /* 0x000ee80000300a00 */
[----:B------:R-:W3:Y:S01]  /*52020*/  LDL.LU.64 R34, [R1+0xcf8] ;  /* 0x000cf80001227983 */ /* 0x000ee20000300a00 */
[C---:B-1----:R-:W-:Y:S11]  /*52030*/  HMMA.16816.F32 R20, R40.reuse, R20, R44 ;  /* 0x000000142814723c */ /* 0x042ff6000000182c */
[----:B------:R-:W-:Y:S04]  /*52040*/  STL.64 [R1+0xd30], R16 ;  /* 0x000d301001007387 */ /* 0x000fe80000100a00 */
[----:B------:R-:W-:Y:S04]  /*52050*/  STL.64 [R1+0xd38], R18 ;  /* 0x000d381201007387 */ /* 0x000fe80000100a00 */
[----:B------:R-:W0:Y:S04]  /*52060*/  LDSM.16.M88.4 R16, [R2+UR5+0xe00] ;  /* 0x000e00050210783b */ /* 0x000e280008000200 */
[----:B----4-:R-:W-:Y:S04]  /*52070*/  STL.64 [R1+0x2e0], R24 ;  /* 0x0002e01801007387 */ /* 0x010fe80000100a00 */
[----:B------:R-:W-:Y:S01]  /*52080*/  STL.64 [R1+0x2e8], R26 ;  /* 0x0002e81a01007387 */ /* 0x000fe20000100a00 */
[C---:B--2---:R-:W-:Y:S03]  /*52090*/  HMMA.16816.F32 R4, R40.reuse, R4, R36 ;  /* 0x000000042804723c */ /* 0x044fe60000001824 */
[----:B------:R-:W-:Y:S04]  /*520a0*/  STL.64 [R1+0xd20], R20 ;  /* 0x000d201401007387 */ /* 0x000fe80000100a00 */
[----:B------:R-:W-:Y:S04]  /*520b0*/  STL.64 [R1+0xd28], R22 ;  /* 0x000d281601007387 */ /* 0x000fe80000100a00 */
[----:B------:R-:W2:Y:S04]  /*520c0*/  LDL.LU.64 R36, [R1+0xce0] ;  /* 0x000ce00001247983 */ /* 0x000ea80000300a00 */
[----:B------:R-:W2:Y:S01]  /*520d0*/  LDL.LU.64 R38, [R1+0xce8] ;  /* 0x000ce80001267983 */ /* 0x000ea20000300a00 */
[C---:B---3--:R-:W-:Y:S03]  /*520e0*/  HMMA.16816.F32 R12, R40.reuse, R12, R28 ;  /* 0x0000000c280c723c */ /* 0x048fe6000000181c */
[----:B------:R-:W1:Y:S04]  /*520f0*/  LDSM.16.M88.4 R20, [R2+UR5+0x1000] ;  /* 0x001000050214783b */ /* 0x000e680008000200 */
[----:B------:R-:W-:Y:S04]  /*52100*/  STL.64 [R1+0xd10], R4 ;  /* 0x000d100401007387 */ /* 0x000fe80000100a00 */
[----:B------:R-:W-:Y:S04]  /*52110*/  STL.64 [R1+0xd18], R6 ;  /* 0x000d180601007387 */ /* 0x000fe80000100a00 */
[----:B------:R-:W3:Y:S04]  /*52120*/  LDSM.16.M88.4 R4, [R2+UR5+0x1200] ;  /* 0x001200050204783b */ /* 0x000ee80008000200 */
[----:B0-----:R-:W-:Y:S04]  /*52130*/  STL.64 [R1+0x2d0], R16 ;  /* 0x0002d01001007387 */ /* 0x001fe80000100a00 */
[----:B------:R-:W-:Y:S04]  /*52140*/  STL.64 [R1+0x2d8], R18 ;  /* 0x0002d81201007387 */ /* 0x000fe80000100a00 */
[----:B------:R-:W4:Y:S04]  /*52150*/  LDL.LU.64 R28, [R1+0xcd0] ;  /* 0x000cd000011c7983 */ /* 0x000f280000300a00 */
[----:B------:R-:W4:Y:S04]  /*52160*/  LDL.LU.64 R30, [R1+0xcd8] ;  /* 0x000cd800011e7983 */ /* 0x000f280000300a00 */
[----:B------:R-:W-:Y:S04]  /*52170*/  STL.64 [R1+0xd00], R12 ;  /* 0x000d000c01007387 */ /* 0x000fe80000100a00 */
[----:B------:R-:W-:Y:S04]  /*52180*/  STL.64 [R1+0xd08], R14 ;  /* 0x000d080e01007387 */ /* 0x000fe80000100a00 */
[----:B------:R-:W0:Y:S04]  /*52190*/  LDSM.16.M88.4 R12, [R2+UR5+0x1400] ;  /* 0x00140005020c783b */ /* 0x000e280008000200 */
[----:B-1----:R-:W-:Y:S04]  /*521a0*/  STL.64 [R1+0x2c0], R20 ;  /* 0x0002c01401007387 */ /* 0x002fe80000100a00 */
[----:B------:R1:W-:Y:S04]  /*521b0*/  STL.64 [R1+0x2c8], R22 ;  /* 0x0002c81601007387 */ /* 0x0003e80000100a00 */
[----:B------:R-:W1:Y:S04]  /*521c0*/  LDL.LU.64 R44, [R1+0xcc0] ;  /* 0x000cc000012c7983 */ /* 0x000e680000300a00 */
[----:B------:R-:W1:Y:S01]  /*521d0*/  LDL.LU.64 R46, [R1+0xcc8] ;  /* 0x000cc800012e7983 */ /* 0x000e620000300a00 */
[----:B------:R-:W-:-:S15]  /*521e0*/  HMMA.16816.F32 R8, R40, R8, R32 ;  /* 0x000000082808723c */ /* 0x000fde0000001820 */
[----:B------:R-:W-:-:S04]  /*521f0*/  NOP ;  /* 0x0000000000007918 */ /* 0x000fc80000000000 */
[----:B------:R-:W-:Y:S04]  /*52200*/  STL.64 [R1+0xcf0], R8 ;  /* 0x000cf00801007387 */ /* 0x000fe80000100a00 */
[----:B------:R-:W-:Y:S04]  /*52210*/  STL.64 [R1+0xcf8], R10 ;  /* 0x000cf80a01007387 */ /* 0x000fe80000100a00 */
[----:B------:R-:W4:Y:S04]  /*52220*/  LDL.LU.64 R32, [R1+0xcb0] ;  /* 0x000cb00001207983 */ /* 0x000f280000300a00 */
[----:B------:R-:W4:Y:S01]  /*52230*/  LDL.LU.64 R34, [R1+0xcb8] ;  /* 0x000cb80001227983 */ /* 0x000f220000300a00 */
[C---:B--2---:R-:W-:Y:S03]  /*52240*/  HMMA.16816.F32 R36, R40.reuse, R24, R36 ;  /* 0x000000182824723c */ /* 0x044fe60000001824 */
[----:B---3--:R-:W-:Y:S04]  /*52250*/  STL.64 [R1+0x2b0], R4 ;  /* 0x0002b00401007387 */ /* 0x008fe80000100a00 */
[----:B------:R-:W-:Y:S04]  /*52260*/  STL.64 [R1+0x2b8], R6 ;  /* 0x0002b80601007387 */ /* 0x000fe80000100a00 */
[----:B------:R-:W2:Y:S04]  /*52270*/  LDL.LU.64 R24, [R1+0xca0] ;  /* 0x000ca00001187983 */ /* 0x000ea80000300a00 */
[----:B------:R-:W2:Y:S04]  /*52280*/  LDL.LU.64 R26, [R1+0xca8] ;  /* 0x000ca800011a7983 */ /* 0x000ea80000300a00 */
[----:B------:R-:W3:Y:S04]  /*52290*/  LDSM.16.M88.4 R8, [R2+UR5+0x1600] ;  /* 0x001600050208783b */ /* 0x000ee80008000200 */
[----:B------:R-:W-:Y:S04]  /*522a0*/  STL.64 [R1+0xce0], R36 ;  /* 0x000ce02401007387 */ /* 0x000fe80000100a00 */
[----:B------:R-:W-:Y:S04]  /*522b0*/  STL.64 [R1+0xce8], R38 ;  /* 0x000ce82601007387 */ /* 0x000fe80000100a00 */
[----:B0-----:R-:W-:Y:S04]  /*522c0*/  STL.64 [R1+0x2a0], R12 ;  /* 0x0002a00c01007387 */ /* 0x001fe80000100a00 */
[----:B------:R-:W-:Y:S04]  /*522d0*/  STL.64 [R1+0x2a8], R14 ;  /* 0x0002a80e01007387 */ /* 0x000fe80000100a00 */
[----:B------:R-:W0:Y:S01]  /*522e0*/  LDSM.16.M88.4 R36, [R2+UR5+0x1800] ;  /* 0x001800050224783b */ /* 0x000e220008000200 */
[C---:B----4-:R-:W-:Y:S03]  /*522f0*/  HMMA.16816.F32 R16, R40.reuse, R16, R28 ;  /* 0x000000102810723c */ /* 0x050fe6000000181c */
[----:B------:R-:W4:Y:S04]  /*52300*/  LDL.LU.64 R28, [R1+0xc90] ;  /* 0x000c9000011c7983 */ /* 0x000f280000300a00 */
[----:B------:R-:W4:Y:S01]  /*52310*/  LDL.LU.64 R30, [R1+0xc98] ;  /* 0x000c9800011e7983 */ /* 0x000f220000300a00 */
[C---:B-1----:R-:W-:Y:S11]  /*52320*/  HMMA.16816.F32 R20, R40.reuse, R20, R44 ;  /* 0x000000142814723c */ /* 0x042ff6000000182c */
[----:B------:R-:W-:Y:S04]  /*52330*/  STL.64 [R1+0xcd0], R16 ;  /* 0x000cd01001007387 */ /* 0x000fe80000100a00 */
[----:B------:R-:W-:Y:S04]  /*52340*/  STL.64 [R1+0xcd8], R18 ;  /* 0x000cd81201007387 */ /* 0x000fe80000100a00 */
[----:B---3--:R-:W-:Y:S04]  /*52350*/  STL.64 [R1+0x290], R8 ;  /* 0x0002900801007387 */ /* 0x008fe80000100a00 */
[----:B------:R-:W-:Y:S04]  /*52360*/  STL.64 [R1+0x298], R10 ;  /* 0x0002980a01007387 */ /* 0x000fe80000100a00 */
[----:B------:R-:W1:Y:S04]  /*52370*/  LDSM.16.M88.4 R16, [R2+UR5+0x1a00] ;  /* 0x001a00050210783b */ /* 0x000e680008000200 */
[----:B0-----:R-:W-:Y:S04]  /*52380*/  STL.64 [R1+0x280], R36 ;  /* 0x0002802401007387 */ /* 0x001fe80000100a00 */
[----:B------:R-:W-:Y:S04]  /*52390*/  STL.64 [R1+0x288], R38 ;  /* 0x0002882601007387 */ /* 0x000fe80000100a00 */
[----:B------:R-:W-:Y:S04]  /*523a0*/  STL.64 [R1+0xcc0], R20 ;  /* 0x000cc01401007387 */ /* 0x000fe80000100a00 */
[----:B------:R-:W-:Y:S04]  /*523b0*/  STL.64 [R1+0xcc8], R22 ;  /* 0x000cc81601007387 */ /* 0x000fe80000100a00 */
[----:B------:R-:W3:Y:S04]  /*523c0*/  LDL.LU.64 R44, [R1+0xc80] ;  /* 0x000c8000012c7983 */ /* 0x000ee80000300a00 */
[----:B------:R-:W3:Y:S04]  /*523d0*/  LDL.LU.64 R46, [R1+0xc88] ;  /* 0x000c8800012e7983 */ /* 0x000ee80000300a00 */
[----:B------:R-:W0:Y:S01]  /*523e0*/  LDSM.16.M88.4 R20, [R2+UR5+0x1c00] ;  /* 0x001c00050214783b */ /* 0x000e220008000200 */
[C---:B------:R-:W-:Y:S08]  /*523f0*/  HMMA.16816.F32 R4, R40.reuse, R4, R32 ;  /* 0x000000042804723c */ /* 0x040ff00000001820 */
[C---:B--2---:R-:W-:Y:S11]  /*52400*/  HMMA.16816.F32 R12, R40.reuse, R12, R24 ;  /* 0x0000000c280c723c */ /* 0x044ff60000001818 */
[----:B------:R-:W-:Y:S04]  /*52410*/  STL.64 [R1+0xcb0], R4 ;  /* 0x000cb00401007387 */ /* 0x000fe80000100a00 */
[----:B------:R-:W-:Y:S04]  /*52420*/  STL.64 [R1+0xcb8], R6 ;  /* 0x000cb80601007387 */ /* 0x000fe80000100a00 */
[----:B-1----:R-:W-:Y:S04]  /*52430*/  STL.64 [R1+0x270], R16 ;  /* 0x0002701001007387 */ /* 0x002fe80000100a00 */
[----:B------:R-:W-:Y:S04]  /*52440*/  STL.64 [R1+0x278], R18 ;  /* 0x0002781201007387 */ /* 0x000fe80000100a00 */
[----:B------:R-:W2:Y:S04]  /*52450*/  LDL.LU.64 R24, [R1+0xc70] ;  /* 0x000c700001187983 */ /* 0x000ea80000300a00 */
[----:B------:R-:W2:Y:S04]  /*52460*/  LDL.LU.64 R26, [R1+0xc78] ;  /* 0x000c7800011a7983 */ /* 0x000ea80000300a00 */
[----:B------:R-:W1:Y:S04]  /*52470*/  LDSM.16.M88.4 R4, [R2+UR5+0x1e00] ;  /* 0x001e00050204783b */ /* 0x000e680008000200 */
[----:B------:R-:W-:Y:S01]  /*52480*/  STL.64 [R1+0xca0], R12 ;  /* 0x000ca00c01007387 */ /* 0x000fe20000100a00 */
[C---:B----4-:R-:W-:Y:S03]  /*52490*/  HMMA.16816.F32 R8, R40.reuse, R8, R28 ;  /* 0x000000082808723c */ /* 0x050fe6000000181c */
[----:B------:R-:W-:Y:S04]  /*524a0*/  STL.64 [R1+0xca8], R14 ;  /* 0x000ca80e01007387 */ /* 0x000fe80000100a00 */
[----:B0-----:R-:W-:Y:S04]  /*524b0*/  STL.64 [R1+0x260], R20 ;  /* 0x0002601401007387 */ /* 0x001fe80000100a00 */
[----:B------:R-:W-:Y:S04]  /*524c0*/  STL.64 [R1+0x268], R22 ;  /* 0x0002681601007387 */ /* 0x000fe80000100a00 */
[----:B------:R-:W4:Y:S04]  /*524d0*/  LDL.LU.64 R32, [R1+0xc60] ;  /* 0x000c600001207983 */ /* 0x000f280000300a00 */
[----:B------:R-:W4:Y:S04]  /*524e0*/  LDL.LU.64 R34, [R1+0xc68] ;  /* 0x000c680001227983 */ /* 0x000f280000300a00 */
[----:B------:R-:W0:Y:S04]  /*524f0*/  LDSM.16.M88.4 R12, [R2+UR5+0x2000] ;  /* 0x00200005020c783b */ /* 0x000e280008000200 */
[----:B------:R-:W-:Y:S04]  /*52500*/  STL.64 [R1+0xc90], R8 ;  /* 0x000c900801007387 */ /* 0x000fe80000100a00 */
[----:B------:R-:W-:Y:S04]  /*52510*/  STL.64 [R1+0xc98], R10 ;  /* 0x000c980a01007387 */ /* 0x000fe80000100a00 */
[----:B------:R-:W4:Y:S04]  /*52520*/  LDL.LU.64 R28, [R1+0xc50] ;  /* 0x000c5000011c7983 */ /* 0x000f280000300a00 */
[----:B------:R-:W4:Y:S01]  /*52530*/  LDL.LU.64 R30, [R1+0xc58] ;  /* 0x000c5800011e7983 */ /* 0x000f220000300a00 */
[C---:B---3--:R-:W-:Y:S03]  /*52540*/  HMMA.16816.F32 R36, R40.reuse, R36, R44 ;  /* 0x000000242824723c */ /* 0x048fe6000000182c */
[----:B-1----:R-:W-:Y:S04]  /*52550*/  STL.64 [R1+0x250], R4 ;  /* 0x0002500401007387 */ /* 0x002fe80000100a00 */
[----:B------:R-:W-:Y:S04]  /*52560*/  STL.64 [R1+0x258], R6 ;  /* 0x0002580601007387 */ /* 0x000fe80000100a00 */
[----:B------:R-:W-:Y:S04]  /*52570*/  LDSM.16.M88.4 R8, [R2+UR5+0x2200] ;  /* 0x002200050208783b */ /* 0x000fe80008000200 */
[----:B------:R-:W-:Y:S04]  /*52580*/  LDSM.16.M88.4 R44, [R2+UR5+0x3400] ;  /* 0x00340005022c783b */ /* 0x000fe80008000200 */
[----:B0-----:R-:W-:Y:S04]  /*52590*/  STL.64 [R1+0x240], R12 ;  /* 0x0002400c01007387 */ /* 0x001fe80000100a00 */
[----:B------:R-:W-:Y:S04]  /*525a0*/  STL.64 [R1+0x248], R14 ;  /* 0x0002480e01007387 */ /* 0x000fe80000100a00 */
[----:B------:R-:W-:Y:S04]  /*525b0*/  STL.64 [R1+0xc80], R36 ;  /* 0x000c802401007387 */ /* 0x000fe80000100a00 */
[----:B------:R-:W-:Y:S04]  /*525c0*/  STL.64 [R1+0xc88], R38 ;  /* 0x000c882601007387 */ /* 0x000fe80000100a00 */
[----:B------:R-:W0:Y:S04]  /*525d0*/  LDSM.16.M88.4 R36, [R2+UR5+0x2400] ;  /* 0x002400050224783b */ /* 0x000e280008000200 */
[----:B0-----:R-:W-:Y:S04]  /*525e0*/  STL.64 [R1+0x220], R36 ;  /* 0x0002202401007387 */ /* 0x001fe80000100a00 */
[----:B------:R-:W-:Y:S01]  /*525f0*/  STL.64 [R1+0x228], R38 ;  /* 0x0002282601007387 */ /* 0x000fe20000100a00 */
[----:B--2---:R-:W-:Y:S03]  /*52600*/  HMMA.16816.F32 R24, R40, R16, R24 ;  /* 0x000000102818723c */ /* 0x004fe60000001818 */
[----:B------:R-:W2:Y:S04]  /*52610*/  LDL.LU.64 R16, [R1+0xc40] ;  /* 0x000c400001107983 */ /* 0x000ea80000300a00 */
[----:B------:R-:W2:-:S12]  /*52620*/  LDL.LU.64 R18, [R1+0xc48] ;  /* 0x000c480001127983 */ /* 0x000e980000300a00 */
[----:B------:R-:W-:Y:S04]  /*52630*/  STL.64 [R1+0xc70], R24 ;  /* 0x000c701801007387 */ /* 0x000fe80000100a00 */
[----:B------:R-:W-:Y:S04]  /*52640*/  STL.64 [R1+0xc78], R26 ;  /* 0x000c781a01007387 */ /* 0x000fe80000100a00 */
[----:B------:R-:W0:Y:S01]  /*52650*/  LDSM.16.M88.4 R24, [R2+UR5+0x2600] ;  /* 0x002600050218783b */ /* 0x000e220008000200 */
[C---:B----4-:R-:W-:Y:S08]  /*52660*/  HMMA.16816.F32 R32, R40.reuse, R20, R32 ;  /* 0x000000142820723c */ /* 0x050ff00000001820 */
[----:B------:R-:W-:Y:S01]  /*52670*/  HMMA.16816.F32 R4, R40, R4, R28 ;  /* 0x000000042804723c */ /* 0x000fe2000000181c */
[----:B------:R-:W1:Y:S04]  /*52680*/  LDSM.16.M88.4 R28, [R2+UR5+0x2a00] ;  /* 0x002a0005021c783b */ /* 0x000e680008000200 */
[----:B------:R-:W-:Y:S04]  /*52690*/  STL.64 [R1+0x230], R8 ;  /* 0x0002300801007387 */ /* 0x000fe80000100a00 */
[----:B------:R-:W-:Y:S04]  /*526a0*/  STL.64 [R1+0x238], R10 ;  /* 0x0002380a01007387 */ /* 0x000fe80000100a00 */
[----:B------:R-:W-:Y:S04]  /*526b0*/  STL.64 [R1+0xc60], R32 ;  /* 0x000c602001007387 */ /* 0x000fe80000100a00 */
[----:B------:R-:W-:Y:S04]  /*526c0*/  STL.64 [R1+0xc68], R34 ;  /* 0x000c682201007387 */ /* 0x000fe80000100a00 */
[----:B------:R-:W-:Y:S04]  /*526d0*/  LDSM.16.M88.4 R20, [R2+UR5+0x2800] ;  /* 0x002800050214783b */ /* 0x000fe80008000200 */
[----:B------:R-:W-:Y:S04]  /*526e0*/  LDSM.16.M88.4 R32, [R2+UR5+0x2e00] ;  /* 0x002e00050220783b */ /* 0x000fe80008000200 */
[----:B0-----:R-:W-:Y:S04]  /*526f0*/  STL.64 [R1+0x210], R24 ;  /* 0x0002101801007387 */ /* 0x001fe80000100a00 */
[----:B------:R-:W-:Y:S04]  /*52700*/  STL.64 [R1+0x218], R26 ;  /* 0x0002181a01007387 */ /* 0x000fe80000100a00 */
[----:B------:R-:W-:Y:S04]  /*52710*/  STL.64 [R1+0xc50], R4 ;  /* 0x000c500401007387 */ /* 0x000fe80000100a00 */
[----:B------:R0:W-:Y:S04]  /*52720*/  STL.64 [R1+0xc58], R6 ;  /* 0x000c580601007387 */ /* 0x0001e80000100a00 */
[----:B-1----:R-:W-:Y:S01]  /*52730*/  STL.64 [R1+0x1f0], R28 ;  /* 0x0001f01c01007387 */ /* 0x002fe20000100a00 */
[----:B0-----:R-:W-:-:S03]  /*52740*/  IMAD.MOV.U32 R7, RZ, RZ, R28 ;  /* 0x000000ffff077224 */ /* 0x001fc600078e001c */
[----:B------:R-:W-:Y:S01]  /*52750*/  STL.64 [R1+0x1f8], R30 ;  /* 0x0001f81e01007387 */ /* 0x000fe20000100a00 */
[----:B------:R-:W-:-:S03]  /*52760*/  IMAD.MOV.U32 R6, RZ, RZ, R29 ;  /* 0x000000ffff067224 */ /* 0x000fc600078e001d */
[----:B------:R-:W0:Y:S04]  /*52770*/  LDSM.16.M88.4 R28, [R2+UR5+0x2c00] ;  /* 0x002c0005021c783b */ /* 0x000e280008000200 */
[----:B0-----:R0:W-:Y:S04]  /*52780*/  STL.64 [R1+0x1e0], R28 ;  /* 0x0001e01c01007387 */ /* 0x0011e80000100a00 */
[----:B------:R1:W-:Y:S04]  /*52790*/  STL.64 [R1+0x1e8], R30 ;  /* 0x0001e81e01007387 */ /* 0x0003e80000100a00 */
[----:B------:R-:W-:Y:S01]  /*527a0*/  STL.64 [R1+0x200], R20 ;  /* 0x0002001401007387 */ /* 0x000fe20000100a00 */
[----:B------:R-:W-:-:S02]  /*527b0*/  IMAD.MOV.U32 R5, RZ, RZ, R28 ;  /* 0x000000ffff057224 */ /* 0x000fc400078e001c */
[----:B------:R-:W-:Y:S01]  /*527c0*/  IMAD.MOV.U32 R4, RZ, RZ, R29 ;  /* 0x000000ffff047224 */ /* 0x000fe200078e001d */
[----:B------:R-:W-:Y:S04]  /*527d0*/  STL.64 [R1+0x208], R22 ;  /* 0x0002081601007387 */ /* 0x000fe80000100a00 */
[----:B0-----:R-:W3:Y:S04]  /*527e0*/  LDL.LU.64 R28, [R1+0xc30] ;  /* 0x000c3000011c7983 */ /* 0x001ee80000300a00 */
[----:B-1----:R-:W3:Y:S01]  /*527f0*/  LDL.LU.64 R30, [R1+0xc38] ;  /* 0x000c3800011e7983 */ /* 0x002ee20000300a00 */
[----:B--2---:R-:W-:Y:S03]  /*52800*/  HMMA.16816.F32 R12, R40, R12, R16 ;  /* 0x0000000c280c723c */ /* 0x004fe60000001810 */
[----:B------:R-:W-:-:S15]  /*52810*/  LDSM.16.M88.4 R16, [R2+UR5+0x3800] ;  /* 0x003800050210783b */ /* 0x000fde0008000200 */
[----:B------:R-:W-:Y:S01]  /*52820*/  NOP ;  /* 0x0000000000007918 */ /* 0x000fe20000000000 */
[----:B------:R-:W-:Y:S04]  /*52830*/  STL.64 [R1+0xc40], R12 ;  /* 0x000c400c01007387 */ /* 0x000fe80000100a00 */
[----:B------:R-:W-:Y:S04]  /*52840*/  STL.64 [R1+0xc48], R14 ;  /* 0x000c480e01007387 */ /* 0x000fe80000100a00 */
[----:B------:R-:W0:Y:S04]  /*52850*/  LDSM.16.M88.4 R12, [R2+UR5+0x3000] ;  /* 0x00300005020c783b */ /* 0x000e280008000200 */
[----:B0-----:R-:W-:Y:S01]  /*52860*/  STL.64 [R1+0x1c0], R12 ;  /* 0x0001c00c01007387 */ /* 0x001fe20000100a00 */
[----:B------:R-:W-:-:S03]  /*52870*/  IMAD.MOV.U32 R27, RZ, RZ, R12 ;  /* 0x000000ffff1b7224 */ /* 0x000fc600078e000c */
[----:B------:R-:W-:Y:S01]  /*52880*/  STL.64 [R1+0x1c8], R14 ;  /* 0x0001c80e01007387 */ /* 0x000fe20000100a00 */
[----:B------:R-:W-:-:S03]  /*52890*/  IMAD.MOV.U32 R26, RZ, RZ, R13 ;  /* 0x000000ffff1a7224 */ /* 0x000fc600078e000d */
[----:B------:R-:W0:Y:S04]  /*528a0*/  LDSM.16.M88.4 R12, [R2+UR5+0x3600] ;  /* 0x00360005020c783b */ /* 0x000e280008000200 */
[----:B------:R-:W-:Y:S04]  /*528b0*/  STL.64 [R1+0x1d0], R32 ;  /* 0x0001d02001007387 */ /* 0x000fe80000100a00 */
[----:B------:R-:W-:Y:S04]  /*528c0*/  STL.64 [R1+0x1d8], R34 ;  /* 0x0001d82201007387 */ /* 0x000fe80000100a00 */
[----:B------:R-:W-:Y:S04]  /*528d0*/  STL.64 [R1+0x3c30], R32 ;  /* 0x003c302001007387 */ /* 0x000fe80000100a00 */
[----:B0-----:R-:W-:Y:S04]  /*528e0*/  STL.64 [R1+0x190], R12 ;  /* 0x0001900c01007387 */ /* 0x001fe80000100a00 */
[----:B------:R-:W-:Y:S04]  /*528f0*/  STL.64 [R1+0x198], R14 ;  /* 0x0001980e01007387 */ /* 0x000fe80000100a00 */
[----:B------:R-:W-:Y:S04]  /*52900*/  STL.64 [R1+0x1b0], R52 ;  /* 0x0001b03401007387 */ /* 0x000fe80000100a00 */
[----:B------:R-:W-:Y:S04]  /*52910*/  STL.64 [R1+0x1b8], R54 ;  /* 0x0001b83601007387 */ /* 0x000fe80000100a00 */
[----:B------:R-:W-:Y:S04]  /*52920*/  STL.64 [R1+0x3c28], R52 ;  /* 0x003c283401007387 */ /* 0x000fe80000100a00 */
[----:B------:R-:W-:Y:S04]  /*52930*/  STL.64 [R1+0x1a0], R44 ;  /* 0x0001a02c01007387 */ /* 0x000fe80000100a00 */
[----:B------:R-:W-:Y:S04]  /*52940*/  STL.64 [R1+0x1a8], R46 ;  /* 0x0001a82e01007387 */ /* 0x000fe80000100a00 */
[----:B------:R0:W-:Y:S01]  /*52950*/  STL.64 [R1+0x3c38], R44 ;  /* 0x003c382c01007387 */ /* 0x0001e20000100a00 */
[----:B---3--:R-:W-:Y:S03]  /*52960*/  HMMA.16816.F32 R8, R40, R8, R28 ;  /* 0x000000082808723c */ /* 0x008fe6000000181c */
[----:B0-----:R-:W2:Y:S04]  /*52970*/  LDL.LU.64 R44, [R1+0xc20] ;  /* 0x000c2000012c7983 */ /* 0x001ea80000300a00 */
[----:B------:R-:W2:Y:S01]  /*52980*/  LDL.LU.64 R46, [R1+0xc28] ;  /* 0x000c2800012e7983 */ /* 0x000ea20000300a00 */
[----:B------:R-:W-:-:S02]  /*52990*/  IMAD.MOV.U32 R23, RZ, RZ, R12 ;  /* 0x000000ffff177224 */ /* 0x000fc400078e000c */
[----:B------:R-:W-:Y:S02]  /*529a0*/  IMAD.MOV.U32 R22, RZ, RZ, R13 ;  /* 0x000000ffff167224 */ /* 0x000fe400078e000d */
[----:B------:R-:W-:Y:S01]  /*529b0*/  IMAD.MOV.U32 R3, RZ, RZ, R36 ;  /* 0x000000ffff037224 */ /* 0x000fe200078e0024 */
[----:B------:R-:W-:Y:S01]  /*529c0*/  LDSM.16.M88.4 R12, [R2+UR5+0x3a00] ;  /* 0x003a0005020c783b */ /* 0x000fe20008000200 */
[----:B------:R-:W-:-:S03]  /*529d0*/  IMAD.MOV.U32 R0, RZ, RZ, R37 ;  /* 0x000000ffff007224 */ /* 0x000fc600078e0025 */
[----:B------:R-:W-:Y:S04]  /*529e0*/  LDSM.16.M88.4 R36, [R2+UR5+0x4200] ;  /* 0x004200050224783b */ /* 0x000fe80008000200 */
[----:B------:R-:W-:Y:S04]  /*529f0*/  LDSM.16.M88.4 R28, [R2+UR5+0x4400] ;  /* 0x00440005021c783b */ /* 0x000fe80008000200 */
[----:B------:R-:W-:Y:S04]  /*52a00*/  STL.64 [R1+0xc30], R8 ;  /* 0x000c300801007387 */ /* 0x000fe80000100a00 */
[----:B------:R-:W-:Y:S04]  /*52a10*/  STL.64 [R1+0xc38], R10 ;  /* 0x000c380a01007387 */ /* 0x000fe80000100a00 */
[----:B------:R-:W0:Y:S04]  /*52a20*/  LDSM.16.M88.4 R8, [R2+UR5+0x3c00] ;  /* 0x003c00050208783b */ /* 0x000e280008000200 */
[----:B0-----:R-:W-:Y:S04]  /*52a30*/  STL.64 [R1+0x160], R8 ;  /* 0x0001600801007387 */ /* 0x001fe80000100a00 */
[----:B------:R-:W-:Y:S04]  /*52a40*/  STL.64 [R1+0x168], R10 ;  /* 0x0001680a01007387 */ /* 0x000fe80000100a00 */
[----:B------:R-:W-:Y:S04]  /*52a50*/  STL.64 [R1+0x180], R16 ;  /* 0x0001801001007387 */ /* 0x000fe80000100a00 */
[----:B------:R-:W-:Y:S04]  /*52a60*/  STL.64 [R1+0x188], R18 ;  /* 0x0001881201007387 */ /* 0x000fe80000100a00 */
[----:B------:R-:W-:Y:S04]  /*52a70*/  STL.64 [R1+0x3c18], R16 ;  /* 0x003c181001007387 */ /* 0x000fe80000100a00 */
[----:B------:R-:W-:Y:S04]  /*52a80*/  STL.64 [R1+0x170], R12 ;  /* 0x0001700c01007387 */ /* 0x000fe80000100a00 */
[----:B------:R-:W-:Y:S04]  /*52a90*/  STL.64 [R1+0x178], R14 ;  /* 0x0001780e01007387 */ /* 0x000fe80000100a00 */
[----:B------:R0:W-:Y:S04]  /*52aa0*/  STL.64 [R1+0x3c20], R12 ;  /* 0x003c200c01007387 */ /* 0x0001e80000100a00 */
[----:B------:R-:W-:Y:S04]  /*52ab0*/  STL.64 [R1+0x150], R56 ;  /* 0x0001503801007387 */ /* 0x000fe80000100a00 */
[----:B------:R-:W-:Y:S04]  /*52ac0*/  STL.64 [R1+0x158], R58 ;  /* 0x0001583a01007387 */ /* 0x000fe80000100a00 */
[----:B------:R-:W-:Y:S04]  /*52ad0*/  STL.64 [R1+0x3c00], R56 ;  /* 0x003c003801007387 */ /* 0x000fe80000100a00 */
[----:B------:R-:W-:Y:S04]  /*52ae0*/  STL.64 [R1+0x140], R48 ;  /* 0x0001403001007387 */ /* 0x000fe80000100a00 */
[----:B------:R-:W-:Y:S04]  /*52af0*/  STL.64 [R1+0x148], R50 ;  /* 0x0001483201007387 */ /* 0x000fe80000100a00 */
[----:B------:R1:W-:Y:S04]  /*52b00*/  STL.64 [R1+0x3bf8], R48 ;  /* 0x003bf83001007387 */ /* 0x0003e80000100a00 */
[----:B0-----:R-:W3:Y:S04]  /*52b10*/  LDL.LU.64 R12, [R1+0xc10] ;  /* 0x000c1000010c7983 */ /* 0x001ee80000300a00 */
[----:B------:R-:W3:Y:S01]  /*52b20*/  LDL.LU.64 R14, [R1+0xc18] ;  /* 0x000c1800010e7983 */ /* 0x000ee20000300a00 */
[----:B------:R-:W-:-:S02]  /*52b30*/  IMAD.MOV.U32 R32, RZ, RZ, R3 ;  /* 0x000000ffff207224 */ /* 0x000fc400078e0003 */
[----:B------:R-:W-:Y:S02]  /*52b40*/  IMAD.MOV.U32 R33, RZ, RZ, R0 ;  /* 0x000000ffff217224 */ /* 0x000fe400078e0000 */
[----:B-1----:R-:W-:Y:S02]  /*52b50*/  IMAD.MOV.U32 R48, RZ, RZ, R27 ;  /* 0x000000ffff307224 */ /* 0x002fe400078e001b */
[----:B------:R-:W-:-:S03]  /*52b60*/  IMAD.MOV.U32 R49, RZ, RZ, R26 ;  /* 0x000000ffff317224 */ /* 0x000fc600078e001a */
[----:B--2---:R-:W-:Y:S01]  /*52b70*/  HMMA.16816.F32 R16, R40, R32, R44 ;  /* 0x000000202810723c */ /* 0x004fe2000000182c */
[----:B------:R-:W-:Y:S02]  /*52b80*/  IMAD.MOV.U32 R32, RZ, RZ, R5 ;  /* 0x000000ffff207224 */ /* 0x000fe400078e0005 */
[----:B------:R-:W-:-:S15]  /*52b90*/  IMAD.MOV.U32 R33, RZ, RZ, R4 ;  /* 0x000000ffff217224 */ /* 0x000fde00078e0004 */
[----:B------:R-:W-:Y:S01]  /*52ba0*/  NOP ;  /* 0x0000000000007918 */ /* 0x000fe20000000000 */
[----:B------:R-:W-:Y:S04]  /*52bb0*/  STL.64 [R1+0xc20], R16 ;  /* 0x000c201001007387 */ /* 0x000fe80000100a00 */
[----:B------:R-:W-:Y:S04]  /*52bc0*/  STL.64 [R1+0xc28], R18 ;  /* 0x000c281201007387 */ /* 0x000fe80000100a00 */
[----:B------:R0:W-:Y:S04]  /*52bd0*/  STL.64 [R1+0x3c40], R48 ;  /* 0x003c403001007387 */ /* 0x0001e80000100a00 */
[----:B------:R-:W2:Y:S04]  /*52be0*/  LDL.LU.64 R52, [R1+0xc00] ;  /* 0x000c000001347983 */ /* 0x000ea80000300a00 */
[----:B------:R-:W2:Y:S04]  /*52bf0*/  LDL.LU.64 R54, [R1+0xc08] ;  /* 0x000c080001367983 */ /* 0x000ea80000300a00 */
[----:B------:R1:W-:Y:S04]  /*52c00*/  STL.64 [R1+0x3c48], R32 ;  /* 0x003c482001007387 */ /* 0x0003e80000100a00 */
[----:B------:R-:W-:Y:S04]  /*52c10*/  STL.64 [R1+0x130], R36 ;  /* 0x0001302401007387 */ /* 0x000fe80000100a00 */
[----:B------:R-:W-:Y:S04]  /*52c20*/  STL.64 [R1+0x138], R38 ;  /* 0x0001382601007387 */ /* 0x000fe80000100a00 */
[----:B------:R-:W-:Y:S04]  /*52c30*/  STL.64 [R1+0x3c08], R36 ;  /* 0x003c082401007387 */ /* 0x000fe80000100a00 */
[----:B------:R-:W-:Y:S04]  /*52c40*/  STL.64 [R1+0x120], R28 ;  /* 0x0001201c01007387 */ /* 0x000fe80000100a00 */
[----:B------:R-:W-:Y:S04]  /*52c50*/  STL.64 [R1+0x128], R30 ;  /* 0x0001281e01007387 */ /* 0x000fe80000100a00 */
[----:B------:R-:W-:Y:S01]  /*52c60*/  STL.64 [R1+0x3c10], R28 ;  /* 0x003c101c01007387 */ /* 0x000fe20000100a00 */
[----:B---3--:R-:W-:Y:S01]  /*52c70*/  HMMA.16816.F32 R12, R40, R24, R12 ;  /* 0x00000018280c723c */ /* 0x008fe2000000180c */
[----:B------:R-:W-:-:S02]  /*52c80*/  IMAD.MOV.U32 R3, RZ, RZ, R8 ;  /* 0x000000ffff037224 */ /* 0x000fc400078e0008 */
[----:B------:R-:W-:Y:S02]  /*52c90*/  IMAD.MOV.U32 R0, RZ, RZ, R9 ;  /* 0x000000ffff007224 */ /* 0x000fe400078e0009 */
[----:B0-----:R-:W-:Y:S01]  /*52ca0*/  IMAD.MOV.U32 R48, RZ, RZ, R7 ;  /* 0x000000ffff307224 */ /* 0x001fe200078e0007 */
[----:B------:R-:W0:Y:S01]  /*52cb0*/  LDSM.16.M88.4 R8, [R2+UR5+0x4600] ;  /* 0x004600050208783b */ /* 0x000e220008000200 */
[----:B------:R-:W-:-:S03]  /*52cc0*/  IMAD.MOV.U32 R49, RZ, RZ, R6 ;  /* 0x000000ffff317224 */ /* 0x000fc600078e0006 */
[----:B------:R-:W3:Y:S01]  /*52cd0*/  LDSM.16.M88.4 R4, [R2+UR5+0x4800] ;  /* 0x004800050204783b */ /* 0x000ee20008000200 */
[----:B------:R-:W-:Y:S02]  /*52ce0*/  IMAD.MOV.U32 R16, RZ, RZ, R23 ;  /* 0x000000ffff107224 */ /* 0x000fe400078e0017 */
[----:B------:R-:W-:Y:S01]  /*52cf0*/  IMAD.MOV.U32 R17, RZ, RZ, R22 ;  /* 0x000000ffff117224 */ /* 0x000fe200078e0016 */
[----:B------:R-:W4:Y:S05]  /*52d00*/  LDSM.16.M88.4 R24, [R2+UR5+0x4a00] ;  /* 0x004a00050218783b */ /* 0x000f2a0008000200 */
[----:B------:R0:W-:Y:S04]  /*52d10*/  STL.64 [R1+0xc10], R12 ;  /* 0x000c100c01007387 */ /* 0x0001e80000100a00 */
[----:B------:R0:W-:Y:S04]  /*52d20*/  STL.64 [R1+0xc18], R14 ;  /* 0x000c180e01007387 */ /* 0x0001e80000100a00 */
[----:B-1----:R-:W4:Y:S04]  /*52d30*/  LDL.LU.64 R32, [R1+0xbf0] ;  /* 0x000bf00001207983 */ /* 0x002f280000300a00 */
[----:B------:R-:W4:Y:S04]  /*52d40*/  LDL.LU.64 R34, [R1+0xbf8] ;  /* 0x000bf80001227983 */ /* 0x000f280000300a00 */
[----:B------:R-:W4:Y:S04]  /*52d50*/  LDL.LU.64 R44, [R1+0xbe0] ;  /* 0x000be000012c7983 */ /* 0x000f280000300a00 */
[----:B------:R-:W4:Y:S04]  /*52d60*/  LDL.LU.64 R46, [R1+0xbe8] ;  /* 0x000be800012e7983 */ /* 0x000f280000300a00 */
[----:B0-----:R-:W4:Y:S04]  /*52d70*/  LDL.LU.64 R12, [R1+0xbd0] ;  /* 0x000bd000010c7983 */ /* 0x001f280000300a00 */
[----:B------:R-:W4:Y:S04]  /*52d80*/  LDL.LU.64 R14, [R1+0xbd8] ;  /* 0x000bd800010e7983 */ /* 0x000f280000300a00 */
[----:B------:R-:W-:Y:S04]  /*52d90*/  STL.64 [R1+0x110], R8 ;  /* 0x0001100801007387 */ /* 0x000fe80000100a00 */
[----:B------:R-:W-:Y:S01]  /*52da0*/  STL.64 [R1+0x118], R10 ;  /* 0x0001180a01007387 */ /* 0x000fe20000100a00 */
[----:B--2---:R-:W-:-:S15]  /*52db0*/  HMMA.16816.F32 R20, R40, R20, R52 ;  /* 0x000000142814723c */ /* 0x004fde0000001834 */
[----:B------:R-:W-:-:S04]  /*52dc0*/  NOP ;  /* 0x0000000000007918 */ /* 0x000fc80000000000 */
[----:B------:R-:W-:Y:S04]  /*52dd0*/  STL.64 [R1+0xc00], R20 ;  /* 0x000c001401007387 */ /* 0x000fe80000100a00 */
[----:B------:R-:W-:Y:S04]  /*52de0*/  STL.64 [R1+0xc08], R22 ;  /* 0x000c081601007387 */ /* 0x000fe80000100a00 */
[----:B------:R-:W2:Y:S04]  /*52df0*/  LDL.LU.64 R52, [R1+0xbc0] ;  /* 0x000bc00001347983 */ /* 0x000ea80000300a00 */
[----:B------:R-:W2:Y:S04]  /*52e00*/  LDL.LU.64 R54, [R1+0xbc8] ;  /* 0x000bc80001367983 */ /* 0x000ea80000300a00 */
[----:B------:R-:W2:Y:S04]  /*52e10*/  LDL.LU.64 R36, [R1+0xbb0] ;  /* 0x000bb00001247983 */ /* 0x000ea80000300a00 */
[----:B------:R-:W2:Y:S04]  /*52e20*/  LDL.LU.64 R38, [R1+0xbb8] ;  /* 0x000bb80001267983 */ /* 0x000ea80000300a00 */
[----:B------:R-:W2:Y:S04]  /*52e30*/  LDL.LU.64 R28, [R1+0xba0] ;  /* 0x000ba000011c7983 */ /* 0x000ea80000300a00 */
[----:B------:R-:W2:Y:S04]  /*52e40*/  LDL.LU.64 R30, [R1+0xba8] ;  /* 0x000ba800011e7983 */ /* 0x000ea80000300a00 */
[----:B---3--:R-:W-:Y:S04]  /*52e50*/  STL.64 [R1+0x100], R4 ;  /* 0x0001000401007387 */ /* 0x008fe80000100a00 */
[----:B------:R-:W-:Y:S04]  /*52e60*/  STL.64 [R1+0x108], R6 ;  /* 0x0001080601007387 */ /* 0x000fe80000100a00 */
[----:B------:R-:W0:Y:S01]  /*52e70*/  LDSM.16.M88.4 R20, [R2+UR5+0x4c00] ;  /* 0x004c00050214783b */ /* 0x000e220008000200 */
[----:B----4-:R-:W-:Y:S03]  /*52e80*/  HMMA.16816.F32 R48, R40, R48, R32 ;  /* 0x000000302830723c */ /* 0x010fe60000001820 */
[----:B------:R-:W3:-:S15]  /*52e90*/  LDL.LU.64 R32, [R1+0x3c48] ;  /* 0x003c480001207983 */ /* 0x000ede0000300a00 */
[----:B------:R-:W-:Y:S01]  /*52ea0*/  NOP ;  /* 0x0000000000007918 */ /* 0x000fe20000000000 */
[----:B------:R1:W-:Y:S04]  /*52eb0*/  STL.64 [R1+0xbf0], R48 ;  /* 0x000bf03001007387 */ /* 0x0003e80000100a00 */
[----:B------:R-:W-:Y:S04]  /*52ec0*/  STL.64 [R1+0xbf8], R50 ;  /* 0x000bf83201007387 */ /* 0x000fe80000100a00 */
[----:B-1----:R-:W2:Y:S04]  /*52ed0*/  LDL.LU.64 R48, [R1+0x3c40] ;  /* 0x003c400001307983 */ /* 0x002ea80000300a00 */
[----:B------:R-:W-:Y:S04]  /*52ee0*/  STL.64 [R1+0xf0], R24 ;  /* 0x0000f01801007387 */ /* 0x000fe80000100a00 */
[----:B------:R-:W-:Y:S01]  /*52ef0*/  STL.64 [R1+0xf8], R26 ;  /* 0x0000f81a01007387 */ /* 0x000fe20000100a00 */
[----:B---3--:R-:W-:Y:S03]  /*52f00*/  HMMA.16816.F32 R32, R40, R32, R44 ;  /* 0x000000202820723c */ /* 0x008fe6000000182c */
[----:B------:R-:W3:-:S15]  /*52f10*/  LDL.LU.64 R44, [R1+0x3c38] ;  /* 0x003c3800012c7983 */ /* 0x000ede0000300a00 */
[----:B------:R-:W-:Y:S01]  /*52f20*/  NOP ;  /* 0x0000000000007918 */ /* 0x000fe20000000000 */
[----:B------:R1:W-:Y:S04]  /*52f30*/  STL.64 [R1+0xbe0], R32 ;  /* 0x000be02001007387 */ /* 0x0003e80000100a00 */
[----:B------:R4:W-:Y:S04]  /*52f40*/  STL.64 [R1+0xbe8], R34 ;  /* 0x000be82201007387 */ /* 0x0009e80000100a00 */
[----:B-1----:R-:W4:Y:S01]  /*52f50*/  LDL.LU.64 R32, [R1+0x3c30] ;  /* 0x003c300001207983 */ /* 0x002f220000300a00 */
[C---:B--2---:R-:W-:Y:S08]  /*52f60*/  HMMA.16816.F32 R48, R40.reuse, R48, R52 ;  /* 0x000000302830723c */ /* 0x044ff00000001834 */
[----:B----4-:R-:W-:Y:S01]  /*52f70*/  HMMA.16816.F32 R32, R40, R32, R12 ;  /* 0x000000202820723c */ /* 0x010fe2000000180c */
[----:B------:R-:W2:Y:S04]  /*52f80*/  LDL.LU.64 R12, [R1+0xb90] ;  /* 0x000b9000010c7983 */ /* 0x000ea80000300a00 */
[----:B------:R-:W2:-:S14]  /*52f90*/  LDL.LU.64 R14, [R1+0xb98] ;  /* 0x000b9800010e7983 */ /* 0x000e9c0000300a00 */
[----:B------:R1:W-:Y:S04]  /*52fa0*/  STL.64 [R1+0xbd0], R32 ;  /* 0x000bd02001007387 */ /* 0x0003e80000100a00 */
[----:B------:R4:W-:Y:S04]  /*52fb0*/  STL.64 [R1+0xbd8], R34 ;  /* 0x000bd82201007387 */ /* 0x0009e80000100a00 */
[----:B-1----:R-:W3:Y:S04]  /*52fc0*/  LDL.LU.64 R32, [R1+0xb80] ;  /* 0x000b800001207983 */ /* 0x002ee80000300a00 */
[----:B----4-:R-:W4:Y:S04]  /*52fd0*/  LDL.LU.64 R34, [R1+0xb88] ;  /* 0x000b880001227983 */ /* 0x010f280000300a00 */
[----:B0-----:R-:W-:Y:S04]  /*52fe0*/  STL.64 [R1+0xe0], R20 ;  /* 0x0000e01401007387 */ /* 0x001fe80000100a00 */
[----:B------:R-:W-:Y:S04]  /*52ff0*/  STL.64 [R1+0xe8], R22 ;  /* 0x0000e81601007387 */ /* 0x000fe80000100a00 */
[----:B------:R-:W3:Y:S04]  /*53000*/  LDL.LU.64 R52, [R1+0x3c28] ;  /* 0x003c280001347983 */ /* 0x000ee80000300a00 */
[----:B------:R-:W-:Y:S04]  /*53010*/  STL.64 [R1+0xbc0], R48 ;  /* 0x000bc03001007387 */ /* 0x000fe80000100a00 */
[----:B------:R3:W-:Y:S01]  /*53020*/  STL.64 [R1+0xbc8], R50 ;  /* 0x000bc83201007387 */ /* 0x0007e20000100a00 */
[C---:B--2---:R-:W-:Y:S08]  /*53030*/  HMMA.16816.F32 R16, R40.reuse, R16, R12 ;  /* 0x000000102810723c */ /* 0x044ff0000000180c */
[C---:B---3--:R-:W-:Y:S08]  /*53040*/  HMMA.16816.F32 R48, R40.reuse, R52, R36 ;  /* 0x000000342830723c */ /* 0x048ff00000001824 */
[----:B------:R-:W-:Y:S01]  /*53050*/  HMMA.16816.F32 R36, R40, R44, R28 ;  /* 0x0000002c2824723c */ /* 0x000fe2000000181c */
[----:B------:R-:W2:Y:S10]  /*53060*/  LDL.LU.64 R28, [R1+0xb70] ;  /* 0x000b7000011c7983 */ /* 0x000eb40000300a00 */
[----:B------:R-:W-:Y:S04]  /*53070*/  STL.64 [R1+0xbb0], R48 ;  /* 0x000bb03001007387 */ /* 0x000fe80000100a00 */
[----:B------:R-:W-:Y:S04]  /*53080*/  STL.64 [R1+0xbb8], R50 ;  /* 0x000bb83201007387 */ /* 0x000fe80000100a00 */
[----:B------:R-:W2:Y:S04]  /*53090*/  LDL.LU.64 R30, [R1+0xb78] ;  /* 0x000b7800011e7983 */ /* 0x000ea80000300a00 */
[----:B------:R0:W-:Y:S04]  /*530a0*/  STL.64 [R1+0xba0], R36 ;  /* 0x000ba02401007387 */ /* 0x0001e80000100a00 */
[----:B------:R1:W-:Y:S04]  /*530b0*/  STL.64 [R1+0xba8], R38 ;  /* 0x000ba82601007387 */ /* 0x0003e80000100a00 */
[----:B0-----:R-:W3:Y:S04]  /*530c0*/  LDL.LU.64 R36, [R1+0xb60] ;  /* 0x000b600001247983 */ /* 0x001ee80000300a00 */
[----:B-1----:R-:W3:Y:S04]  /*530d0*/  LDL.LU.64 R38, [R1+0xb68] ;  /* 0x000b680001267983 */ /* 0x002ee80000300a00 */
[----:B------:R-:W2:Y:S04]  /*530e0*/  LDL.LU.64 R48, [R1+0x1340] ;  /* 0x0013400001307983 */ /* 0x000ea80000300a00 */
[----:B------:R-:W2:Y:S04]  /*530f0*/  LDL.LU.64 R50, [R1+0x1348] ;  /* 0x0013480001327983 */ /* 0x000ea80000300a00 */
[----:B------:R-:W2:Y:S04]  /*53100*/  LDL.LU.64 R52, [R1+0x1330] ;  /* 0x0013300001347983 */ /* 0x000ea80000300a00 */
[----:B------:R-:W2:Y:S04]  /*53110*/  LDL.LU.64 R54, [R1+0x1338] ;  /* 0x0013380001367983 */ /* 0x000ea80000300a00 */
[----:B------:R-:W2:Y:S04]  /*53120*/  LDL.LU.64 R44, [R1+0x1320] ;  /* 0x00132000012c7983 */ /* 0x000ea80000300a00 */
[----:B------:R-:W2:Y:S04]  /*53130*/  LDL.LU.64 R46, [R1+0x1328] ;  /* 0x00132800012e7983 */ /* 0x000ea80000300a00 */
[----:B------:R-:W2:Y:S04]  /*53140*/  LDL.LU.64 R12, [R1+0x3c20] ;  /* 0x003c2000010c7983 */ /* 0x000ea80000300a00 */
[----:B------:R0:W-:Y:S04]  /*53150*/  STL.64 [R1+0xb90], R16 ;  /* 0x000b901001007387 */ /* 0x0001e80000100a00 */
[----:B------:R-:W-:Y:S04]  /*53160*/  STL.64 [R1+0xb98], R18 ;  /* 0x000b981201007387 */ /* 0x000fe80000100a00 */
[----:B0-----:R-:W4:Y:S01]  /*53170*/  LDL.LU.64 R16, [R1+0x3c18] ;  /* 0x003c180001107983 */ /* 0x001f220000300a00 */
[----:B------:R-:W-:-:S02]  /*53180*/  IMAD.MOV.U32 R56, RZ, RZ, R3 ;  /* 0x000000ffff387224 */ /* 0x000fc400078e0003 */
[----:B------:R-:W-:-:S07]  /*53190*/  IMAD.MOV.U32 R57, RZ, RZ, R0 ;  /* 0x000000ffff397224 */ /* 0x000fce00078e0000 */
[C---:B---3--:R-:W-:Y:S08]  /*531a0*/  HMMA.16816.F32 R56, R40.reuse, R56, R36 ;  /* 0x000000382838723c */ /* 0x048ff00000001824 */
[C---:B--2---:R-:W-:Y:S08]  /*531b0*/  HMMA.16816.F32 R12, R40.reuse, R12, R28 ;  /* 0x0000000c280c723c */ /* 0x044ff0000000181c */
[----:B----4-:R-:W-:Y:S01]  /*531c0*/  HMMA.16816.F32 R32, R40, R16, R32 ;  /* 0x000000102820723c */ /* 0x010fe20000001820 */
[----:B------:R-:W-:-:S02]  /*531d0*/  IMAD.MOV.U32 R60, RZ, RZ, R17 ;  /* 0x000000ffff3c7224 */ /* 0x000fc400078e0011 */
[----:B------:R-:W-:-:S15]  /*531e0*/  IMAD.MOV.U32 R61, RZ, RZ, R16 ;  /* 0x000000ffff3d7224 */ /* 0x000fde00078e0010 */
[----:B------:R-:W-:Y:S01]  /*531f0*/  NOP ;  /* 0x0000000000007918 */ /* 0x000fe20000000000 */
[----:B------:R0:W-:Y:S04]  /*53200*/  STL.64 [R1+0xb80], R32 ;  /* 0x000b802001007387 */ /* 0x0001e80000100a00 */
[----:B------:R1:W-:Y:S04]  /*53210*/  STL.64 [R1+0xb88], R34 ;  /* 0x000b882201007387 */ /* 0x0003e80000100a00 */
[----:B0-----:R-:W2:Y:S04]  /*53220*/  LDL.LU.64 R32, [R1+0x1310] ;  /* 0x0013100001207983 */ /* 0x001ea80000300a00 */
[----:B-1----:R-:W2:Y:S04]  /*53230*/  LDL.LU.64 R34, [R1+0x1318] ;  /* 0x0013180001227983 */ /* 0x002ea80000300a00 */
[----:B------:R-:W3:Y:S04]  /*53240*/  LDL.LU.64 R16, [R1+0x1300] ;  /* 0x0013000001107983 */ /* 0x000ee80000300a00 */
[----:B------:R-:W3:Y:S04]  /*53250*/  LDL.LU.64 R18, [R1+0x1308] ;  /* 0x0013080001127983 */ /* 0x000ee80000300a00 */
[----:B------:R-:W-:Y:S04]  /*53260*/  STL [R1+0x3b0c], R60 ;  /* 0x003b0c3c01007387 */ /* 0x000fe80000100800 */
[----:B------:R-:W-:Y:S04]  /*53270*/  STL [R1+0x3b08], R61 ;  /* 0x003b083d01007387 */ /* 0x000fe80000100800 */
[----:B------:R-:W2:Y:S04]  /*53280*/  LDL.LU.64 R28, [R1+0x3c10] ;  /* 0x003c1000011c7983 */ /* 0x000ea80000300a00 */
[----:B------:R0:W-:Y:S04]  /*53290*/  STL.64 [R1+0xb70], R12 ;  /* 0x000b700c01007387 */ /* 0x0001e80000100a00 */
[----:B------:R1:W-:Y:S04]  /*532a0*/  STL.64 [R1+0xb78], R14 ;  /* 0x000b780e01007387 */ /* 0x0003e80000100a00 */
[----:B0-----:R-:W4:Y:S04]  /*532b0*/  LDL.LU.64 R12, [R1+0x12f0] ;  /* 0x0012f000010c7983 */ /* 0x001f280000300a00 */
[----:B-1----:R-:W4:Y:S04]  /*532c0*/  LDL.LU.64 R14, [R1+0x12f8] ;  /* 0x0012f800010e7983 */ /* 0x002f280000300a00 */
[----:B------:R-:W2:Y:S04]  /*532d0*/  LDL.LU.64 R36, [R1+0x3c08] ;  /* 0x003c080001247983 */ /* 0x000ea80000300a00 */
[----:B------:R0:W-:Y:S04]  /*532e0*/  STL.64 [R1+0xb60], R56 ;  /* 0x000b603801007387 */ /* 0x0001e80000100a00 */
[----:B------:R1:W-:Y:S04]  /*532f0*/  STL.64 [R1+0xb68], R58 ;  /* 0x000b683a01007387 */ /* 0x0003e80000100a00 */
[----:B0-----:R-:W1:Y:S02]  /*53300*/  LDL.LU.64 R56, [R1+0x3c00] ;  /* 0x003c000001387983 */ /* 0x001e640000300a00 */
[C---:B-1----:R-:W-:Y:S02]  /*53310*/  HMMA.16816.F32 R56, R40.reuse, R56, R48 ;  /* 0x000000382838723c */ /* 0x042fe40000001830 */
[----:B------:R-:W4:Y:S06]  /*53320*/  LDL.LU.64 R48, [R1+0x3bf8] ;  /* 0x003bf80001307983 */ /* 0x000f2c0000300a00 */
[C---:B--2---:R-:W-:Y:S01]  /*53330*/  HMMA.16816.F32 R32, R40.reuse, R28, R32 ;  /* 0x0000001c2820723c */ /* 0x044fe20000001820 */
[----:B------:R-:W-:Y:S07]  /*53340*/  LDSM.16.M88.4 R28, [R2+UR5+0x4e00] ;  /* 0x004e0005021c783b */ /* 0x000fee0008000200 */
[C---:B---3--:R-:W-:Y:S01]  /*53350*/  HMMA.16816.F32 R8, R40.reuse, R8, R16 ;  /* 0x000000082808723c */ /* 0x048fe20000001810 */
[----:B------:R-:W0:Y:S07]  /*53360*/  LDSM.16.M88.4 R16, [R2+UR5+0x5000] ;  /* 0x005000050210783b */ /* 0x000e2e0008000200 */
[----:B------:R-:W-:Y:S01]  /*53370*/  HMMA.16816.F32 R44, R40, R36, R44 ;  /* 0x00000024282c723c */ /* 0x000fe2000000182c */
[----:B------:R-:W-:-:S02]  /*53380*/  IMAD.MOV.U32 R61, RZ, RZ, R37 ;  /* 0x000000ffff3d7224 */ /* 0x000fc400078e0025 */
[----:B------:R-:W-:Y:S02]  /*53390*/  IMAD.MOV.U32 R60, RZ, RZ, R36 ;  /* 0x000000ffff3c7224 */ /* 0x000fe400078e0024 */
[----:B------:R-:W-:Y:S04]  /*533a0*/  LDSM.16.M88.4 R36, [R2+UR5+0x5a00] ;  /* 0x005a00050224783b */ /* 0x000fe80008000200 */
[----:B------:R-:W-:Y:S04]  /*533b0*/  STL.64 [R1+0x1340], R56 ;  /* 0x0013403801007387 */ /* 0x000fe80000100a00 */
[----:B------:R-:W-:Y:S04]  /*533c0*/  STL.64 [R1+0x1348], R58 ;  /* 0x0013483a01007387 */ /* 0x000fe80000100a00 */
[----:B------:R-:W-:Y:S01]  /*533d0*/  LDSM.16.M88.4 R56, [R2+UR5+0x6a00] ;  /* 0x006a00050238783b */ /* 0x000fe20008000200 */
[----:B0-----:R-:W-:Y:S01]  /*533e0*/  IMAD.MOV.U32 R3, RZ, RZ, R17 ;  /* 0x000000ffff037224 */ /* 0x001fe200078e0011 */
[----:B----4-:R-:W-:Y:S02]  /*533f0*/  HMMA.16816.F32 R48, R40, R48, R52 ;  /* 0x000000302830723c */ /* 0x010fe40000001834 */
[----:B------:R-:W-:-:S15]  /*53400*/  LDSM.16.M88.4 R52, [R2+UR5+0x6c00] ;  /* 0x006c00050234783b */ /* 0x000fde0008000200 */
[----:B------:R-:W-:Y:S02]  /*53410*/  NOP ;  /* 0x0000000000007918 */ /* 0x000fe40000000000 */
[----:B------:R-:W-:Y:S04]  /*53420*/  STL.64 [R1+0x1330], R48 ;  /* 0x0013303001007387 */ /* 0x000fe80000100a00 */
[----:B------:R-:W-:Y:S04]  /*53430*/  STL.64 [R1+0x1338], R50 ;  /* 0x0013383201007387 */ /* 0x000fe80000100a00 */
[----:B------:R-:W-:Y:S04]  /*53440*/  STL.64 [R1+0x1320], R44 ;  /* 0x0013202c01007387 */ /* 0x000fe80000100a00 */
[----:B------:R-:W-:Y:S04]  /*53450*/  STL.64 [R1+0x1328], R46 ;  /* 0x0013282e01007387 */ /* 0x000fe80000100a00 */
[----:B------:R-:W-:Y:S04]  /*53460*/  STL [R1+0x3b14], R61 ;  /* 0x003b143d01007387 */ /* 0x000fe80000100800 */
[----:B------:R-:W-:Y:S04]  /*53470*/  STL [R1+0x3b10], R60 ;  /* 0x003b103c01007387 */ /* 0x000fe80000100800 */
[----:B------:R-:W-:Y:S04]  /*53480*/  STL.64 [R1+0x1310], R32 ;  /* 0x0013102001007387 */ /* 0x000fe80000100a00 */
[----:B------:R-:W-:Y:S04]  /*53490*/  STL.64 [R1+0x1318], R34 ;  /* 0x0013182201007387 */ /* 0x000fe80000100a00 */
[----:B------:R-:W-:Y:S04]  /*534a0*/  STL.64 [R1+0x1300], R8 ;  /* 0x0013000801007387 */ /* 0x000fe80000100a00 */
[----:B------:R-:W-:Y:S04]  /*534b0*/  STL.64 [R1+0x1308], R10 ;  /* 0x0013080a01007387 */ /* 0x000fe80000100a00 */
[----:B------:R0:W-:Y:S04]  /*534c0*/  STL.64 [R1+0xd0], R28 ;  /* 0x0000d01c01007387 */ /* 0x0001e80000100a00 */
[----:B------:R1:W-:Y:S04]  /*534d0*/  STL.64 [R1+0xd8], R30 ;  /* 0x0000d81e01007387 */ /* 0x0003e80000100a00 */
[----:B------:R-:W-:Y:S04]  /*534e0*/  STL.64 [R1+0xc0], R16 ;  /* 0x0000c01001007387 */ /* 0x000fe80000100a00 */
[----:B------:R2:W-:Y:S04]  /*534f0*/  STL.64 [R1+0xc8], R18 ;  /* 0x0000c81201007387 */ /* 0x0005e80000100a00 */
[----:B------:R-:W-:Y:S04]  /*53500*/  LDSM.16.M88.4 R32, [R2+UR5+0x5c00] ;  /* 0x005c00050220783b */ /* 0x000fe80008000200 */
[----:B------:R-:W-:Y:S04]  /*53510*/  LDSM.16.M88.4 R48, [R2+UR5+0x6e00] ;  /* 0x006e00050230783b */ /* 0x000fe80008000200 */
[----:B0-----:R-:W3:Y:S04]  /*53520*/  LDL.LU.64 R28, [R1+0x12e0] ;  /* 0x0012e000011c7983 */ /* 0x001ee80000300a00 */
[----:B-1----:R-:W3:Y:S01]  /*53530*/  LDL.LU.64 R30, [R1+0x12e8] ;  /* 0x0012e800011e7983 */ /* 0x002ee20000300a00 */
[----:B------:R-:W-:-:S02]  /*53540*/  IMAD.MOV.U32 R10, RZ, RZ, R16 ;  /* 0x000000ffff0a7224 */ /* 0x000fc400078e0010 */
[----:B--2---:R-:W-:Y:S01]  /*53550*/  HMMA.16816.F32 R16, R40, R4, R12 ;  /* 0x000000042810723c */ /* 0x004fe2000000180c */
[----:B------:R-:W0:-:S15]  /*53560*/  LDSM.16.M88.4 R4, [R2+UR5+0x5200] ;  /* 0x005200050204783b */ /* 0x000e1e0008000200 */
[----:B------:R-:W-:-:S03]  /*53570*/  NOP ;  /* 0x0000000000007918 */ /* 0x000fc60000000000 */
[----:B------:R-:W-:Y:S04]  /*53580*/  STL.64 [R1+0x12f0], R16 ;  /* 0x0012f01001007387 */ /* 0x000fe80000100a00 */
[----:B------:R-:W-:Y:S04]  /*53590*/  STL.64 [R1+0x12f8], R18 ;  /* 0x0012f81201007387 */ /* 0x000fe80000100a00 */
[----:B0-----:R-:W-:Y:S01]  /*535a0*/  STL.64 [R1+0xb0], R4 ;  /* 0x0000b00401007387 */ /* 0x001fe20000100a00 */
[----:B------:R-:W-:-:S03]  /*535b0*/  IMAD.MOV.U32 R12, RZ, RZ, R4 ;  /* 0x000000ffff0c7224 */ /* 0x000fc600078e0004 */
[----:B------:R-:W-:Y:S01]  /*535c0*/  STL.64 [R1+0xb8], R6 ;  /* 0x0000b80601007387 */ /* 0x000fe20000100a00 */
[----:B------:R-:W-:-:S03]  /*535d0*/  IMAD.MOV.U32 R11, RZ, RZ, R5 ;  /* 0x000000ffff0b7224 */ /* 0x000fc600078e0005 */
[----:B------:R-:W0:Y:S04]  /*535e0*/  LDSM.16.M88.4 R4, [R2+UR5+0x5400] ;  /* 0x005400050204783b */ /* 0x000e280008000200 */
        /* <DEDUP_REMOVED lines=9> */
[----:B------:R-:W0:Y:S01]  /*53680*/  LDSM.16.M88.4 R4, [R2+UR5+0x5800] ;  /* 0x005800050204783b */ /* 0x000e220008000200 */
[----:B------:R-:W-:Y:S02]  /*53690*/  IMAD.MOV.U32 R61, RZ, RZ, R24 ;  /* 0x000000ffff3d7224 */ /* 0x000fe400078e0018 */
[----:B------:R-:W-:Y:S01]  /*536a0*/  IMAD.MOV.U32 R60, RZ, RZ, R25 ;  /* 0x000000ffff3c7224 */ /* 0x000fe200078e0019 */
[----:B0-----:R-:W-:Y:S04]  /*536b0*/  STL.64 [R1+0x80], R4 ;  /* 0x0000800401007387 */ /* 0x001fe80000100a00 */
[----:B------:R-:W-:Y:S04]  /*536c0*/  STL.64 [R1+0x88], R6 ;  /* 0x0000880601007387 */ /* 0x000fe80000100a00 */
[----:B------:R-:W-:Y:S04]  /*536d0*/  STL.64 [R1+0x70], R36 ;  /* 0x0000702401007387 */ /* 0x000fe80000100a00 */
[----:B------:R-:W-:Y:S04]  /*536e0*/  STL.64 [R1+0x78], R38 ;  /* 0x0000782601007387 */ /* 0x000fe80000100a00 */
[----:B------:R-:W-:Y:S04]  /*536f0*/  STL.64 [R1+0x60], R32 ;  /* 0x0000602001007387 */ /* 0x000fe80000100a00 */
[----:B------:R-:W-:Y:S04]  /*53700*/  STL.64 [R1+0x68], R34 ;  /* 0x0000682201007387 */ /* 0x000fe80000100a00 */
[----:B------:R-:W0:Y:S01]  /*53710*/  LDSM.16.M88.4 R32, [R2+UR5+0x6000] ;  /* 0x006000050220783b */ /* 0x000e220008000200 */
[----:B---3--:R-:W-:Y:S01]  /*53720*/  HMMA.16816.F32 R28, R40, R24, R28 ;  /* 0x00000018281c723c */ /* 0x008fe2000000181c */
[----:B------:R-:W-:-:S02]  /*53730*/  IMAD.MOV.U32 R16, RZ, RZ, R4 ;  /* 0x000000ffff107224 */ /* 0x000fc400078e0004 */
[----:B------:R-:W-:Y:S01]  /*53740*/  IMAD.MOV.U32 R15, RZ, RZ, R5 ;  /* 0x000000ffff0f7224 */ /* 0x000fe200078e0005 */
[----:B------:R-:W-:Y:S04]  /*53750*/  LDSM.16.M88.4 R36, [R2+UR5+0x7000] ;  /* 0x007000050224783b */ /* 0x000fe80008000200 */
[----:B------:R-:W-:Y:S11]  /*53760*/  LDSM.16.M88.4 R4, [R2+UR5+0x5e00] ;  /* 0x005e00050204783b */ /* 0x000ff60008000200 */
[----:B------:R-:W-:Y:S04]  /*53770*/  STL.64 [R1+0x12e0], R28 ;  /* 0x0012e01c01007387 */ /* 0x000fe80000100a00 */
[----:B------:R-:W-:Y:S04]  /*53780*/  STL.64 [R1+0x12e8], R30 ;  /* 0x0012e81e01007387 */ /* 0x000fe80000100a00 */
[----:B------:R-:W2:Y:S04]  /*53790*/  LDL.LU.64 R24, [R1+0x12d0] ;  /* 0x0012d00001187983 */ /* 0x000ea80000300a00 */
[----:B------:R-:W2:Y:S04]  /*537a0*/  LDL.LU.64 R26, [R1+0x12d8] ;  /* 0x0012d800011a7983 */ /* 0x000ea80000300a00 */
[----:B------:R-:W1:Y:S04]  /*537b0*/  LDSM.16.M88.4 R28, [R2+UR5+0x6200] ;  /* 0x00620005021c783b */ /* 0x000e680008000200 */
[----:B------:R3:W-:Y:S04]  /*537c0*/  STL [R1+0x3ba0], R61 ;  /* 0x003ba03d01007387 */ /* 0x0007e80000100800 */
[----:B0-----:R-:W-:Y:S04]  /*537d0*/  STL.64 [R1+0x40], R32 ;  /* 0x0000402001007387 */ /* 0x001fe80000100a00 */
[----:B------:R-:W-:Y:S04]  /*537e0*/  STL.64 [R1+0x48], R34 ;  /* 0x0000482201007387 */ /* 0x000fe80000100a00 */
[----:B------:R-:W0:Y:S04]  /*537f0*/  LDSM.16.M88.4 R32, [R2+UR5+0x6400] ;  /* 0x006400050220783b */ /* 0x000e280008000200 */
[----:B-1----:R-:W-:Y:S01]  /*53800*/  STL.64 [R1+0x30], R28 ;  /* 0x0000301c01007387 */ /* 0x002fe20000100a00 */
[----:B---3--:R-:W-:-:S03]  /*53810*/  IMAD.MOV.U32 R61, RZ, RZ, R28 ;  /* 0x000000ffff3d7224 */ /* 0x008fc600078e001c */
[----:B------:R-:W-:Y:S01]  /*53820*/  STL.64 [R1+0x38], R30 ;  /* 0x0000381e01007387 */ /* 0x000fe20000100a00 */
[----:B------:R-:W-:-:S03]  /*53830*/  IMAD.MOV.U32 R0, RZ, RZ, R29 ;  /* 0x000000ffff007224 */ /* 0x000fc600078e001d */
[----:B------:R-:W-:Y:S04]  /*53840*/  STL.64 [R1+0x58], R6 ;  /* 0x0000580601007387 */ /* 0x000fe80000100a00 */
[----:B------:R-:W1:Y:S04]  /*53850*/  LDSM.16.M88.4 R28, [R2+UR5+0x6600] ;  /* 0x00660005021c783b */ /* 0x000e680008000200 */
[----:B------:R-:W-:Y:S04]  /*53860*/  STL.64 [R1+0x3be8], R4 ;  /* 0x003be80401007387 */ /* 0x000fe80000100a00 */
[----:B------:R-:W3:Y:S04]  /*53870*/  LDSM.16.M88.4 R4, [R2+UR5+0x6800] ;  /* 0x006800050204783b */ /* 0x000ee80008000200 */
[----:B0-----:R-:W-:Y:S04]  /*53880*/  STL.64 [R1+0x20], R32 ;  /* 0x0000202001007387 */ /* 0x001fe80000100a00 */
[----:B------:R-:W-:Y:S04]  /*53890*/  STL.64 [R1+0x28], R34 ;  /* 0x0000282201007387 */ /* 0x000fe80000100a00 */
[----:B------:R-:W0:Y:S04]  /*538a0*/  LDSM.16.M88.4 R32, [R2+UR5+0x7200] ;  /* 0x007200050220783b */ /* 0x000e280008000200 */
[----:B-1----:R-:W-:Y:S04]  /*538b0*/  STL.64 [R1+0x10], R28 ;  /* 0x0000101c01007387 */ /* 0x002fe80000100a00 */
[----:B------:R-:W-:Y:S04]  /*538c0*/  STL.64 [R1+0x18], R30 ;  /* 0x0000181e01007387 */ /* 0x000fe80000100a00 */
[----:B------:R-:W-:Y:S04]  /*538d0*/  STL [R1+0x33b8], R58 ;  /* 0x0033b83a01007387 */ /* 0x000fe80000100800 */
[----:B---3--:R-:W-:Y:S04]  /*538e0*/  STL.64 [R1], R4 ;  /* 0x0000000401007387 */ /* 0x008fe80000100a00 */
[----:B------:R-:W-:Y:S04]  /*538f0*/  STL.64 [R1+0x8], R6 ;  /* 0x0000080601007387 */ /* 0x000fe80000100a00 */
[----:B------:R-:W-:Y:S04]  /*53900*/  STL [R1+0x33b4], R59 ;  /* 0x0033b43b01007387 */ /* 0x000fe80000100800 */
[----:B------:R1:W-:Y:S04]  /*53910*/  STL.64 [R1+0x3b80], R56 ;  /* 0x003b803801007387 */ /* 0x0003e80000100a00 */
[----:B------:R-:W-:Y:S04]  /*53920*/  STL.64 [R1+0x3b78], R54 ;  /* 0x003b783601007387 */ /* 0x000fe80000100a00 */
[----:B------:R-:W-:Y:S04]  /*53930*/  STL.64 [R1+0x3b70], R52 ;  /* 0x003b703401007387 */ /* 0x000fe80000100a00 */
[----:B------:R-:W3:Y:S01]  /*53940*/  LDSM.16.M88.4 R28, [R2+UR5+0x7400] ;  /* 0x00740005021c783b */ /* 0x000ee20008000200 */
[----:B-1----:R-:W-:-:S02]  /*53950*/  IMAD.MOV.U32 R56, RZ, RZ, R16 ;  /* 0x000000ffff387224 */ /* 0x002fc400078e0010 */
[----:B------:R-:W-:Y:S01]  /*53960*/  IMAD.MOV.U32 R57, RZ, RZ, R15 ;  /* 0x000000ffff397224 */ /* 0x000fe200078e000f */
[----:B------:R-:W-:Y:S01]  /*53970*/  LDSM.16.M88.4 R16, [R2+UR5+0x7a00] ;  /* 0x007a00050210783b */ /* 0x000fe20008000200 */
[----:B--2---:R-:W-:Y:S03]  /*53980*/  HMMA.16816.F32 R4, R40, R20, R24 ;  /* 0x000000142804723c */ /* 0x004fe60000001818 */
[----:B------:R-:W1:Y:S04]  /*53990*/  LDSM.16.M88.4 R24, [R2+UR5+0x7600] ;  /* 0x007600050218783b */ /* 0x000e680008000200 */
[----:B------:R-:W2:-:S12]  /*539a0*/  LDSM.16.M88.4 R20, [R2+UR5+0x7800] ;  /* 0x007800050214783b */ /* 0x000e980008000200 */
[----:B------:R-:W-:Y:S04]  /*539b0*/  STL.64 [R1+0x12d0], R4 ;  /* 0x0012d00401007387 */ /* 0x000fe80000100a00 */
[----:B------:R-:W-:Y:S04]  /*539c0*/  STL.64 [R1+0x12d8], R6 ;  /* 0x0012d80601007387 */ /* 0x000fe80000100a00 */
[----:B------:R-:W-:Y:S04]  /*539d0*/  STL.64 [R1+0x3bb8], R56 ;  /* 0x003bb83801007387 */ /* 0x000fe80000100a00 */
[----:B------:R-:W-:Y:S04]  /*539e0*/  STL [R1+0x33b0], R50 ;  /* 0x0033b03201007387 */ /* 0x000fe80000100800 */
[----:B------:R-:W-:Y:S04]  /*539f0*/  STL [R1+0x337c], R51 ;  /* 0x00337c3301007387 */ /* 0x000fe80000100800 */
[----:B------:R4:W-:Y:S04]  /*53a00*/  STL.64 [R1+0x3b68], R48 ;  /* 0x003b683001007387 */ /* 0x0009e80000100a00 */
[----:B----4-:R-:W4:Y:S04]  /*53a10*/  LDL.64 R48, [R1+0x70] ;  /* 0x0000700001307983 */ /* 0x010f280000100a00 */
[----:B----4-:R-:W-:Y:S04]  /*53a20*/  STL.64 [R1+0x3bc0], R48 ;  /* 0x003bc03001007387 */ /* 0x010fe80000100a00 */
[----:B------:R-:W-:Y:S04]  /*53a30*/  STL [R1+0x3374], R38 ;  /* 0x0033742601007387 */ /* 0x000fe80000100800 */
[----:B------:R-:W-:Y:S04]  /*53a40*/  STL [R1+0x3370], R39 ;  /* 0x0033702701007387 */ /* 0x000fe80000100800 */
[----:B------:R-:W-:Y:S04]  /*53a50*/  STL.64 [R1+0x3b88], R36 ;  /* 0x003b882401007387 */ /* 0x000fe80000100a00 */
[----:B0-----:R-:W-:Y:S04]  /*53a60*/  STL.64 [R1+0x3b60], R34 ;  /* 0x003b602201007387 */ /* 0x001fe80000100a00 */
[----:B------:R-:W-:Y:S04]  /*53a70*/  STL.64 [R1+0x3b58], R32 ;  /* 0x003b582001007387 */ /* 0x000fe80000100a00 */
[----:B---3--:R-:W-:Y:S04]  /*53a80*/  STL [R1+0x3838], R30 ;  /* 0x0038381e01007387 */ /* 0x008fe80000100800 */
[----:B------:R-:W-:Y:S04]  /*53a90*/  STL [R1+0x3834], R31 ;  /* 0x0038341f01007387 */ /* 0x000fe80000100800 */
[----:B------:R0:W-:Y:S02]  /*53aa0*/  STL.64 [R1+0x3b50], R28 ;  /* 0x003b501c01007387 */ /* 0x0001e40000100a00 */
[----:B0-----:R-:W-:-:S02]  /*53ab0*/  IMAD.MOV.U32 R28, RZ, RZ, R14 ;  /* 0x000000ffff1c7224 */ /* 0x001fc400078e000e */
[----:B------:R-:W-:Y:S02]  /*53ac0*/  IMAD.MOV.U32 R29, RZ, RZ, R13 ;  /* 0x000000ffff1d7224 */ /* 0x000fe400078e000d */
[----:B------:R-:W-:Y:S02]  /*53ad0*/  IMAD.MOV.U32 R32, RZ, RZ, R10 ;  /* 0x000000ffff207224 */ /* 0x000fe400078e000a */
[----:B------:R-:W-:Y:S01]  /*53ae0*/  IMAD.MOV.U32 R33, RZ, RZ, R3 ;  /* 0x000000ffff217224 */ /* 0x000fe200078e0003 */
[----:B------:R0:W-:Y:S02]  /*53af0*/  STL.64 [R1+0x3bc8], R28 ;  /* 0x003bc81c01007387 */ /* 0x0001e40000100a00 */
[----:B0-----:R-:W-:Y:S02]  /*53b00*/  IMAD.MOV.U32 R28, RZ, RZ, R12 ;  /* 0x000000ffff1c7224 */ /* 0x001fe400078e000c */
[----:B------:R-:W-:Y:S01]  /*53b10*/  IMAD.MOV.U32 R29, RZ, RZ, R11 ;  /* 0x000000ffff1d7224 */ /* 0x000fe200078e000b */
[----:B------:R-:W0:Y:S04]  /*53b20*/  LDSM.16.M88.4 R12, [R2+UR5+0x7c00] ;  /* 0x007c0005020c783b */ /* 0x000e280008000200 */
[----:B------:R-:W-:Y:S04]  /*53b30*/  STL.64 [R1+0x3be0], R28 ;  /* 0x003be01c01007387 */ /* 0x000fe80000100a00 */
[----:B------:R-:W3:Y:S04]  /*53b40*/  LDL R3, [R1+0x2730] ;  /* 0x0027300001037983 */ /* 0x000ee80000100800 */
[----:B------:R4:W-:Y:S04]  /*53b50*/  STL.64 [R1+0x3bf0], R32 ;  /* 0x003bf02001007387 */ /* 0x0009e80000100a00 */
[----:B----4-:R-:W4:Y:S04]  /*53b60*/  LDL.LU.64 R32, [R1+0x12c0] ;  /* 0x0012c00001207983 */ /* 0x010f280000300a00 */
[----:B------:R-:W4:Y:S04]  /*53b70*/  LDL.LU.64 R34, [R1+0x12c8] ;  /* 0x0012c80001227983 */ /* 0x000f280000300a00 */
[----:B------:R-:W4:Y:S04]  /*53b80*/  LDL.64 R4, [R1+0xd0] ;  /* 0x0000d00001047983 */ /* 0x000f280000100a00 */
[----:B------:R-:W2:Y:S04]  /*53b90*/  LDL.LU.64 R56, [R1+0x1280] ;  /* 0x0012800001387983 */ /* 0x000ea80000300a00 */
[----:B------:R-:W2:Y:S04]  /*53ba0*/  LDL.LU.64 R58, [R1+0x1288] ;  /* 0x00128800013a7983 */ /* 0x000ea80000300a00 */
[----:B---3--:R-:W-:Y:S04]  /*53bb0*/  LDSM.16.MT88.4 R44, [R3+UR5+0x8000] ;  /* 0x00800005032c783b */ /* 0x008fe80008004200 */
[----:B--2---:R-:W-:Y:S04]  /*53bc0*/  STL.64 [R1+0x3bd8], R58 ;  /* 0x003bd83a01007387 */ /* 0x004fe80000100a00 */
[----:B------:R-:W-:Y:S04]  /*53bd0*/  STL.64 [R1+0x3bd0], R56 ;  /* 0x003bd03801007387 */ /* 0x000fe80000100a00 */
[----:B-1----:R-:W-:Y:S04]  /*53be0*/  STL [R1+0x332c], R26 ;  /* 0x00332c1a01007387 */ /* 0x002fe80000100800 */
[----:B------:R-:W-:Y:S04]  /*53bf0*/  STL [R1+0x3328], R27 ;  /* 0x0033281b01007387 */ /* 0x000fe80000100800 */
[----:B------:R-:W-:Y:S04]  /*53c00*/  STL.64 [R1+0x3b90], R24 ;  /* 0x003b901801007387 */ /* 0x000fe80000100a00 */
[----:B------:R-:W-:Y:S04]  /*53c10*/  STL [R1+0x3334], R22 ;  /* 0x0033341601007387 */ /* 0x000fe80000100800 */
[----:B------:R-:W-:Y:S04]  /*53c20*/  STL [R1+0x3330], R23 ;  /* 0x0033301701007387 */ /* 0x000fe80000100800 */
[----:B------:R-:W-:Y:S04]  /*53c30*/  STL.64 [R1+0x3b98], R20 ;  /* 0x003b981401007387 */ /* 0x000fe80000100a00 */
[----:B------:R-:W-:Y:S04]  /*53c40*/  STL [R1+0x334c], R18 ;  /* 0x00334c1201007387 */ /* 0x000fe80000100800 */
[----:B------:R-:W-:Y:S04]  /*53c50*/  STL [R1+0x3348], R19 ;  /* 0x0033481301007387 */ /* 0x000fe80000100800 */
[----:B------:R1:W-:Y:S04]  /*53c60*/  STL.64 [R1+0x3ba8], R16 ;  /* 0x003ba81001007387 */ /* 0x0003e80000100a00 */
[----:B-1----:R-:W2:Y:S04]  /*53c70*/  LDL.64 R16, [R1+0x60] ;  /* 0x0000600001107983 */ /* 0x002ea80000100a00 */
[----:B0-----:R-:W-:Y:S04]  /*53c80*/  STL [R1+0x3354], R14 ;  /* 0x0033540e01007387 */ /* 0x001fe80000100800 */
[----:B------:R-:W-:Y:S04]  /*53c90*/  STL [R1+0x3350], R15 ;  /* 0x0033500f01007387 */ /* 0x000fe80000100800 */
[----:B------:R0:W-:Y:S01]  /*53ca0*/  STL.64 [R1+0x3bb0], R12 ;  /* 0x003bb00c01007387 */ /* 0x0001e20000100a00 */
[----:B----4-:R-:W-:Y:S03]  /*53cb0*/  HMMA.16816.F32 R32, R40, R4, R32 ;  /* 0x000000042820723c */ /* 0x010fe60000001820 */
[----:B------:R-:W3:Y:S04]  /*53cc0*/  LDL.LU.64 R28, [R1+0x12b0] ;  /* 0x0012b000011c7983 */ /* 0x000ee80000300a00 */
[----:B------:R-:W3:Y:S04]  /*53cd0*/  LDL.LU.64 R30, [R1+0x12b8] ;  /* 0x0012b800011e7983 */ /* 0x000ee80000300a00 */
[----:B------:R-:W4:Y:S04]  /*53ce0*/  LDL.LU.64 R56, [R1+0x12a0] ;  /* 0x0012a00001387983 */ /* 0x000f280000300a00 */
[----:B------:R-:W4:Y:S04]  /*53cf0*/  LDL.LU.64 R58, [R1+0x12a8] ;  /* 0x0012a800013a7983 */ /* 0x000f280000300a00 */
[----:B------:R-:W2:Y:S04]  /*53d00*/  LDL.LU.64 R48, [R1+0x1290] ;  /* 0x0012900001307983 */ /* 0x000ea80000300a00 */
[----:B------:R-:W2:Y:S01]  /*53d10*/  LDL.LU.64 R50, [R1+0x1298] ;  /* 0x0012980001327983 */ /* 0x000ea20000300a00 */
[----:B0-----:R-:W-:-:S02]  /*53d20*/  IMAD.MOV.U32 R12, RZ, RZ, R9 ;  /* 0x000000ffff0c7224 */ /* 0x001fc400078e0009 */
[----:B------:R-:W-:Y:S02]  /*53d30*/  IMAD.MOV.U32 R13, RZ, RZ, R8 ;  /* 0x000000ffff0d7224 */ /* 0x000fe400078e0008 */
[----:B------:R-:W0:Y:S04]  /*53d40*/  LDSM.16.M88.4 R8, [R2+UR5+0x7e00] ;  /* 0x007e00050208783b */ /* 0x000e280008000200 */
[----:B0-----:R-:W-:Y:S04]  /*53d50*/  STL [R1+0x32c4], R10 ;  /* 0x0032c40a01007387 */ /* 0x001fe80000100800 */
[----:B------:R-:W-:Y:S04]  /*53d60*/  STL [R1+0x32c0], R11 ;  /* 0x0032c00b01007387 */ /* 0x000fe80000100800 */
[----:B------:R-:W-:Y:S04]  /*53d70*/  STL [R1+0x2768], R2 ;  /* 0x0027680201007387 */ /* 0x000fe80000100800 */
[----:B------:R-:W2:Y:S04]  /*53d80*/  LDL.LU.64 R24, [R1+0x1270] ;  /* 0x0012700001187983 */ /* 0x000ea80000300a00 */
[----:B------:R-:W2:Y:S04]  /*53d90*/  LDL.LU.64 R26, [R1+0x1278] ;  /* 0x00127800011a7983 */ /* 0x000ea80000300a00 */
[----:B------:R-:W2:Y:S04]  /*53da0*/  LDL.LU.64 R20, [R1+0x1260] ;  /* 0x0012600001147983 */ /* 0x000ea80000300a00 */
[----:B------:R-:W2:Y:S04]  /*53db0*/  LDL.LU.64 R22, [R1+0x1268] ;  /* 0x0012680001167983 */ /* 0x000ea80000300a00 */
[----:B------:R-:W2:Y:S04]  /*53dc0*/  LDL.64 R36, [R1+0x40] ;  /* 0x0000400001247983 */ /* 0x000ea80000100a00 */
[----:B------:R-:W2:Y:S04]  /*53dd0*/  LDL.64 R52, [R1+0x20] ;  /* 0x0000200001347983 */ /* 0x000ea80000100a00 */
[----:B------:R0:W-:Y:S04]  /*53de0*/  STL.64 [R1+0x12c0], R32 ;  /* 0x0012c02001007387 */ /* 0x0001e80000100a00 */
[----:B------:R3:W-:Y:S04]  /*53df0*/  STL.64 [R1+0x12c8], R34 ;  /* 0x0012c82201007387 */ /* 0x0007e80000100a00 */
[----:B0-----:R-:W3:Y:S01]  /*53e00*/  LDL.LU.64 R32, [R1+0x3bf0] ;  /* 0x003bf00001207983 */ /* 0x001ee20000300a00 */
[----:B------:R-:W-:-:S03]  /*53e10*/  IMAD.MOV.U32 R6, RZ, RZ, R5 ;  /* 0x000000ffff067224 */ /* 0x000fc600078e0005 */
[----:B------:R-:W2:Y:S04]  /*53e20*/  LDL.LU.64 R4, [R1+0x3be8] ;  /* 0x003be80001047983 */ /* 0x000ea80000300a00 */
[----:B------:R-:W-:Y:S01]  /*53e30*/  STL [R1+0x3a78], R6 ;  /* 0x003a780601007387 */ /* 0x000fe20000100800 */
[----:B---3--:R-:W-:Y:S03]  /*53e40*/  HMMA.16816.F32 R32, R40, R32, R28 ;  /* 0x000000202820723c */ /* 0x008fe6000000181c */
[----:B------:R-:W4:-:S15]  /*53e50*/  LDL.LU.64 R28, [R1+0x3be0] ;  /* 0x003be000011c7983 */ /* 0x000f1e0000300a00 */
[----:B------:R-:W-:Y:S01]  /*53e60*/  NOP ;  /* 0x0000000000007918 */ /* 0x000fe20000000000 */
[----:B------:R0:W-:Y:S04]  /*53e70*/  STL.64 [R1+0x12b0], R32 ;  /* 0x0012b02001007387 */ /* 0x0001e80000100a00 */
[----:B------:R-:W-:Y:S04]  /*53e80*/  STL.64 [R1+0x12b8], R34 ;  /* 0x0012b82201007387 */ /* 0x000fe80000100a00 */
[----:B0-----:R-:W3:Y:S01]  /*53e90*/  LDL.64 R32, [R1+0x10] ;  /* 0x0000100001207983 */ /* 0x001ee20000100a00 */
[----:B----4-:R-:W-:Y:S03]  /*53ea0*/  HMMA.16816.F32 R28, R40, R28, R56 ;  /* 0x0000001c281c723c */ /* 0x010fe60000001838 */
[----:B------:R-:W4:Y:S04]  /*53eb0*/  LDL.LU.64 R58, [R1+0x3bd8] ;  /* 0x003bd800013a7983 */ /* 0x000f280000300a00 */
[----:B------:R-:W4:-:S12]  /*53ec0*/  LDL.LU.64 R56, [R1+0x3bd0] ;  /* 0x003bd00001387983 */ /* 0x000f180000300a00 */
[----:B------:R0:W-:Y:S04]  /*53ed0*/  STL.64 [R1+0x12a0], R28 ;  /* 0x0012a01c01007387 */ /* 0x0001e80000100a00 */
[----:B------:R-:W-:Y:S04]  /*53ee0*/  STL.64 [R1+0x12a8], R30 ;  /* 0x0012a81e01007387 */ /* 0x000fe80000100a00 */
[----:B0-----:R-:W4:Y:S01]  /*53ef0*/  LDL.LU.64 R28, [R1+0x3bc8] ;  /* 0x003bc800011c7983 */ /* 0x001f220000300a00 */
[----:B--2---:R-:W-:Y:S03]  /*53f00*/  HMMA.16816.F32 R12, R40, R12, R48 ;  /* 0x0000000c280c723c */ /* 0x004fe60000001830 */
[----:B------:R-:W2:-:S15]  /*53f10*/  LDL.LU.64 R48, [R1+0x3bc0] ;  /* 0x003bc00001307983 */ /* 0x000e9e0000300a00 */
[----:B------:R-:W-:Y:S01]  /*53f20*/  NOP ;  /* 0x0000000000007918 */ /* 0x000fe20000000000 */
[----:B------:R0:W-:Y:S04]  /*53f30*/  STL.64 [R1+0x1290], R12 ;  /* 0x0012900c01007387 */ /* 0x0001e80000100a00 */
[----:B------:R1:W-:Y:S04]  /*53f40*/  STL.64 [R1+0x1298], R14 ;  /* 0x0012980e01007387 */ /* 0x0003e80000100a00 */
[----:B0-----:R-:W3:Y:S04]  /*53f50*/  LDL.LU.64 R12, [R1+0x1250] ;  /* 0x00125000010c7983 */ /* 0x001ee80000300a00 */
[----:B-1----:R-:W3:Y:S01]  /*53f60*/  LDL.LU.64 R14, [R1+0x1258] ;  /* 0x00125800010e7983 */ /* 0x002ee20000300a00 */
[C---:B----4-:R-:W-:Y:S03]  /*53f70*/  HMMA.16816.F32 R28, R40.reuse, R28, R56 ;  /* 0x0000001c281c723c */ /* 0x050fe60000001838 */
[----:B------:R-:W4:Y:S05]  /*53f80*/  LDL.LU.64 R56, [R1+0x3bb8] ;  /* 0x003bb80001387983 */ /* 0x000f2a0000300a00 */
[C---:B--2---:R-:W-:Y:S11]  /*53f90*/  HMMA.16816.F32 R20, R40.reuse, R48, R20 ;  /* 0x000000302814723c */ /* 0x044ff60000001814 */
[----:B------:R0:W-:Y:S04]  /*53fa0*/  STL.64 [R1+0x1280], R28 ;  /* 0x0012801c01007387 */ /* 0x0001e80000100a00 */
[----:B------:R1:W-:Y:S04]  /*53fb0*/  STL.64 [R1+0x1288], R30 ;  /* 0x0012881e01007387 */ /* 0x0003e80000100a00 */
[----:B0-----:R-:W2:Y:S04]  /*53fc0*/  LDL.LU.64 R28, [R1+0x1240] ;  /* 0x00124000011c7983 */ /* 0x001ea80000300a00 */
[----:B-1----:R-:W2:Y:S01]  /*53fd0*/  LDL.LU.64 R30, [R1+0x1248] ;  /* 0x00124800011e7983 */ /* 0x002ea20000300a00 */
[----:B----4-:R-:W-:Y:S03]  /*53fe0*/  HMMA.16816.F32 R24, R40, R56, R24 ;  /* 0x000000382818723c */ /* 0x010fe60000001818 */
[----:B------:R-:W4:-:S15]  /*53ff0*/  LDL.64 R56, [R1] ;  /* 0x0000000001387983 */ /* 0x000f1e0000100a00 */
[----:B------:R-:W-:Y:S01]  /*54000*/  NOP ;  /* 0x0000000000007918 */ /* 0x000fe20000000000 */
[----:B------:R-:W-:Y:S04]  /*54010*/  STL.64 [R1+0x1270], R24 ;  /* 0x0012701801007387 */ /* 0x000fe80000100a00 */
[----:B------:R-:W-:Y:S04]  /*54020*/  STL.64 [R1+0x1278], R26 ;  /* 0x0012781a01007387 */ /* 0x000fe80000100a00 */
[----:B------:R0:W-:Y:S04]  /*54030*/  STL.64 [R1+0x1260], R20 ;  /* 0x0012601401007387 */ /* 0x0001e80000100a00 */
[----:B------:R1:W-:Y:S04]  /*54040*/  STL.64 [R1+0x1268], R22 ;  /* 0x0012681601007387 */ /* 0x0003e80000100a00 */
[----:B0-----:R-:W4:Y:S04]  /*54050*/  LDL.LU.64 R20, [R1+0x1230] ;  /* 0x0012300001147983 */ /* 0x001f280000300a00 */
[----:B-1----:R-:W4:Y:S01]  /*54060*/  LDL.LU.64 R22, [R1+0x1238] ;  /* 0x0012380001167983 */ /* 0x002f220000300a00 */
[C---:B---3--:R-:W-:Y:S08]  /*54070*/  HMMA.16816.F32 R12, R40.reuse, R16, R12 ;  /* 0x00000010280c723c */ /* 0x048ff0000000180c */
[----:B--2---:R-:W-:Y:S01]  /*54080*/  HMMA.16816.F32 R28, R40, R4, R28 ;  /* 0x00000004281c723c */ /* 0x004fe2000000181c */
[----:B------:R-:W-:-:S02]  /*54090*/  IMAD.MOV.U32 R3, RZ, RZ, R49 ;  /* 0x000000ffff037224 */ /* 0x000fc400078e0031 */
[----:B------:R-:W-:Y:S01]  /*540a0*/  IMAD.MOV.U32 R7, RZ, RZ, R48 ;  /* 0x000000ffff077224 */ /* 0x000fe200078e0030 */
[----:B------:R-:W2:Y:S04]  /*540b0*/  LDL.LU.64 R24, [R1+0x1220] ;  /* 0x0012200001187983 */ /* 0x000ea80000300a00 */
[----:B------:R-:W2:Y:S04]  /*540c0*/  LDL.LU.64 R26, [R1+0x1228] ;  /* 0x00122800011a7983 */ /* 0x000ea80000300a00 */
[----:B------:R-:W3:Y:S04]  /*540d0*/  LDL.LU.64 R48, [R1+0x1210] ;  /* 0x0012100001307983 */ /* 0x000ee80000300a00 */
[----:B------:R-:W3:Y:S04]  /*540e0*/  LDL.LU.64 R50, [R1+0x1218] ;  /* 0x0012180001327983 */ /* 0x000ee80000300a00 */
[----:B------:R-:W-:Y:S04]  /*540f0*/  STL [R1+0x3a88], R3 ;  /* 0x003a880301007387 */ /* 0x000fe80000100800 */
[----:B------:R-:W-:Y:S01]  /*54100*/  STL [R1+0x3a84], R7 ;  /* 0x003a840701007387 */ /* 0x000fe20000100800 */
[----:B------:R-:W-:-:S03]  /*54110*/  IMAD.MOV.U32 R6, RZ, RZ, R17 ;  /* 0x000000ffff067224 */ /* 0x000fc600078e0011 */
[----:B------:R0:W-:Y:S04]  /*54120*/  STL.64 [R1+0x1250], R12 ;  /* 0x0012500c01007387 */ /* 0x0001e80000100a00 */
[----:B------:R-:W-:Y:S04]  /*54130*/  STL.64 [R1+0x1258], R14 ;  /* 0x0012580e01007387 */ /* 0x000fe80000100a00 */
[----:B0-----:R-:W3:Y:S04]  /*54140*/  LDL.LU.64 R12, [R1+0x3bb0] ;  /* 0x003bb000010c7983 */ /* 0x001ee80000300a00 */
[----:B------:R-:W3:Y:S04]  /*54150*/  LDL.LU.64 R16, [R1+0x3ba8] ;  /* 0x003ba80001107983 */ /* 0x000ee80000300a00 */
[----:B------:R-:W-:Y:S04]  /*54160*/  STL [R1+0x3a8c], R6 ;  /* 0x003a8c0601007387 */ /* 0x000fe80000100800 */
[----:B------:R0:W-:Y:S04]  /*54170*/  STL.64 [R1+0x1240], R28 ;  /* 0x0012401c01007387 */ /* 0x0001e80000100a00 */
[----:B------:R1:W-:Y:S01]  /*54180*/  STL.64 [R1+0x1248], R30 ;  /* 0x0012481e01007387 */ /* 0x0003e20000100a00 */
[----:B------:R-:W-:-:S03]  /*54190*/  IMAD.MOV.U32 R2, RZ, RZ, R36 ;  /* 0x000000ffff027224 */ /* 0x000fc600078e0024 */
[----:B0-----:R-:W3:Y:S04]  /*541a0*/  LDL.LU.64 R28, [R1+0x1200] ;  /* 0x00120000011c7983 */ /* 0x001ee80000300a00 */
[----:B-1----:R-:W3:Y:S04]  /*541b0*/  LDL.LU.64 R30, [R1+0x1208] ;  /* 0x00120800011e7983 */ /* 0x002ee80000300a00 */
[----:B------:R0:W-:Y:S04]  /*541c0*/  STL [R1+0x3a80], R4 ;  /* 0x003a800401007387 */ /* 0x0001e80000100800 */
[----:B------:R1:W-:Y:S01]  /*541d0*/  STL [R1+0x3a7c], R5 ;  /* 0x003a7c0501007387 */ /* 0x0003e20000100800 */
[----:B0-----:R-:W-:-:S03]  /*541e0*/  IMAD.MOV.U32 R4, RZ, RZ, R61 ;  /* 0x000000ffff047224 */ /* 0x001fc600078e003d */
[----:B------:R-:W3:Y:S01]  /*541f0*/  LDL.LU R61, [R1+0x3ba0] ;  /* 0x003ba000013d7983 */ /* 0x000ee20000300800 */
[----:B-1----:R-:W-:Y:S02]  /*54200*/  IMAD.MOV.U32 R5, RZ, RZ, R0 ;  /* 0x000000ffff057224 */ /* 0x002fe400078e0000 */
[----:B------:R-:W-:Y:S01]  /*54210*/  IMAD.MOV.U32 R0, RZ, RZ, R37 ;  /* 0x000000ffff007224 */ /* 0x000fe200078e0025 */
[----:B----4-:R-:W-:-:S15]  /*54220*/  HMMA.16816.F32 R20, R40, R36, R20 ;  /* 0x000000242814723c */ /* 0x010fde0000001814 */
[----:B------:R-:W-:-:S04]  /*54230*/  NOP ;  /* 0x0000000000007918 */ /* 0x000fc80000000000 */
[----:B------:R0:W-:Y:S04]  /*54240*/  STL.64 [R1+0x1230], R20 ;  /* 0x0012301401007387 */ /* 0x0001e80000100a00 */
[----:B------:R-:W-:Y:S04]  /*54250*/  STL.64 [R1+0x1238], R22 ;  /* 0x0012381601007387 */ /* 0x000fe80000100a00 */
[----:B0-----:R-:W4:Y:S04]  /*54260*/  LDL.LU.64 R20, [R1+0x3b98] ;  /* 0x003b980001147983 */ /* 0x001f280000300a00 */
[----:B------:R-:W4:Y:S04]  /*54270*/  LDL.LU.64 R36, [R1+0x11f0] ;  /* 0x0011f00001247983 */ /* 0x000f280000300a00 */
[----:B------:R-:W4:Y:S01]  /*54280*/  LDL.LU.64 R38, [R1+0x11f8] ;  /* 0x0011f80001267983 */ /* 0x000f220000300a00 */
[C---:B--2---:R-:W-:Y:S08]  /*54290*/  HMMA.16816.F32 R4, R40.reuse, R4, R24 ;  /* 0x000000042804723c */ /* 0x044ff00000001818 */
[C---:B---3--:R-:W-:Y:S01]  /*542a0*/  HMMA.16816.F32 R48, R40.reuse, R52, R48 ;  /* 0x000000342830723c */ /* 0x048fe20000001830 */
[----:B------:R-:W-:Y:S04]  /*542b0*/  STL [R1+0x3a90], R2 ;  /* 0x003a900201007387 */ /* 0x000fe80000100800 */
[----:B------:R-:W2:Y:S03]  /*542c0*/  LDL.LU.64 R24, [R1+0x3b90] ;  /* 0x003b900001187983 */ /* 0x000ea60000300a00 */
[----:B------:R-:W-:Y:S03]  /*542d0*/  HMMA.16816.F32 R28, R40, R32, R28 ;  /* 0x00000020281c723c */ /* 0x000fe6000000181c */
[----:B------:R0:W-:Y:S04]  /*542e0*/  STL.64 [R1+0x1220], R4 ;  /* 0x0012200401007387 */ /* 0x0001e80000100a00 */
[----:B------:R-:W-:Y:S04]  /*542f0*/  STL.64 [R1+0x1228], R6 ;  /* 0x0012280601007387 */ /* 0x000fe80000100a00 */
[----:B------:R1:W-:Y:S04]  /*54300*/  STL.64 [R1+0x1210], R48 ;  /* 0x0012103001007387 */ /* 0x0003e80000100a00 */
[----:B------:R3:W-:Y:S01]  /*54310*/  STL.64 [R1+0x1218], R50 ;  /* 0x0012183201007387 */ /* 0x0007e20000100a00 */
[----:B------:R-:W-:-:S02]  /*54320*/  IMAD.MOV.U32 R3, RZ, RZ, R32 ;  /* 0x000000ffff037224 */ /* 0x000fc400078e0020 */
[----:B0-----:R-:W-:Y:S02]  /*54330*/  IMAD.MOV.U32 R4, RZ, RZ, R52 ;  /* 0x000000ffff047224 */ /* 0x001fe400078e0034 */
[----:B------:R-:W-:Y:S02]  /*54340*/  IMAD.MOV.U32 R5, RZ, RZ, R53 ;  /* 0x000000ffff057224 */ /* 0x000fe400078e0035 */
[----:B------:R-:W2:Y:S04]  /*54350*/  LDL.LU.64 R52, [R1+0x11e0] ;  /* 0x0011e00001347983 */ /* 0x000ea80000300a00 */
[----:B------:R-:W2:Y:S04]  /*54360*/  LDL.LU.64 R54, [R1+0x11e8] ;  /* 0x0011e80001367983 */ /* 0x000ea80000300a00 */
[----:B-1----:R-:W2:Y:S04]  /*54370*/  LDL.LU.64 R48, [R1+0x11d0] ;  /* 0x0011d00001307983 */ /* 0x002ea80000300a00 */
[----:B---3--:R-:W3:Y:S04]  /*54380*/  LDL.LU.64 R50, [R1+0x11d8] ;  /* 0x0011d80001327983 */ /* 0x008ee80000300a00 */
[----:B------:R0:W-:Y:S01]  /*54390*/  STL.64 [R1+0x1200], R28 ;  /* 0x0012001c01007387 */ /* 0x0001e20000100a00 */
[----:B------:R-:W-:-:S03]  /*543a0*/  IMAD.MOV.U32 R7, RZ, RZ, R33 ;  /* 0x000000ffff077224 */ /* 0x000fc600078e0021 */
[----:B------:R1:W-:Y:S04]  /*543b0*/  STL.64 [R1+0x1208], R30 ;  /* 0x0012081e01007387 */ /* 0x0003e80000100a00 */
[----:B------:R-:W2:Y:S04]  /*543c0*/  LDL.LU.64 R32, [R1+0x11b0] ;  /* 0x0011b00001207983 */ /* 0x000ea80000300a00 */
[----:B------:R-:W2:Y:S01]  /*543d0*/  LDL.LU.64 R34, [R1+0x11b8] ;  /* 0x0011b80001227983 */ /* 0x000ea20000300a00 */
[----:B------:R-:W-:Y:S02]  /*543e0*/  IMAD.MOV.U32 R2, RZ, RZ, R56 ;  /* 0x000000ffff027224 */ /* 0x000fe400078e0038 */
[----:B------:R-:W-:Y:S01]  /*543f0*/  IMAD.MOV.U32 R6, RZ, RZ, R57 ;  /* 0x000000ffff067224 */ /* 0x000fe200078e0039 */
[----:B0-----:R-:W2:Y:S04]  /*54400*/  LDL.LU.64 R28, [R1+0x11a0] ;  /* 0x0011a000011c7983 */ /* 0x001ea80000300a00 */
[----:B-1----:R-:W2:Y:S01]  /*54410*/  LDL.LU.64 R30, [R1+0x11a8] ;  /* 0x0011a800011e7983 */ /* 0x002ea20000300a00 */
[----:B----4-:R-:W-:-:S15]  /*54420*/  HMMA.16816.F32 R36, R40, R56, R36 ;  /* 0x000000382824723c */ /* 0x010fde0000001824 */
[----:B------:R-:W-:-:S04]  /*54430*/  NOP ;  /* 0x0000000000007918 */ /* 0x000fc80000000000 */
[----:B------:R0:W-:Y:S04]  /*54440*/  STL.64 [R1+0x11f0], R36 ;  /* 0x0011f02401007387 */ /* 0x0001e80000100a00 */
[----:B------:R-:W-:Y:S04]  /*54450*/  STL.64 [R1+0x11f8], R38 ;  /* 0x0011f82601007387 */ /* 0x000fe80000100a00 */
[----:B0-----:R-:W4:Y:S04]  /*54460*/  LDL.LU.64 R36, [R1+0x3b88] ;  /* 0x003b880001247983 */ /* 0x001f280000300a00 */
[----:B------:R-:W2:Y:S04]  /*54470*/  LDL.LU.64 R56, [R1+0x3b80] ;  /* 0x003b800001387983 */ /* 0x000ea80000300a00 */
[----:B------:R-:W-:Y:S04]  /*54480*/  STL.64 [R1+0x3aa0], R6 ;  /* 0x003aa00601007387 */ /* 0x000fe80000100a00 */
[----:B------:R0:W-:Y:S04]  /*54490*/  STL.64 [R1+0x3a98], R4 ;  /* 0x003a980401007387 */ /* 0x0001e80000100a00 */
[----:B0-----:R-:W3:Y:S04]  /*544a0*/  LDL.LU.64 R4, [R1+0x11c0] ;  /* 0x0011c00001047983 */ /* 0x001ee80000300a00 */
[----:B------:R-:W3:Y:S01]  /*544b0*/  LDL.LU.64 R6, [R1+0x11c8] ;  /* 0x0011c80001067983 */ /* 0x000ee20000300a00 */
[----:B--2---:R-:W-:-:S15]  /*544c0*/  HMMA.16816.F32 R52, R40, R56, R52 ;  /* 0x000000382834723c */ /* 0x004fde0000001834 */
[----:B------:R-:W-:-:S04]  /*544d0*/  NOP ;  /* 0x0000000000007918 */ /* 0x000fc80000000000 */
[----:B------:R-:W-:Y:S04]  /*544e0*/  STL.64 [R1+0x11e0], R52 ;  /* 0x0011e03401007387 */ /* 0x000fe80000100a00 */
[----:B------:R0:W-:Y:S04]  /*544f0*/  STL.64 [R1+0x11e8], R54 ;  /* 0x0011e83601007387 */ /* 0x0001e80000100a00 */
[----:B0-----:R-:W2:Y:S04]  /*54500*/  LDL.LU.64 R54, [R1+0x3b78] ;  /* 0x003b780001367983 */ /* 0x001ea80000300a00 */
[----:B------:R-:W3:Y:S02]  /*54510*/  LDL.LU.64 R52, [R1+0x3b70] ;  /* 0x003b700001347983 */ /* 0x000ee40000300a00 */
[----:B---3--:R-:W-:-:S15]  /*54520*/  HMMA.16816.F32 R48, R40, R52, R48 ;  /* 0x000000342830723c */ /* 0x008fde0000001830 */
[----:B------:R-:W-:-:S04]  /*54530*/  NOP ;  /* 0x0000000000007918 */ /* 0x000fc80000000000 */
[----:B------:R0:W-:Y:S04]  /*54540*/  STL.64 [R1+0x11d0], R48 ;  /* 0x0011d03001007387 */ /* 0x0001e80000100a00 */
[----:B------:R-:W-:Y:S04]  /*54550*/  STL.64 [R1+0x11d8], R50 ;  /* 0x0011d83201007387 */ /* 0x000fe80000100a00 */
[----:B0-----:R-:W3:Y:S01]  /*54560*/  LDL.LU.64 R48, [R1+0x3b68] ;  /* 0x003b680001307983 */ /* 0x001ee20000300a00 */
[C---:B----4-:R-:W-:Y:S03]  /*54570*/  HMMA.16816.F32 R32, R40.reuse, R36, R32 ;  /* 0x000000242820723c */ /* 0x050fe60000001820 */
[----:B--2---:R-:W-:Y:S04]  /*54580*/  STL.64 [R1+0x39b8], R54 ;  /* 0x0039b83601007387 */ /* 0x004fe80000100a00 */
[----:B------:R0:W-:Y:S04]  /*54590*/  STL.64 [R1+0x39b0], R52 ;  /* 0x0039b03401007387 */ /* 0x0001e80000100a00 */
[----:B0-----:R-:W2:Y:S04]  /*545a0*/  LDL.LU.64 R52, [R1+0x1190] ;  /* 0x0011900001347983 */ /* 0x001ea80000300a00 */
[----:B------:R-:W2:Y:S01]  /*545b0*/  LDL.LU.64 R54, [R1+0x1198] ;  /* 0x0011980001367983 */ /* 0x000ea20000300a00 */
[----:B---3--:R-:W-:-:S15]  /*545c0*/  HMMA.16816.F32 R4, R40, R48, R4 ;  /* 0x000000302804723c */ /* 0x008fde0000001804 */
[----:B------:R-:W-:-:S04]  /*545d0*/  NOP ;  /* 0x0000000000007918 */ /* 0x000fc80000000000 */
[----:B------:R0:W-:Y:S04]  /*545e0*/  STL.64 [R1+0x11c0], R4 ;  /* 0x0011c00401007387 */ /* 0x0001e80000100a00 */
[----:B------:R1:W-:Y:S04]  /*545f0*/  STL.64 [R1+0x11c8], R6 ;  /* 0x0011c80601007387 */ /* 0x0003e80000100a00 */
[----:B0-----:R-:W3:Y:S04]  /*54600*/  LDL.LU.64 R4, [R1+0x1180] ;  /* 0x0011800001047983 */ /* 0x001ee80000300a00 */
[----:B-1----:R-:W3:Y:S04]  /*54610*/  LDL.LU.64 R6, [R1+0x1188] ;  /* 0x0011880001067983 */ /* 0x002ee80000300a00 */
[----:B------:R-:W-:Y:S04]  /*54620*/  STL.64 [R1+0x11b0], R32 ;  /* 0x0011b02001007387 */ /* 0x000fe80000100a00 */
[----:B------:R0:W-:Y:S04]  /*54630*/  STL.64 [R1+0x11b8], R34 ;  /* 0x0011b82201007387 */ /* 0x0001e80000100a00 */
[----:B0-----:R-:W4:Y:S04]  /*54640*/  LDL.LU.64 R34, [R1+0x3b60] ;  /* 0x003b600001227983 */ /* 0x001f280000300a00 */
[----:B------:R-:W2:Y:S02]  /*54650*/  LDL.LU.64 R32, [R1+0x3b58] ;  /* 0x003b580001207983 */ /* 0x000ea40000300a00 */
[----:B--2---:R-:W-:-:S15]  /*54660*/  HMMA.16816.F32 R28, R40, R32, R28 ;  /* 0x00000020281c723c */ /* 0x004fde000000181c */
[----:B------:R-:W-:-:S04]  /*54670*/  NOP ;  /* 0x0000000000007918 */ /* 0x000fc80000000000 */
[----:B------:R0:W-:Y:S04]  /*54680*/  STL.64 [R1+0x11a0], R28 ;  /* 0x0011a01c01007387 */ /* 0x0001e80000100a00 */
[----:B------:R-:W-:Y:S04]  /*54690*/  STL.64 [R1+0x11a8], R30 ;  /* 0x0011a81e01007387 */ /* 0x000fe80000100a00 */
[----:B0-----:R-:W2:Y:S01]  /*546a0*/  LDL.LU.64 R28, [R1+0x3b50] ;  /* 0x003b5000011c7983 */ /* 0x001ea20000300a00 */
[----:B---3--:R-:W-:Y:S03]  /*546b0*/  HMMA.16816.F32 R4, R40, R24, R4 ;  /* 0x000000182804723c */ /* 0x008fe60000001804 */
[----:B----4-:R-:W-:Y:S04]  /*546c0*/  STL.64 [R1+0x39c8], R34 ;  /* 0x0039c82201007387 */ /* 0x010fe80000100a00 */
[----:B------:R0:W-:Y:S04]  /*546d0*/  STL.64 [R1+0x39c0], R32 ;  /* 0x0039c02001007387 */ /* 0x0001e80000100a00 */
[----:B0-----:R-:W3:Y:S04]  /*546e0*/  LDL.LU.64 R32, [R1+0x1170] ;  /* 0x0011700001207983 */ /* 0x001ee80000300a00 */
[----:B------:R-:W3:Y:S04]  /*546f0*/  LDL.LU.64 R34, [R1+0x1178] ;  /* 0x0011780001227983 */ /* 0x000ee80000300a00 */
[----:B------:R-:W-:-:S02]  /*54700*/  IMAD.MOV.U32 R14, RZ, RZ, R4 ;  /* 0x000000ffff0e7224 */ /* 0x000fc400078e0004 */
[----:B------:R-:W-:Y:S02]  /*54710*/  IMAD.MOV.U32 R15, RZ, RZ, R5 ;  /* 0x000000ffff0f7224 */ /* 0x000fe400078e0005 */
[----:B------:R-:W-:Y:S02]  /*54720*/  IMAD.MOV.U32 R18, RZ, RZ, R6 ;  /* 0x000000ffff127224 */ /* 0x000fe400078e0006 */
[----:B------:R-:W-:Y:S01]  /*54730*/  IMAD.MOV.U32 R19, RZ, RZ, R7 ;  /* 0x000000ffff137224 */ /* 0x000fe200078e0007 */
[----:B--2---:R-:W-:Y:S01]  /*54740*/  HMMA.16816.F32 R52, R40, R28, R52 ;  /* 0x0000001c2834723c */ /* 0x004fe20000001834 */
[----:B------:R3:W-:-:S15]  /*54750*/  STL.64 [R1+0x3b18], R28 ;  /* 0x003b181c01007387 */ /* 0x0007de0000100a00 */
[----:B------:R-:W-:-:S03]  /*54760*/  NOP ;  /* 0x0000000000007918 */ /* 0x000fc60000000000 */
[----:B------:R-:W-:Y:S02]  /*54770*/  IMAD.MOV.U32 R27, RZ, RZ, R55 ;  /* 0x000000ffff1b7224 */ /* 0x000fe400078e0037 */
[----:B------:R-:W-:Y:S02]  /*54780*/  IMAD.MOV.U32 R26, RZ, RZ, R54 ;  /* 0x000000ffff1a7224 */ /* 0x000fe400078e0036 */
[----:B------:R-:W-:Y:S02]  /*54790*/  IMAD.MOV.U32 R23, RZ, RZ, R53 ;  /* 0x000000ffff177224 */ /* 0x000fe400078e0035 */
[----:B------:R-:W-:Y:S01]  /*547a0*/  IMAD.MOV.U32 R22, RZ, RZ, R52 ;  /* 0x000000ffff167224 */ /* 0x000fe200078e0034 */
[----:B------:R-:W-:Y:S04]  /*547b0*/  STL [R1+0x382c], R27 ;  /* 0x00382c1b01007387 */ /* 0x000fe80000100800 */
[----:B------:R-:W-:Y:S04]  /*547c0*/  STL [R1+0x3828], R26 ;  /* 0x0038281a01007387 */ /* 0x000fe80000100800 */
[----:B------:R-:W-:Y:S04]  /*547d0*/  STL [R1+0x3818], R23 ;  /* 0x0038181701007387 */ /* 0x000fe80000100800 */
[----:B------:R0:W-:Y:S04]  /*547e0*/  STL [R1+0x3378], R22 ;  /* 0x0033781601007387 */ /* 0x0001e80000100800 */
[----:B------:R-:W2:Y:S04]  /*547f0*/  LDL.LU.64 R4, [R1+0x1160] ;  /* 0x0011600001047983 */ /* 0x000ea80000300a00 */
[----:B------:R-:W2:Y:S01]  /*54800*/  LDL.LU.64 R6, [R1+0x1168] ;  /* 0x0011680001067983 */ /* 0x000ea20000300a00 */
[----:B---3--:R-:W-:Y:S03]  /*54810*/  HMMA.16816.F32 R28, R40, R20, R32 ;  /* 0x00000014281c723c */ /* 0x008fe60000001820 */
[----:B------:R-:W-:Y:S04]  /*54820*/  STL.64 [R1+0x3b20], R24 ;  /* 0x003b201801007387 */ /* 0x000fe80000100a00 */
[----:B------:R-:W-:Y:S04]  /*54830*/  STL [R1+0x33c8], R19 ;  /* 0x0033c81301007387 */ /* 0x000fe80000100800 */
[----:B------:R-:W-:Y:S04]  /*54840*/  STL [R1+0x33c4], R18 ;  /* 0x0033c41201007387 */ /* 0x000fe80000100800 */
[----:B------:R-:W-:Y:S04]  /*54850*/  STL [R1+0x33c0], R15 ;  /* 0x0033c00f01007387 */ /* 0x000fe80000100800 */
[----:B------:R-:W-:Y:S01]  /*54860*/  STL [R1+0x33bc], R14 ;  /* 0x0033bc0e01007387 */ /* 0x000fe20000100800 */
[----:B------:R-:W-:-:S02]  /*54870*/  IMAD.MOV.U32 R38, RZ, RZ, R30 ;  /* 0x000000ffff267224 */ /* 0x000fc400078e001e */
[----:B------:R-:W-:Y:S02]  /*54880*/  IMAD.MOV.U32 R39, RZ, RZ, R31 ;  /* 0x000000ffff277224 */ /* 0x000fe400078e001f */
[----:B0-----:R-:W-:-:S03]  /*54890*/  IMAD.MOV.U32 R22, RZ, RZ, R29 ;  /* 0x000000ffff167224 */ /* 0x001fc600078e001d */
[----:B------:R-:W-:Y:S04]  /*548a0*/  STL.64 [R1+0x39d8], R38 ;  /* 0x0039d82601007387 */ /* 0x000fe80000100a00 */
[----:B------:R-:W-:Y:S04]  /*548b0*/  STL.64 [R1+0x39d0], R36 ;  /* 0x0039d02401007387 */ /* 0x000fe80000100a00 */
[----:B------:R-:W-:Y:S04]  /*548c0*/  STL [R1+0x381c], R22 ;  /* 0x00381c1601007387 */ /* 0x000fe80000100800 */
[----:B------:R0:W-:Y:S01]  /*548d0*/  STL.64 [R1+0x39e0], R20 ;  /* 0x0039e01401007387 */ /* 0x0001e20000100a00 */
[----:B--2---:R-:W-:-:S15]  /*548e0*/  HMMA.16816.F32 R4, R40, R16, R4 ;  /* 0x000000102804723c */ /* 0x004fde0000001804 */
[----:B------:R-:W-:-:S04]  /*548f0*/  NOP ;  /* 0x0000000000007918 */ /* 0x000fc80000000000 */
[----:B------:R1:W-:Y:S04]  /*54900*/  STL [R1+0x1160], R4 ;  /* 0x0011600401007387 */ /* 0x0003e80000100800 */
[----:B0-----:R-:W2:Y:S04]  /*54910*/  LDL.LU.64 R20, [R1+0x1150] ;  /* 0x0011500001147983 */ /* 0x001ea80000300a00 */
[----:B------:R-:W2:Y:S01]  /*54920*/  LDL.LU.64 R22, [R1+0x1158] ;  /* 0x0011580001167983 */ /* 0x000ea20000300a00 */
[----:B------:R-:W-:Y:S02]  /*54930*/  IMAD.MOV.U32 R18, RZ, RZ, R6 ;  /* 0x000000ffff127224 */ /* 0x000fe400078e0006 */
[----:B------:R-:W-:-:S02]  /*54940*/  IMAD.MOV.U32 R19, RZ, RZ, R5 ;  /* 0x000000ffff137224 */ /* 0x000fc400078e0005 */
[----:B------:R-:W-:Y:S02]  /*54950*/  IMAD.MOV.U32 R51, RZ, RZ, R28 ;  /* 0x000000ffff337224 */ /* 0x000fe400078e001c */
[----:B------:R-:W-:Y:S01]  /*54960*/  IMAD.MOV.U32 R15, RZ, RZ, R7 ;  /* 0x000000ffff0f7224 */ /* 0x000fe200078e0007 */
[----:B------:R-:W3:Y:S04]  /*54970*/  LDL R5, [R1+0x304] ;  /* 0x0003040001057983 */ /* 0x000ee80000100800 */
[----:B-1----:R-:W3:Y:S04]  /*54980*/  LDL R4, [R1+0x300] ;  /* 0x0003000001047983 */ /* 0x002ee80000100800 */
[----:B------:R-:W4:Y:S04]  /*54990*/  LDL R28, [R1+0x340] ;  /* 0x00034000011c7983 */ /* 0x000f280000100800 */
[----:B------:R-:W4:Y:S04]  /*549a0*/  LDL R29, [R1+0x344] ;  /* 0x00034400011d7983 */ /* 0x000f280000100800 */
[----:B------:R-:W3:Y:S04]  /*549b0*/  LDL R52, [R1+0x310] ;  /* 0x0003100001347983 */ /* 0x000ee80000100800 */
[----:B------:R-:W3:Y:S04]  /*549c0*/  LDL R53, [R1+0x314] ;  /* 0x0003140001357983 */ /* 0x000ee80000100800 */
[----:B------:R-:W3:Y:S04]  /*549d0*/  LDL R32, [R1+0x330] ;  /* 0x0003300001207983 */ /* 0x000ee80000100800 */
[----:B------:R-:W3:Y:S04]  /*549e0*/  LDL R33, [R1+0x334] ;  /* 0x0003340001217983 */ /* 0x000ee80000100800 */
[----:B------:R-:W3:Y:S04]  /*549f0*/  LDL R36, [R1+0x320] ;  /* 0x0003200001247983 */ /* 0x000ee80000100800 */
[----:B------:R-:W3:Y:S04]  /*54a00*/  LDL R37, [R1+0x324] ;  /* 0x0003240001257983 */ /* 0x000ee80000100800 */
[----:B------:R-:W-:Y:S04]  /*54a10*/  STL [R1+0x380c], R18 ;  /* 0x00380c1201007387 */ /* 0x000fe80000100800 */
[----:B------:R-:W-:Y:S04]  /*54a20*/  STL [R1+0x3808], R19 ;  /* 0x0038081301007387 */ /* 0x000fe80000100800 */
[----:B------:R0:W-:Y:S04]  /*54a30*/  STL.64 [R1+0x39e8], R16 ;  /* 0x0039e81001007387 */ /* 0x0001e80000100a00 */
[----:B------:R-:W-:Y:S04]  /*54a40*/  STL [R1+0x37e8], R15 ;  /* 0x0037e80f01007387 */ /* 0x000fe80000100800 */
[----:B0-----:R-:W3:Y:S04]  /*54a50*/  LDL.LU.64 R16, [R1+0xb50] ;  /* 0x000b500001107983 */ /* 0x001ee80000300a00 */
[----:B------:R-:W3:Y:S01]  /*54a60*/  LDL.LU.64 R18, [R1+0xb58] ;  /* 0x000b580001127983 */ /* 0x000ee20000300a00 */
[----:B--2---:R-:W-:-:S15]  /*54a70*/  HMMA.16816.F32 R20, R40, R12, R20 ;  /* 0x0000000c2814723c */ /* 0x004fde0000001814 */
[----:B------:R-:W-:-:S04]  /*54a80*/  NOP ;  /* 0x0000000000007918 */ /* 0x000fc80000000000 */
[----:B------:R-:W-:Y:S02]  /*54a90*/  IMAD.MOV.U32 R50, RZ, RZ, R23 ;  /* 0x000000ffff327224 */ /* 0x000fe400078e0017 */
[----:B------:R-:W-:Y:S02]  /*54aa0*/  IMAD.MOV.U32 R14, RZ, RZ, R20 ;  /* 0x000000ffff0e7224 */ /* 0x000fe400078e0014 */
[----:B------:R-:W-:Y:S02]  /*54ab0*/  IMAD.MOV.U32 R58, RZ, RZ, R21 ;  /* 0x000000ffff3a7224 */ /* 0x000fe400078e0015 */
[----:B------:R-:W-:Y:S01]  /*54ac0*/  IMAD.MOV.U32 R59, RZ, RZ, R22 ;  /* 0x000000ffff3b7224 */ /* 0x000fe200078e0016 */
[----:B------:R-:W2:Y:S04]  /*54ad0*/  LDL.LU.64 R20, [R1+0xb20] ;  /* 0x000b200001147983 */ /* 0x000ea80000300a00 */
[----:B------:R-:W2:Y:S04]  /*54ae0*/  LDL.LU.64 R22, [R1+0xb28] ;  /* 0x000b280001167983 */ /* 0x000ea80000300a00 */
[----:B------:R-:W-:Y:S04]  /*54af0*/  STL.64 [R1+0x3a08], R50 ;  /* 0x003a083201007387 */ /* 0x000fe80000100a00 */
[----:B------:R0:W-:Y:S04]  /*54b00*/  STL.64 [R1+0x3a00], R48 ;  /* 0x003a003001007387 */ /* 0x0001e80000100a00 */
[----:B0-----:R-:W2:Y:S04]  /*54b10*/  LDL.LU.64 R48, [R1+0xb30] ;  /* 0x000b300001307983 */ /* 0x001ea80000300a00 */
[----:B------:R-:W2:Y:S04]  /*54b20*/  LDL.LU.64 R50, [R1+0xb38] ;  /* 0x000b380001327983 */ /* 0x000ea80000300a00 */
[----:B------:R-:W-:Y:S04]  /*54b30*/  STL.64 [R1+0x39f8], R58 ;  /* 0x0039f83a01007387 */ /* 0x000fe80000100a00 */
[----:B------:R0:W-:Y:S04]  /*54b40*/  STL.64 [R1+0x39f0], R56 ;  /* 0x0039f03801007387 */ /* 0x0001e80000100a00 */
[----:B0-----:R-:W4:Y:S04]  /*54b50*/  LDL.LU.64 R56, [R1+0xb40] ;  /* 0x000b400001387983 */ /* 0x001f280000300a00 */
[----:B------:R-:W4:Y:S04]  /*54b60*/  LDL.LU.64 R58, [R1+0xb48] ;  /* 0x000b4800013a7983 */ /* 0x000f280000300a00 */
[----:B------:R-:W-:Y:S04]  /*54b70*/  STL [R1+0x37ec], R14 ;  /* 0x0037ec0e01007387 */ /* 0x000fe80000100800 */
[----:B------:R3:W-:Y:S04]  /*54b80*/  STL.64 [R1+0x39a8], R12 ;  /* 0x0039a80c01007387 */ /* 0x0007e80000100a00 */
[----:B------:R-:W2:Y:S04]  /*54b90*/  LDL.LU.64 R24, [R1+0xb10] ;  /* 0x000b100001187983 */ /* 0x000ea80000300a00 */
[----:B------:R-:W2:Y:S01]  /*54ba0*/  LDL.LU.64 R26, [R1+0xb18] ;  /* 0x000b1800011a7983 */ /* 0x000ea20000300a00 */
[----:B---3--:R-:W-:-:S15]  /*54bb0*/  HMMA.16816.F32 R12, R40, R8, R16 ;  /* 0x00000008280c723c */ /* 0x008fde0000001810 */
[----:B------:R-:W-:-:S04]  /*54bc0*/  NOP ;  /* 0x0000000000007918 */ /* 0x000fc80000000000 */
[----:B------:R0:W-:Y:S04]  /*54bd0*/  STL.64 [R1+0xb50], R12 ;  /* 0x000b500c01007387 */ /* 0x0001e80000100a00 */
[----:B------:R-:W-:Y:S04]  /*54be0*/  STL.64 [R1+0xb58], R14 ;  /* 0x000b580e01007387 */ /* 0x000fe80000100a00 */
[----:B------:R-:W3:Y:S04]  /*54bf0*/  LDL.LU.64 R16, [R1+0xb00] ;  /* 0x000b000001107983 */ /* 0x000ee80000300a00 */
[----:B------:R-:W3:Y:S04]  /*54c00*/  LDL.LU.64 R18, [R1+0xb08] ;  /* 0x000b080001127983 */ /* 0x000ee80000300a00 */
[----:B------:R4:W-:Y:S04]  /*54c10*/  STL.64 [R1+0x3b40], R8 ;  /* 0x003b400801007387 */ /* 0x0009e80000100a00 */
[----:B0-----:R-:W3:Y:S01]  /*54c20*/  LDL R12, [R1+0x2d0] ;  /* 0x0002d000010c7983 */ /* 0x001ee20000100800 */
[----:B----4-:R-:W-:-:S15]  /*54c30*/  HMMA.16816.F32 R8, R44, R28, R56 ;  /* 0x0000001c2c08723c */ /* 0x010fde0000001838 */
[----:B------:R-:W-:-:S04]  /*54c40*/  NOP ;  /* 0x0000000000007918 */ /* 0x000fc80000000000 */
[----:B------:R-:W-:Y:S04]  /*54c50*/  STL.64 [R1+0xb40], R8 ;  /* 0x000b400801007387 */ /* 0x000fe80000100a00 */
[----:B------:R2:W-:Y:S04]  /*54c60*/  STL.64 [R1+0xb48], R10 ;  /* 0x000b480a01007387 */ /* 0x0005e80000100a00 */
[----:B------:R-:W3:Y:S01]  /*54c70*/  LDL R13, [R1+0x2d4] ;  /* 0x0002d400010d7983 */ /* 0x000ee20000100800 */
[C---:B--2---:R-:W-:Y:S03]  /*54c80*/  HMMA.16816.F32 R8, R44.reuse, R32, R48 ;  /* 0x000000202c08723c */ /* 0x044fe60000001830 */
[----:B---3--:R-:W-:Y:S04]  /*54c90*/  STL.64 [R1+0x3b48], R12 ;  /* 0x003b480c01007387 */ /* 0x008fe80000100a00 */
[----:B------:R-:W2:Y:S04]  /*54ca0*/  LDL R28, [R1+0x2c0] ;  /* 0x0002c000011c7983 */ /* 0x000ea80000100800 */
[----:B------:R-:W2:Y:S04]  /*54cb0*/  LDL R29, [R1+0x2c4] ;  /* 0x0002c400011d7983 */ /* 0x000ea80000100800 */
[----:B------:R-:W3:Y:S04]  /*54cc0*/  LDL R32, [R1+0x2f0] ;  /* 0x0002f00001207983 */ /* 0x000ee80000100800 */
[----:B------:R-:W-:Y:S04]  /*54cd0*/  STL.64 [R1+0xb30], R8 ;  /* 0x000b300801007387 */ /* 0x000fe80000100a00 */
[----:B------:R0:W-:Y:S04]  /*54ce0*/  STL.64 [R1+0xb38], R10 ;  /* 0x000b380a01007387 */ /* 0x0001e80000100a00 */
[----:B------:R-:W3:Y:S01]  /*54cf0*/  LDL R33, [R1+0x2f4] ;  /* 0x0002f40001217983 */ /* 0x000ee20000100800 */
[----:B0-----:R-:W-:Y:S03]  /*54d00*/  HMMA.16816.F32 R8, R44, R36, R20 ;  /* 0x000000242c08723c */ /* 0x001fe60000001814 */
[----:B------:R-:W4:-:S15]  /*54d10*/  LDL R20, [R1+0x2b0] ;  /* 0x0002b00001147983 */ /* 0x000f1e0000100800 */
[----:B------:R-:W-:Y:S01]  /*54d20*/  NOP ;  /* 0x0000000000007918 */ /* 0x000fe20000000000 */
[----:B------:R-:W-:Y:S04]  /*54d30*/  STL.64 [R1+0xb20], R8 ;  /* 0x000b200801007387 */ /* 0x000fe80000100a00 */
[----:B------:R0:W-:Y:S04]  /*54d40*/  STL.64 [R1+0xb28], R10 ;  /* 0x000b280a01007387 */ /* 0x0001e80000100a00 */
[----:B------:R-:W2:Y:S01]  /*54d50*/  LDL.64 R48, [R1+0x270] ;  /* 0x0002700001307983 */ /* 0x000ea20000100a00 */
[C---:B------:R-:W-:Y:S03]  /*54d60*/  HMMA.16816.F32 R4, R44.reuse, R4, R16 ;  /* 0x000000042c04723c */ /* 0x040fe60000001810 */
[----:B------:R-:W4:Y:S05]  /*54d70*/  LDL R21, [R1+0x2b4] ;  /* 0x0002b40001157983 */ /* 0x000f2a0000100800 */
[----:B0-----:R-:W-:Y:S01]  /*54d80*/  HMMA.16816.F32 R8, R44, R52, R24 ;  /* 0x000000342c08723c */ /* 0x001fe20000001818 */
[----:B--2---:R-:W-:Y:S04]  /*54d90*/  STL.64 [R1+0x3b28], R48 ;  /* 0x003b283001007387 */ /* 0x004fe80000100a00 */
[----:B------:R-:W3:-:S14]  /*54da0*/  LDL.LU.64 R12, [R1+0xaf0] ;  /* 0x000af000010c7983 */ /* 0x000edc0000300a00 */
[----:B------:R0:W-:Y:S04]  /*54db0*/  STL.64 [R1+0xb10], R8 ;  /* 0x000b100801007387 */ /* 0x0001e80000100a00 */
[----:B------:R1:W-:Y:S04]  /*54dc0*/  STL.64 [R1+0xb18], R10 ;  /* 0x000b180a01007387 */ /* 0x0003e80000100a00 */
[----:B------:R-:W3:Y:S04]  /*54dd0*/  LDL.LU.64 R14, [R1+0xaf8] ;  /* 0x000af800010e7983 */ /* 0x000ee80000300a00 */
[----:B------:R-:W-:Y:S04]  /*54de0*/  STL.64 [R1+0xb00], R4 ;  /* 0x000b000401007387 */ /* 0x000fe80000100a00 */
[----:B------:R-:W-:Y:S04]  /*54df0*/  STL.64 [R1+0xb08], R6 ;  /* 0x000b080601007387 */ /* 0x000fe80000100a00 */
[----:B------:R-:W2:Y:S04]  /*54e00*/  LDL R36, [R1+0x250] ;  /* 0x0002500001247983 */ /* 0x000ea80000100800 */
[----:B------:R-:W2:Y:S04]  /*54e10*/  LDL R37, [R1+0x254] ;  /* 0x0002540001257983 */ /* 0x000ea80000100800 */
[----:B--2---:R2:W-:Y:S04]  /*54e20*/  STL.64 [R1+0x3b30], R36 ;  /* 0x003b302401007387 */ /* 0x0045e80000100a00 */
[----:B------:R-:W2:Y:S04]  /*54e30*/  LDL R24, [R1+0x290] ;  /* 0x0002900001187983 */ /* 0x000ea80000100800 */
[----:B------:R-:W2:Y:S04]  /*54e40*/  LDL R25, [R1+0x294] ;  /* 0x0002940001197983 */ /* 0x000ea80000100800 */
[----:B0-----:R-:W4:Y:S04]  /*54e50*/  LDL.LU.64 R8, [R1+0xae0] ;  /* 0x000ae00001087983 */ /* 0x001f280000300a00 */
[----:B-1----:R-:W4:Y:S04]  /*54e60*/  LDL.LU.64 R10, [R1+0xae8] ;  /* 0x000ae800010a7983 */ /* 0x002f280000300a00 */
[----:B------:R-:W4:Y:S04]  /*54e70*/  LDL.LU.64 R48, [R1+0xad0] ;  /* 0x000ad00001307983 */ /* 0x000f280000300a00 */
[----:B------:R-:W4:Y:S04]  /*54e80*/  LDL.LU.64 R50, [R1+0xad8] ;  /* 0x000ad80001327983 */ /* 0x000f280000300a00 */
[----:B------:R-:W4:Y:S04]  /*54e90*/  LDL.LU.64 R40, [R1+0xac0] ;  /* 0x000ac00001287983 */ /* 0x000f280000300a00 */
[----:B------:R-:W4:Y:S01]  /*54ea0*/  LDL.LU.64 R42, [R1+0xac8] ;  /* 0x000ac800012a7983 */ /* 0x000f220000300a00 */
[C---:B---3--:R-:W-:Y:S03]  /*54eb0*/  HMMA.16816.F32 R32, R44.reuse, R32, R12 ;  /* 0x000000202c20723c */ /* 0x048fe6000000180c */
[----:B--2---:R0:W-:Y:S04]  /*54ec0*/  STL.64 [R1+0x3b38], R24 ;  /* 0x003b381801007387 */ /* 0x0041e80000100a00 */
[----:B------:R-:W2:Y:S04]  /*54ed0*/  LDL R36, [R1+0x2a0] ;  /* 0x0002a00001247983 */ /* 0x000ea80000100800 */
[----:B------:R-:W2:Y:S04]  /*54ee0*/  LDL R37, [R1+0x2a4] ;  /* 0x0002a40001257983 */ /* 0x000ea80000100800 */
[----:B------:R-:W3:Y:S04]  /*54ef0*/  LDL.64 R4, [R1+0x240] ;  /* 0x0002400001047983 */ /* 0x000ee80000100a00 */
[----:B------:R-:W2:Y:S04]  /*54f00*/  LDL R52, [R1+0x220] ;  /* 0x0002200001347983 */ /* 0x000ea80000100800 */
[----:B------:R-:W2:Y:S04]  /*54f10*/  LDL R53, [R1+0x224] ;  /* 0x0002240001357983 */ /* 0x000ea80000100800 */
[----:B0-----:R-:W4:Y:S04]  /*54f20*/  LDL R24, [R1+0x2e0] ;  /* 0x0002e00001187983 */ /* 0x001f280000100800 */
[----:B------:R-:W4:Y:S04]  /*54f30*/  LDL R25, [R1+0x2e4] ;  /* 0x0002e40001197983 */ /* 0x000f280000100800 */
[----:B------:R-:W2:Y:S04]  /*54f40*/  LDL.LU.64 R16, [R1+0xab0] ;  /* 0x000ab00001107983 */ /* 0x000ea80000300a00 */
[----:B------:R-:W2:Y:S04]  /*54f50*/  LDL.LU.64 R18, [R1+0xab8] ;  /* 0x000ab80001127983 */ /* 0x000ea80000300a00 */
[----:B------:R-:W2:Y:S04]  /*54f60*/  LDL R56, [R1+0x260] ;  /* 0x0002600001387983 */ /* 0x000ea80000100800 */
[----:B------:R-:W2:Y:S04]  /*54f70*/  LDL R57, [R1+0x264] ;  /* 0x0002640001397983 */ /* 0x000ea80000100800 */
[----:B------:R-:W2:Y:S04]  /*54f80*/  LDL.LU.64 R12, [R1+0x3b48] ;  /* 0x003b4800010c7983 */ /* 0x000ea80000300a00 */
[----:B------:R0:W-:Y:S04]  /*54f90*/  STL.64 [R1+0xaf0], R32 ;  /* 0x000af02001007387 */ /* 0x0001e80000100a00 */
[----:B------:R-:W-:Y:S04]  /*54fa0*/  STL.64 [R1+0xaf8], R34 ;  /* 0x000af82201007387 */ /* 0x000fe80000100a00 */
[----:B0-----:R-:W3:Y:S04]  /*54fb0*/  LDL R32, [R1+0x230] ;  /* 0x0002300001207983 */ /* 0x001ee80000100800 */
[----:B------:R-:W3:Y:S01]  /*54fc0*/  LDL R33, [R1+0x234] ;  /* 0x0002340001217983 */ /* 0x000ee20000100800 */
[----:B----4-:R-:W-:Y:S03]  /*54fd0*/  HMMA.16816.F32 R24, R44, R24, R8 ;  /* 0x000000182c18723c */ /* 0x010fe60000001808 */
[----:B------:R-:W4:-:S15]  /*54fe0*/  LDL.LU.64 R8, [R1+0x3b40] ;  /* 0x003b400001087983 */ /* 0x000f1e0000300a00 */
[----:B------:R-:W-:Y:S01]  /*54ff0*/  NOP ;  /* 0x0000000000007918 */ /* 0x000fe20000000000 */
[----:B------:R-:W-:Y:S04]  /*55000*/  STL.64 [R1+0xae0], R24 ;  /* 0x000ae01801007387 */ /* 0x000fe80000100a00 */
[----:B------:R2:W-:Y:S02]  /*55010*/  STL.64 [R1+0xae8], R26 ;  /* 0x000ae81a01007387 */ /* 0x0005e40000100a00 */
[----:B--2---:R-:W-:Y:S02]  /*55020*/  HMMA.16816.F32 R24, R44, R12, R48 ;  /* 0x0000000c2c18723c */ /* 0x004fe40000001830 */
[----:B------:R-:W2:Y:S04]  /*55030*/  LDL.LU.64 R12, [R1+0xa70] ;  /* 0x000a7000010c7983 */ /* 0x000ea80000300a00 */
[----:B------:R-:W2:-:S13]  /*55040*/  LDL.LU.64 R14, [R1+0xa78] ;  /* 0x000a7800010e7983 */ /* 0x000e9a0000300a00 */
[----:B------:R0:W-:Y:S04]  /*55050*/  STL.64 [R1+0xad0], R24 ;  /* 0x000ad01801007387 */ /* 0x0001e80000100a00 */
[----:B------:R1:W-:Y:S04]  /*55060*/  STL.64 [R1+0xad8], R26 ;  /* 0x000ad81a01007387 */ /* 0x0003e80000100a00 */
[----:B0-----:R-:W2:Y:S04]  /*55070*/  LDL.LU.64 R24, [R1+0xaa0] ;  /* 0x000aa00001187983 */ /* 0x001ea80000300a00 */
[----:B-1----:R-:W2:Y:S01]  /*55080*/  LDL.LU.64 R26, [R1+0xaa8] ;  /* 0x000aa800011a7983 */ /* 0x002ea20000300a00 */
[C---:B------:R-:W-:Y:S08]  /*55090*/  HMMA.16816.F32 R28, R44.reuse, R28, R40 ;  /* 0x0000001c2c1c723c */ /* 0x040ff00000001828 */
[----:B------:R-:W-:Y:S11]  /*550a0*/  HMMA.16816.F32 R16, R44, R20, R16 ;  /* 0x000000142c10723c */ /* 0x000ff60000001810 */
[----:B------:R0:W-:Y:S04]  /*550b0*/  STL.64 [R1+0xac0], R28 ;  /* 0x000ac01c01007387 */ /* 0x0001e80000100a00 */
[----:B------:R1:W-:Y:S04]  /*550c0*/  STL.64 [R1+0xac8], R30 ;  /* 0x000ac81e01007387 */ /* 0x0003e80000100a00 */
[----:B------:R-:W3:Y:S04]  /*550d0*/  LDL.LU.64 R48, [R1+0xa90] ;  /* 0x000a900001307983 */ /* 0x000ee80000300a00 */
[----:B------:R-:W3:Y:S01]  /*550e0*/  LDL.LU.64 R50, [R1+0xa98] ;  /* 0x000a980001327983 */ /* 0x000ee20000300a00 */
[----:B------:R-:W-:-:S02]  /*550f0*/  IMAD.MOV.U32 R11, RZ, RZ, R18 ;  /* 0x000000ffff0b7224 */ /* 0x000fc400078e0012 */
[----:B------:R-:W-:Y:S01]  /*55100*/  IMAD.MOV.U32 R10, RZ, RZ, R17 ;  /* 0x000000ffff0a7224 */ /* 0x000fe200078e0011 */
[----:B0-----:R-:W3:Y:S04]  /*55110*/  LDL.LU.64 R28, [R1+0xa80] ;  /* 0x000a8000011c7983 */ /* 0x001ee80000300a00 */
[----:B-1----:R-:W3:Y:S04]  /*55120*/  LDL.LU.64 R30, [R1+0xa88] ;  /* 0x000a8800011e7983 */ /* 0x002ee80000300a00 */
[----:B------:R0:W-:Y:S04]  /*55130*/  STL [R1+0xab0], R16 ;  /* 0x000ab01001007387 */ /* 0x0001e80000100800 */
[----:B------:R1:W-:Y:S04]  /*55140*/  STL [R1+0xabc], R19 ;  /* 0x000abc1301007387 */ /* 0x0003e80000100800 */
[----:B------:R-:W3:Y:S04]  /*55150*/  LDL.LU.64 R40, [R1+0xa60] ;  /* 0x000a600001287983 */ /* 0x000ee80000300a00 */
[----:B------:R-:W3:Y:S04]  /*55160*/  LDL.LU.64 R42, [R1+0xa68] ;  /* 0x000a6800012a7983 */ /* 0x000ee80000300a00 */
[----:B------:R-:W3:Y:S04]  /*55170*/  LDL.LU.64 R20, [R1+0xa50] ;  /* 0x000a500001147983 */ /* 0x000ee80000300a00 */
[----:B------:R-:W3:Y:S04]  /*55180*/  LDL.LU.64 R22, [R1+0xa58] ;  /* 0x000a580001167983 */ /* 0x000ee80000300a00 */
[----:B0-----:R-:W3:Y:S04]  /*55190*/  LDL.LU.64 R16, [R1+0xa40] ;  /* 0x000a400001107983 */ /* 0x001ee80000300a00 */
[----:B-1----:R-:W3:Y:S04]  /*551a0*/  LDL.LU.64 R18, [R1+0xa48] ;  /* 0x000a480001127983 */ /* 0x002ee80000300a00 */
[----:B------:R-:W-:Y:S04]  /*551b0*/  STL [R1+0x32cc], R11 ;  /* 0x0032cc0b01007387 */ /* 0x000fe80000100800 */
[----:B------:R-:W-:Y:S04]  /*551c0*/  STL [R1+0x32c8], R10 ;  /* 0x0032c80a01007387 */ /* 0x000fe80000100800 */
[----:B----4-:R0:W-:Y:S04]  /*551d0*/  STL.64 [R1+0x3ae8], R8 ;  /* 0x003ae80801007387 */ /* 0x0101e80000100a00 */
[----:B0-----:R-:W4:Y:S04]  /*551e0*/  LDL R8, [R1+0x280] ;  /* 0x0002800001087983 */ /* 0x001f280000100800 */
[----:B------:R-:W4:Y:S01]  /*551f0*/  LDL R9, [R1+0x284] ;  /* 0x0002840001097983 */ /* 0x000f220000100800 */
[----:B--2---:R-:W-:Y:S03]  /*55200*/  HMMA.16816.F32 R36, R44, R36, R24 ;  /* 0x000000242c24723c */ /* 0x004fe60000001818 */
[----:B------:R-:W3:-:S15]  /*55210*/  LDL.LU.64 R24, [R1+0x3b38] ;  /* 0x003b380001187983 */ /* 0x000ede0000300a00 */
[----:B------:R-:W-:Y:S01]  /*55220*/  NOP ;  /* 0x0000000000007918 */ /* 0x000fe20000000000 */
[----:B------:R0:W-:Y:S04]  /*55230*/  STL.64 [R1+0xaa0], R36 ;  /* 0x000aa02401007387 */ /* 0x0001e80000100a00 */
[----:B------:R-:W-:Y:S04]  /*55240*/  STL.64 [R1+0xaa8], R38 ;  /* 0x000aa82601007387 */ /* 0x000fe80000100a00 */
[----:B0-----:R-:W2:Y:S01]  /*55250*/  LDL.LU.64 R36, [R1+0x3b30] ;  /* 0x003b300001247983 */ /* 0x001ea20000300a00 */
[C---:B---3--:R-:W-:Y:S03]  /*55260*/  HMMA.16816.F32 R24, R44.reuse, R24, R48 ;  /* 0x000000182c18723c */ /* 0x048fe60000001830 */
[----:B------:R-:W3:Y:S05]  /*55270*/  LDL.LU.64 R48, [R1+0x3b28] ;  /* 0x003b280001307983 */ /* 0x000eea0000300a00 */
[C---:B----4-:R-:W-:Y:S11]  /*55280*/  HMMA.16816.F32 R8, R44.reuse, R8, R28 ;  /* 0x000000082c08723c */ /* 0x050ff6000000181c */
[----:B------:R0:W-:Y:S04]  /*55290*/  STL.64 [R1+0xa90], R24 ;  /* 0x000a901801007387 */ /* 0x0001e80000100a00 */
[----:B------:R-:W-:Y:S04]  /*552a0*/  STL.64 [R1+0xa98], R26 ;  /* 0x000a981a01007387 */ /* 0x000fe80000100a00 */
[----:B0-----:R-:W4:Y:S04]  /*552b0*/  LDL.LU.64 R24, [R1+0x3b20] ;  /* 0x003b200001187983 */ /* 0x001f280000300a00 */
[----:B------:R-:W2:Y:S04]  /*552c0*/  LDL.LU.64 R28, [R1+0x3b18] ;  /* 0x003b1800011c7983 */ /* 0x000ea80000300a00 */
[----:B------:R-:W-:Y:S04]  /*552d0*/  STL.64 [R1+0xa80], R8 ;  /* 0x000a800801007387 */ /* 0x000fe80000100a00 */
[----:B------:R3:W-:Y:S02]  /*552e0*/  STL.64 [R1+0xa88], R10 ;  /* 0x000a880a01007387 */ /* 0x0007e40000100a00 */
[----:B---3--:R-:W-:-:S15]  /*552f0*/  HMMA.16816.F32 R8, R44, R48, R12 ;  /* 0x000000302c08723c */ /* 0x008fde000000180c */
[----:B------:R-:W-:-:S04]  /*55300*/  NOP ;  /* 0x0000000000007918 */ /* 0x000fc80000000000 */
[----:B------:R0:W-:Y:S04]  /*55310*/  STL.64 [R1+0xa70], R8 ;  /* 0x000a700801007387 */ /* 0x0001e80000100a00 */
[----:B------:R1:W-:Y:S04]  /*55320*/  STL.64 [R1+0xa78], R10 ;  /* 0x000a780a01007387 */ /* 0x0003e80000100a00 */
[----:B------:R-:W3:Y:S04]  /*55330*/  LDL.LU.64 R12, [R1+0xa30] ;  /* 0x000a3000010c7983 */ /* 0x000ee80000300a00 */
[----:B------:R-:W3:Y:S04]  /*55340*/  LDL.LU.64 R14, [R1+0xa38] ;  /* 0x000a3800010e7983 */ /* 0x000ee80000300a00 */
[----:B0-----:R-:W3:Y:S04]  /*55350*/  LDL.LU.64 R8, [R1+0xa20] ;  /* 0x000a200001087983 */ /* 0x001ee80000300a00 */
[----:B-1----:R-:W3:Y:S01]  /*55360*/  LDL.LU.64 R10, [R1+0xa28] ;  /* 0x000a2800010a7983 */ /* 0x002ee20000300a00 */
[----:B------:R-:W-:-:S02]  /*55370*/  IMAD.MOV.U32 R31, RZ, RZ, R48 ;  /* 0x000000ffff1f7224 */ /* 0x000fc400078e0030 */
[----:B------:R-:W-:Y:S01]  /*55380*/  IMAD.MOV.U32 R30, RZ, RZ, R49 ;  /* 0x000000ffff1e7224 */ /* 0x000fe200078e0031 */
[----:B------:R-:W3:Y:S04]  /*55390*/  LDL R48, [R1+0x210] ;  /* 0x0002100001307983 */ /* 0x000ee80000100800 */
[----:B------:R-:W3:Y:S04]  /*553a0*/  LDL R49, [R1+0x214] ;  /* 0x0002140001317983 */ /* 0x000ee80000100800 */
[----:B------:R-:W-:Y:S04]  /*553b0*/  STL.64 [R1+0x3a18], R30 ;  /* 0x003a181e01007387 */ /* 0x000fe80000100a00 */
[----:B--2---:R0:W-:Y:S01]  /*553c0*/  STL.64 [R1+0x3a10], R28 ;  /* 0x003a101c01007387 */ /* 0x0041e20000100a00 */
[C---:B------:R-:W-:Y:S08]  /*553d0*/  HMMA.16816.F32 R20, R44.reuse, R36, R20 ;  /* 0x000000242c14723c */ /* 0x040ff00000001814 */
[C---:B------:R-:W-:Y:S08]  /*553e0*/  HMMA.16816.F32 R16, R44.reuse, R4, R16 ;  /* 0x000000042c10723c */ /* 0x040ff00000001810 */
[----:B0-----:R-:W-:Y:S01]  /*553f0*/  HMMA.16816.F32 R28, R44, R56, R40 ;  /* 0x000000382c1c723c */ /* 0x001fe20000001828 */
[----:B------:R-:W-:-:S02]  /*55400*/  IMAD.MOV.U32 R27, RZ, RZ, R4 ;  /* 0x000000ffff1b7224 */ /* 0x000fc400078e0004 */
[----:B------:R-:W-:-:S15]  /*55410*/  IMAD.MOV.U32 R26, RZ, RZ, R5 ;  /* 0x000000ffff1a7224 */ /* 0x000fde00078e0005 */
[----:B------:R-:W-:Y:S01]  /*55420*/  NOP ;  /* 0x0000000000007918 */ /* 0x000fe20000000000 */
[----:B------:R-:W-:Y:S04]  /*55430*/  STL.64 [R1+0xa60], R28 ;  /* 0x000a601c01007387 */ /* 0x000fe80000100a00 */
[----:B------:R-:W-:Y:S04]  /*55440*/  STL.64 [R1+0xa68], R30 ;  /* 0x000a681e01007387 */ /* 0x000fe80000100a00 */
[----:B------:R-:W-:Y:S04]  /*55450*/  STL.64 [R1+0xa50], R20 ;  /* 0x000a501401007387 */ /* 0x000fe80000100a00 */
[----:B------:R-:W-:Y:S04]  /*55460*/  STL.64 [R1+0xa58], R22 ;  /* 0x000a581601007387 */ /* 0x000fe80000100a00 */
[----:B------:R-:W-:Y:S04]  /*55470*/  STL.64 [R1+0xa40], R16 ;  /* 0x000a401001007387 */ /* 0x000fe80000100a00 */
[----:B------:R3:W-:Y:S04]  /*55480*/  STL.64 [R1+0xa48], R18 ;  /* 0x000a481201007387 */ /* 0x0007e80000100a00 */
[----:B------:R-:W2:Y:S04]  /*55490*/  LDL R4, [R1+0x200] ;  /* 0x0002000001047983 */ /* 0x000ea80000100800 */
[----:B------:R-:W2:Y:S04]  /*554a0*/  LDL R5, [R1+0x204] ;  /* 0x0002040001057983 */ /* 0x000ea80000100800 */
[----:B------:R-:W-:Y:S04]  /*554b0*/  STL.64 [R1+0x3a28], R26 ;  /* 0x003a281a01007387 */ /* 0x000fe80000100a00 */
[----:B----4-:R-:W-:Y:S01]  /*554c0*/  STL.64 [R1+0x3a20], R24 ;  /* 0x003a201801007387 */ /* 0x010fe20000100a00 */
[C---:B---3--:R-:W-:Y:S08]  /*554d0*/  HMMA.16816.F32 R16, R44.reuse, R32, R12 ;  /* 0x000000202c10723c */ /* 0x048ff0000000180c */
[----:B------:R-:W-:Y:S01]  /*554e0*/  HMMA.16816.F32 R12, R44, R52, R8 ;  /* 0x000000342c0c723c */ /* 0x000fe20000001808 */
[----:B------:R-:W3:Y:S01]  /*554f0*/  LDL.LU.64 R8, [R1+0xa10] ;  /* 0x000a100001087983 */ /* 0x000ee20000300a00 */
[----:B------:R-:W-:-:S09]  /*55500*/  IMAD.MOV.U32 R52, RZ, RZ, R61 ;  /* 0x000000ffff347224 */ /* 0x000fd200078e003d */
[----:B------:R0:W-:Y:S04]  /*55510*/  STL.64 [R1+0xa30], R16 ;  /* 0x000a301001007387 */ /* 0x0001e80000100a00 */
[----:B------:R1:W-:Y:S04]  /*55520*/  STL.64 [R1+0xa38], R18 ;  /* 0x000a381201007387 */ /* 0x0003e80000100a00 */
[----:B------:R-:W3:Y:S01]  /*55530*/  LDL.LU.64 R10, [R1+0xa18] ;  /* 0x000a1800010a7983 */ /* 0x000ee20000300a00 */
[----:B------:R-:W-:-:S03]  /*55540*/  IMAD.MOV.U32 R53, RZ, RZ, R60 ;  /* 0x000000ffff357224 */ /* 0x000fc600078e003c */
[----:B------:R4:W-:Y:S04]  /*55550*/  STL.64 [R1+0xa20], R12 ;  /* 0x000a200c01007387 */ /* 0x0009e80000100a00 */
[----:B------:R-:W-:Y:S04]  /*55560*/  STL.64 [R1+0xa28], R14 ;  /* 0x000a280e01007387 */ /* 0x000fe80000100a00 */
[----:B0-----:R-:W2:Y:S04]  /*55570*/  LDL.LU.64 R16, [R1+0xa00] ;  /* 0x000a000001107983 */ /* 0x001ea80000300a00 */
[----:B-1----:R-:W2:Y:S04]  /*55580*/  LDL.LU.64 R18, [R1+0xa08] ;  /* 0x000a080001127983 */ /* 0x002ea80000300a00 */
[----:B------:R-:W2:Y:S04]  /*55590*/  LDL.LU R61, [R1+0x3b14] ;  /* 0x003b1400013d7983 */ /* 0x000ea80000300800 */
[----:B------:R-:W2:Y:S04]  /*555a0*/  LDL.LU R60, [R1+0x3b10] ;  /* 0x003b1000013c7983 */ /* 0x000ea80000300800 */
[----:B----4-:R-:W4:Y:S04]  /*555b0*/  LDL R12, [R1+0x1a0] ;  /* 0x0001a000010c7983 */ /* 0x010f280000100800 */
[----:B------:R-:W4:Y:S04]  /*555c0*/  LDL R13, [R1+0x1a4] ;  /* 0x0001a400010d7983 */ /* 0x000f280000100800 */
[----:B----4-:R-:W-:Y:S04]  /*555d0*/  STL.64 [R1+0x3af0], R12 ;  /* 0x003af00c01007387 */ /* 0x010fe80000100a00 */
[----:B------:R-:W4:Y:S04]  /*555e0*/  LDL.64 R40, [R1+0x1b0] ;  /* 0x0001b00001287983 */ /* 0x000f280000100a00 */
[----:B----4-:R-:W-:Y:S04]  /*555f0*/  STL.64 [R1+0x3af8], R40 ;  /* 0x003af82801007387 */ /* 0x010fe80000100a00 */
[----:B------:R-:W4:Y:S04]  /*55600*/  LDL.64 R20, [R1+0x190] ;  /* 0x0001900001147983 */ /* 0x000f280000100a00 */
[----:B----4-:R-:W-:Y:S04]  /*55610*/  STL.64 [R1+0x3b00], R20 ;  /* 0x003b001401007387 */ /* 0x010fe80000100a00 */
[----:B------:R0:W-:Y:S04]  /*55620*/  STL.64 [R1+0x3aa8], R52 ;  /* 0x003aa83401007387 */ /* 0x0001e80000100a00 */
[----:B------:R-:W4:Y:S04]  /*55630*/  LDL.64 R36, [R1+0x110] ;  /* 0x0001100001247983 */ /* 0x000f280000100a00 */
[----:B0-----:R-:W2:Y:S04]  /*55640*/  LDL R52, [R1+0x1c0] ;  /* 0x0001c00001347983 */ /* 0x001ea80000100800 */
[----:B------:R-:W2:Y:S01]  /*55650*/  LDL R53, [R1+0x1c4] ;  /* 0x0001c40001357983 */ /* 0x000ea20000100800 */
[C---:B---3--:R-:W-:Y:S03]  /*55660*/  HMMA.16816.F32 R12, R44.reuse, R48, R8 ;  /* 0x000000302c0c723c */ /* 0x048fe60000001808 */
[----:B----4-:R-:W-:Y:S04]  /*55670*/  STL.64 [R1+0x3ab0], R36 ;  /* 0x003ab02401007387 */ /* 0x010fe80000100a00 */
[----:B------:R-:W3:Y:S01]  /*55680*/  LDL.64 R32, [R1+0x100] ;  /* 0x0001000001207983 */ /* 0x000ee20000100a00 */
[----:B--2---:R-:W-:Y:S03]  /*55690*/  HMMA.16816.F32 R4, R44, R4, R16 ;  /* 0x000000042c04723c */ /* 0x004fe60000001810 */
[----:B---3--:R-:W-:Y:S04]  /*556a0*/  STL.64 [R1+0x3ab8], R32 ;  /* 0x003ab82001007387 */ /* 0x008fe80000100a00 */
[----:B------:R-:W2:Y:S04]  /*556b0*/  LDL R8, [R1+0x1e0] ;  /* 0x0001e00001087983 */ /* 0x000ea80000100800 */
[----:B------:R-:W-:Y:S04]  /*556c0*/  STL.64 [R1+0xa10], R12 ;  /* 0x000a100c01007387 */ /* 0x000fe80000100a00 */
[----:B------:R-:W-:Y:S04]  /*556d0*/  STL.64 [R1+0xa18], R14 ;  /* 0x000a180e01007387 */ /* 0x000fe80000100a00 */
[----:B------:R-:W3:Y:S04]  /*556e0*/  LDL R48, [R1+0x120] ;  /* 0x0001200001307983 */ /* 0x000ee80000100800 */
[----:B------:R-:W3:Y:S04]  /*556f0*/  LDL R49, [R1+0x124] ;  /* 0x0001240001317983 */ /* 0x000ee80000100800 */
[----:B------:R-:W2:Y:S04]  /*55700*/  LDL R9, [R1+0x1e4] ;  /* 0x0001e40001097983 */ /* 0x000ea80000100800 */
[----:B------:R-:W4:Y:S04]  /*55710*/  LDL R40, [R1+0x1f0] ;  /* 0x0001f00001287983 */ /* 0x000f280000100800 */
[----:B------:R-:W4:Y:S04]  /*55720*/  LDL R41, [R1+0x1f4] ;  /* 0x0001f40001297983 */ /* 0x000f280000100800 */
[----:B---3--:R0:W-:Y:S04]  /*55730*/  STL.64 [R1+0x3ac0], R48 ;  /* 0x003ac03001007387 */ /* 0x0081e80000100a00 */
[----:B0-----:R-:W3:Y:S04]  /*55740*/  LDL R48, [R1+0x1d0] ;  /* 0x0001d00001307983 */ /* 0x001ee80000100800 */
[----:B------:R-:W3:Y:S04]  /*55750*/  LDL R49, [R1+0x1d4] ;  /* 0x0001d40001317983 */ /* 0x000ee80000100800 */
[----:B------:R-:W4:Y:S04]  /*55760*/  LDL.LU.64 R20, [R1+0x9f0] ;  /* 0x0009f00001147983 */ /* 0x000f280000300a00 */
[----:B------:R-:W4:Y:S04]  /*55770*/  LDL.LU.64 R22, [R1+0x9f8] ;  /* 0x0009f80001167983 */ /* 0x000f280000300a00 */
[----:B------:R0:W-:Y:S04]  /*55780*/  STL.64 [R1+0xa00], R4 ;  /* 0x000a000401007387 */ /* 0x0001e80000100a00 */
[----:B------:R-:W-:Y:S04]  /*55790*/  STL.64 [R1+0xa08], R6 ;  /* 0x000a080601007387 */ /* 0x000fe80000100a00 */
[----:B------:R-:W2:Y:S04]  /*557a0*/  LDL R16, [R1+0x150] ;  /* 0x0001500001107983 */ /* 0x000ea80000100800 */
[----:B------:R-:W2:Y:S04]  /*557b0*/  LDL R17, [R1+0x154] ;  /* 0x0001540001117983 */ /* 0x000ea80000100800 */
[----:B------:R-:W3:Y:S04]  /*557c0*/  LDL.LU.64 R12, [R1+0x9e0] ;  /* 0x0009e000010c7983 */ /* 0x000ee80000300a00 */
[----:B------:R-:W3:Y:S04]  /*557d0*/  LDL.LU.64 R14, [R1+0x9e8] ;  /* 0x0009e800010e7983 */ /* 0x000ee80000300a00 */
[----:B------:R-:W3:Y:S04]  /*557e0*/  LDL.LU.64 R36, [R1+0x9c0] ;  /* 0x0009c00001247983 */ /* 0x000ee80000300a00 */
[----:B------:R-:W3:Y:S04]  /*557f0*/  LDL.LU.64 R38, [R1+0x9c8] ;  /* 0x0009c80001267983 */ /* 0x000ee80000300a00 */
[----:B------:R-:W3:Y:S04]  /*55800*/  LDL.LU.64 R28, [R1+0x9b0] ;  /* 0x0009b000011c7983 */ /* 0x000ee80000300a00 */
[----:B------:R-:W3:Y:S04]  /*55810*/  LDL.LU.64 R30, [R1+0x9b8] ;  /* 0x0009b800011e7983 */ /* 0x000ee80000300a00 */
[----:B--2---:R-:W-:Y:S04]  /*55820*/  STL.64 [R1+0x3ac8], R16 ;  /* 0x003ac81001007387 */ /* 0x004fe80000100a00 */
[----:B0-----:R-:W2:Y:S01]  /*55830*/  LDL.64 R4, [R1+0x140] ;  /* 0x0001400001047983 */ /* 0x001ea20000100a00 */
[----:B------:R-:W-:-:S02]  /*55840*/  IMAD.MOV.U32 R56, RZ, RZ, R60 ;  /* 0x000000ffff387224 */ /* 0x000fc400078e003c */
[----:B------:R-:W-:Y:S01]  /*55850*/  IMAD.MOV.U32 R57, RZ, RZ, R61 ;  /* 0x000000ffff397224 */ /* 0x000fe200078e003d */
[C---:B----4-:R-:W-:Y:S01]  /*55860*/  HMMA.16816.F32 R40, R44.reuse, R40, R20 ;  /* 0x000000282c28723c */ /* 0x050fe20000001814 */
[----:B--2---:R0:W-:Y:S04]  /*55870*/  STL.64 [R1+0x3ad0], R4 ;  /* 0x003ad00401007387 */ /* 0x0041e80000100a00 */
[----:B------:R-:W2:Y:S04]  /*55880*/  LDL.LU R60, [R1+0x3b0c] ;  /* 0x003b0c00013c7983 */ /* 0x000ea80000300800 */
[----:B------:R-:W4:Y:S04]  /*55890*/  LDL.LU R61, [R1+0x3b08] ;  /* 0x003b0800013d7983 */ /* 0x000f280000300800 */
[----:B------:R-:W2:Y:S04]  /*558a0*/  LDL.LU.64 R24, [R1+0x9a0] ;  /* 0x0009a00001187983 */ /* 0x000ea80000300a00 */
[----:B------:R-:W2:Y:S04]  /*558b0*/  LDL.LU.64 R26, [R1+0x9a8] ;  /* 0x0009a800011a7983 */ /* 0x000ea80000300a00 */
[----:B0-----:R-:W2:Y:S04]  /*558c0*/  LDL.LU.64 R4, [R1+0x990] ;  /* 0x0009900001047983 */ /* 0x001ea80000300a00 */
[----:B------:R-:W2:Y:S04]  /*558d0*/  LDL.LU.64 R6, [R1+0x998] ;  /* 0x0009980001067983 */ /* 0x000ea80000300a00 */
[----:B------:R-:W-:Y:S04]  /*558e0*/  STL.64 [R1+0x3ad8], R56 ;  /* 0x003ad83801007387 */ /* 0x000fe80000100a00 */
[----:B------:R-:W2:Y:S01]  /*558f0*/  LDL.64 R16, [R1+0x170] ;  /* 0x0001700001107983 */ /* 0x000ea20000100a00 */
[C---:B---3--:R-:W-:Y:S03]  /*55900*/  HMMA.16816.F32 R8, R44.reuse, R8, R12 ;  /* 0x000000082c08723c */ /* 0x048fe6000000180c */
[----:B--2---:R0:W-:Y:S04]  /*55910*/  STL.64 [R1+0x3ae0], R16 ;  /* 0x003ae01001007387 */ /* 0x0041e80000100a00 */
[----:B0-----:R-:W2:Y:S04]  /*55920*/  LDL.LU.64 R16, [R1+0x9d0] ;  /* 0x0009d00001107983 */ /* 0x001ea80000300a00 */
[----:B------:R-:W2:Y:S04]  /*55930*/  LDL.LU.64 R18, [R1+0x9d8] ;  /* 0x0009d80001127983 */ /* 0x000ea80000300a00 */
[----:B------:R-:W3:Y:S04]  /*55940*/  LDL R32, [R1+0x160] ;  /* 0x0001600001207983 */ /* 0x000ee80000100800 */
[----:B------:R-:W3:Y:S04]  /*55950*/  LDL R33, [R1+0x164] ;  /* 0x0001640001217983 */ /* 0x000ee80000100800 */
[----:B------:R-:W3:Y:S04]  /*55960*/  LDL.LU.64 R20, [R1+0x3b00] ;  /* 0x003b000001147983 */ /* 0x000ee80000300a00 */
[----:B------:R0:W-:Y:S04]  /*55970*/  STL.64 [R1+0x9f0], R40 ;  /* 0x0009f02801007387 */ /* 0x0001e80000100a00 */
[----:B------:R-:W-:Y:S04]  /*55980*/  STL.64 [R1+0x9f8], R42 ;  /* 0x0009f82a01007387 */ /* 0x000fe80000100a00 */
[----:B0-----:R-:W4:Y:S04]  /*55990*/  LDL.LU.64 R40, [R1+0x3af8] ;  /* 0x003af80001287983 */ /* 0x001f280000300a00 */
[----:B------:R-:W4:Y:S01]  /*559a0*/  LDL.LU.64 R12, [R1+0x3af0] ;  /* 0x003af000010c7983 */ /* 0x000f220000300a00 */
[----:B------:R-:W-:Y:S03]  /*559b0*/  HMMA.16816.F32 R36, R44, R52, R36 ;  /* 0x000000342c24723c */ /* 0x000fe60000001824 */
[----:B------:R0:W-:Y:S04]  /*559c0*/  STL.64 [R1+0x9e0], R8 ;  /* 0x0009e00801007387 */ /* 0x0001e80000100a00 */
[----:B------:R-:W-:Y:S01]  /*559d0*/  STL.64 [R1+0x9e8], R10 ;  /* 0x0009e80a01007387 */ /* 0x000fe20000100a00 */
[----:B------:R-:W-:-:S03]  /*559e0*/  IMAD.MOV.U32 R57, RZ, RZ, R60 ;  /* 0x000000ffff397224 */ /* 0x000fc600078e003c */
[----:B0-----:R-:W4:Y:S01]  /*559f0*/  LDL.LU.64 R8, [R1+0x3ae8] ;  /* 0x003ae80001087983 */ /* 0x001f220000300a00 */
[C---:B--2---:R-:W-:Y:S08]  /*55a00*/  HMMA.16816.F32 R48, R44.reuse, R48, R16 ;  /* 0x000000302c30723c */ /* 0x044ff00000001810 */
[C---:B---3--:R-:W-:Y:S08]  /*55a10*/  HMMA.16816.F32 R4, R44.reuse, R20, R4 ;  /* 0x000000142c04723c */ /* 0x048ff00000001804 */
[C---:B----4-:R-:W-:Y:S08]  /*55a20*/  HMMA.16816.F32 R16, R44.reuse, R40, R28 ;  /* 0x000000282c10723c */ /* 0x050ff0000000181c */
[----:B------:R-:W-:Y:S01]  /*55a30*/  HMMA.16816.F32 R12, R44, R12, R24 ;  /* 0x0000000c2c0c723c */ /* 0x000fe20000001818 */
[----:B------:R-:W-:Y:S01]  /*55a40*/  IMAD.MOV.U32 R60, RZ, RZ, R40 ;  /* 0x000000ffff3c7224 */ /* 0x000fe200078e0028 */
[----:B------:R-:W-:Y:S04]  /*55a50*/  STL.64 [R1+0x9d0], R48 ;  /* 0x0009d03001007387 */ /* 0x000fe80000100a00 */
[----:B------:R-:W-:Y:S04]  /*55a60*/  STL.64 [R1+0x9d8], R50 ;  /* 0x0009d83201007387 */ /* 0x000fe80000100a00 */
[----:B------:R-:W-:Y:S04]  /*55a70*/  STL.64 [R1+0x9c0], R36 ;  /* 0x0009c02401007387 */ /* 0x000fe80000100a00 */
[----:B------:R-:W-:Y:S04]  /*55a80*/  STL.64 [R1+0x9c8], R38 ;  /* 0x0009c82601007387 */ /* 0x000fe80000100a00 */
[----:B------:R0:W-:Y:S04]  /*55a90*/  STL.64 [R1+0x9b0], R16 ;  /* 0x0009b01001007387 */ /* 0x0001e80000100a00 */
[----:B------:R1:W-:Y:S04]  /*55aa0*/  STL.64 [R1+0x9b8], R18 ;  /* 0x0009b81201007387 */ /* 0x0003e80000100a00 */
[----:B------:R-:W-:Y:S04]  /*55ab0*/  STL [R1+0x3978], R60 ;  /* 0x0039783c01007387 */ /* 0x000fe80000100800 */
[----:B------:R-:W-:Y:S04]  /*55ac0*/  STL.64 [R1+0x9a0], R12 ;  /* 0x0009a00c01007387 */ /* 0x000fe80000100a00 */
[----:B------:R-:W-:Y:S04]  /*55ad0*/  STL.64 [R1+0x9a8], R14 ;  /* 0x0009a80e01007387 */ /* 0x000fe80000100a00 */
[----:B0-----:R-:W2:Y:S04]  /*55ae0*/  LDL.LU.64 R16, [R1+0x980] ;  /* 0x0009800001107983 */ /* 0x001ea80000300a00 */
[----:B------:R0:W-:Y:S04]  /*55af0*/  STL.64 [R1+0x990], R4 ;  /* 0x0009900401007387 */ /* 0x0001e80000100a00 */
[----:B------:R3:W-:Y:S04]  /*55b00*/  STL.64 [R1+0x998], R6 ;  /* 0x0009980601007387 */ /* 0x0007e80000100a00 */
[----:B-1----:R-:W2:Y:S01]  /*55b10*/  LDL.LU.64 R18, [R1+0x988] ;  /* 0x0009880001127983 */ /* 0x002ea20000300a00 */
[----:B------:R-:W-:-:S03]  /*55b20*/  IMAD.MOV.U32 R11, RZ, RZ, R41 ;  /* 0x000000ffff0b7224 */ /* 0x000fc600078e0029 */
[----:B0-----:R-:W4:Y:S04]  /*55b30*/  LDL.LU.64 R4, [R1+0x970] ;  /* 0x0009700001047983 */ /* 0x001f280000300a00 */
[----:B---3--:R-:W4:Y:S04]  /*55b40*/  LDL.LU.64 R6, [R1+0x978] ;  /* 0x0009780001067983 */ /* 0x008f280000300a00 */
[----:B------:R-:W3:Y:S04]  /*55b50*/  LDL.LU.64 R48, [R1+0x960] ;  /* 0x0009600001307983 */ /* 0x000ee80000300a00 */
[----:B------:R-:W3:Y:S04]  /*55b60*/  LDL.LU.64 R50, [R1+0x968] ;  /* 0x0009680001327983 */ /* 0x000ee80000300a00 */
[----:B------:R-:W3:Y:S04]  /*55b70*/  LDL.LU.64 R36, [R1+0x1140] ;  /* 0x0011400001247983 */ /* 0x000ee80000300a00 */
[----:B------:R-:W3:Y:S04]  /*55b80*/  LDL.LU.64 R38, [R1+0x1148] ;  /* 0x0011480001267983 */ /* 0x000ee80000300a00 */
[----:B------:R-:W3:Y:S04]  /*55b90*/  LDL.LU.64 R52, [R1+0x1130] ;  /* 0x0011300001347983 */ /* 0x000ee80000300a00 */
[----:B------:R-:W3:Y:S04]  /*55ba0*/  LDL.LU.64 R54, [R1+0x1138] ;  /* 0x0011380001367983 */ /* 0x000ee80000300a00 */
[----:B------:R-:W3:Y:S04]  /*55bb0*/  LDL.LU.64 R40, [R1+0x1120] ;  /* 0x0011200001287983 */ /* 0x000ee80000300a00 */
[----:B------:R-:W3:Y:S04]  /*55bc0*/  LDL.LU.64 R42, [R1+0x1128] ;  /* 0x00112800012a7983 */ /* 0x000ee80000300a00 */
[----:B------:R-:W3:Y:S01]  /*55bd0*/  LDL.LU.64 R28, [R1+0x1110] ;  /* 0x00111000011c7983 */ /* 0x000ee20000300a00 */
[----:B------:R-:W-:-:S03]  /*55be0*/  IMAD.MOV.U32 R56, RZ, RZ, R61 ;  /* 0x000000ffff387224 */ /* 0x000fc600078e003d */
[----:B------:R-:W3:Y:S04]  /*55bf0*/  LDL.LU.64 R30, [R1+0x1118] ;  /* 0x00111800011e7983 */ /* 0x000ee80000300a00 */
[----:B------:R-:W3:Y:S01]  /*55c00*/  LDL.LU.64 R24, [R1+0x1100] ;  /* 0x0011000001187983 */ /* 0x000ee20000300a00 */
[----:B------:R-:W-:-:S03]  /*55c10*/  IMAD.MOV.U32 R60, RZ, RZ, R21 ;  /* 0x000000ffff3c7224 */ /* 0x000fc600078e0015 */
[----:B------:R-:W3:Y:S04]  /*55c20*/  LDL.LU.64 R26, [R1+0x1108] ;  /* 0x00110800011a7983 */ /* 0x000ee80000300a00 */
[----:B------:R-:W3:Y:S04]  /*55c30*/  LDL.LU.64 R20, [R1+0x10f0] ;  /* 0x0010f00001147983 */ /* 0x000ee80000300a00 */
[----:B------:R-:W3:Y:S04]  /*55c40*/  LDL.LU.64 R22, [R1+0x10f8] ;  /* 0x0010f80001167983 */ /* 0x000ee80000300a00 */
[----:B------:R-:W3:Y:S04]  /*55c50*/  LDL.LU.64 R12, [R1+0x10e0] ;  /* 0x0010e000010c7983 */ /* 0x000ee80000300a00 */
[----:B------:R-:W3:Y:S04]  /*55c60*/  LDL.LU.64 R14, [R1+0x10e8] ;  /* 0x0010e800010e7983 */ /* 0x000ee80000300a00 */
[----:B------:R-:W-:Y:S01]  /*55c70*/  STL [R1+0x397c], R60 ;  /* 0x00397c3c01007387 */ /* 0x000fe20000100800 */
[----:B--2---:R-:W-:Y:S03]  /*55c80*/  HMMA.16816.F32 R56, R44, R56, R16 ;  /* 0x000000382c38723c */ /* 0x004fe60000001810 */
[----:B------:R-:W4:-:S15]  /*55c90*/  LDL.LU.64 R16, [R1+0x3ae0] ;  /* 0x003ae00001107983 */ /* 0x000f1e0000300a00 */
[----:B------:R-:W-:Y:S01]  /*55ca0*/  NOP ;  /* 0x0000000000007918 */ /* 0x000fe20000000000 */
[----:B------:R0:W-:Y:S04]  /*55cb0*/  STL.64 [R1+0x980], R56 ;  /* 0x0009803801007387 */ /* 0x0001e80000100a00 */
[----:B------:R-:W-:Y:S04]  /*55cc0*/  STL.64 [R1+0x988], R58 ;  /* 0x0009883a01007387 */ /* 0x000fe80000100a00 */
[----:B0-----:R-:W2:Y:S01]  /*55cd0*/  LDL.LU.64 R56, [R1+0x3ad8] ;  /* 0x003ad80001387983 */ /* 0x001ea20000300a00 */
[----:B----4-:R-:W-:Y:S01]  /*55ce0*/  HMMA.16816.F32 R4, R44, R16, R4 ;  /* 0x000000102c04723c */ /* 0x010fe20000001804 */
[----:B------:R-:W-:-:S15]  /*55cf0*/  IMAD.MOV.U32 R60, RZ, RZ, R17 ;  /* 0x000000ffff3c7224 */ /* 0x000fde00078e0011 */
[----:B------:R-:W-:-:S03]  /*55d00*/  NOP ;  /* 0x0000000000007918 */ /* 0x000fc60000000000 */
[----:B------:R0:W-:Y:S04]  /*55d10*/  STL.64 [R1+0x970], R4 ;  /* 0x0009700401007387 */ /* 0x0001e80000100a00 */
[----:B------:R-:W-:Y:S04]  /*55d20*/  STL.64 [R1+0x978], R6 ;  /* 0x0009780601007387 */ /* 0x000fe80000100a00 */
[----:B0-----:R-:W4:Y:S04]  /*55d30*/  LDL.LU.64 R4, [R1+0x3ad0] ;  /* 0x003ad00001047983 */ /* 0x001f280000300a00 */
[----:B------:R-:W2:Y:S01]  /*55d40*/  LDL.LU.64 R16, [R1+0x3ac8] ;  /* 0x003ac80001107983 */ /* 0x000ea20000300a00 */
[----:B---3--:R-:W-:Y:S03]  /*55d50*/  HMMA.16816.F32 R32, R44, R32, R48 ;  /* 0x000000202c20723c */ /* 0x008fe60000001830 */
[----:B------:R-:W-:Y:S04]  /*55d60*/  STL [R1+0x3980], R60 ;  /* 0x0039803c01007387 */ /* 0x000fe80000100800 */
[----:B------:R-:W3:-:S12]  /*55d70*/  LDL.LU.64 R48, [R1+0x3ac0] ;  /* 0x003ac00001307983 */ /* 0x000ed80000300a00 */
[----:B------:R0:W-:Y:S04]  /*55d80*/  STL.64 [R1+0x960], R32 ;  /* 0x0009602001007387 */ /* 0x0001e80000100a00 */
[----:B------:R-:W-:Y:S04]  /*55d90*/  STL.64 [R1+0x968], R34 ;  /* 0x0009682201007387 */ /* 0x000fe80000100a00 */
[----:B0-----:R-:W3:Y:S01]  /*55da0*/  LDL.LU.64 R32, [R1+0x3ab8] ;  /* 0x003ab80001207983 */ /* 0x001ee20000300a00 */
[C---:B--2---:R-:W-:Y:S08]  /*55db0*/  HMMA.16816.F32 R16, R44.reuse, R16, R36 ;  /* 0x000000102c10723c */ /* 0x044ff00000001824 */
[----:B----4-:R-:W-:Y:S01]  /*55dc0*/  HMMA.16816.F32 R52, R44, R4, R52 ;  /* 0x000000042c34723c */ /* 0x010fe20000001834 */
[----:B------:R-:W2:Y:S10]  /*55dd0*/  LDL.LU.64 R36, [R1+0x3ab0] ;  /* 0x003ab00001247983 */ /* 0x000eb40000300a00 */
[----:B------:R0:W-:Y:S04]  /*55de0*/  STL.64 [R1+0x1140], R16 ;  /* 0x0011401001007387 */ /* 0x0001e80000100a00 */
[----:B------:R-:W-:Y:S04]  /*55df0*/  STL.64 [R1+0x1148], R18 ;  /* 0x0011481201007387 */ /* 0x000fe80000100a00 */
[----:B0-----:R-:W4:Y:S04]  /*55e00*/  LDL.64 R16, [R1+0xe0] ;  /* 0x0000e00001107983 */ /* 0x001f280000100a00 */
[----:B------:R0:W-:Y:S04]  /*55e10*/  STL.64 [R1+0x1130], R52 ;  /* 0x0011303401007387 */ /* 0x0001e80000100a00 */
[----:B------:R-:W-:Y:S04]  /*55e20*/  STL.64 [R1+0x1138], R54 ;  /* 0x0011383601007387 */ /* 0x000fe80000100a00 */
[----:B0-----:R-:W4:Y:S04]  /*55e30*/  LDL.LU.64 R52, [R1+0x3aa8] ;  /* 0x003aa80001347983 */ /* 0x001f280000300a00 */
[----:B------:R-:W4:Y:S01]  /*55e40*/  LDL.LU.64 R6, [R1+0x3aa0] ;  /* 0x003aa00001067983 */ /* 0x000f220000300a00 */
[----:B------:R-:W-:-:S03]  /*55e50*/  IMAD.MOV.U32 R60, RZ, RZ, R5 ;  /* 0x000000ffff3c7224 */ /* 0x000fc600078e0005 */
[----:B------:R-:W4:Y:S01]  /*55e60*/  LDL.LU.64 R4, [R1+0x3a98] ;  /* 0x003a980001047983 */ /* 0x000f220000300a00 */
[C---:B------:R-:W-:Y:S08]  /*55e70*/  HMMA.16816.F32 R40, R44.reuse, R56, R40 ;  /* 0x000000382c28723c */ /* 0x040ff00000001828 */
[C---:B---3--:R-:W-:Y:S08]  /*55e80*/  HMMA.16816.F32 R28, R44.reuse, R48, R28 ;  /* 0x000000302c1c723c */ /* 0x048ff0000000181c */
[----:B------:R-:W-:Y:S01]  /*55e90*/  HMMA.16816.F32 R20, R44, R32, R20 ;  /* 0x000000202c14723c */ /* 0x000fe20000001814 */
[----:B------:R0:W-:Y:S01]  /*55ea0*/  STL [R1+0x3984], R60 ;  /* 0x0039843c01007387 */ /* 0x0001e20000100800 */
[----:B------:R-:W-:-:S02]  /*55eb0*/  IMAD.MOV.U32 R61, RZ, RZ, R33 ;  /* 0x000000ffff3d7224 */ /* 0x000fc400078e0021 */
[----:B------:R-:W-:Y:S01]  /*55ec0*/  IMAD.MOV.U32 R32, RZ, RZ, R2 ;  /* 0x000000ffff207224 */ /* 0x000fe200078e0002 */
[----:B------:R-:W-:Y:S04]  /*55ed0*/  STL.64 [R1+0x1120], R40 ;  /* 0x0011202801007387 */ /* 0x000fe80000100a00 */
[----:B------:R-:W-:Y:S04]  /*55ee0*/  STL.64 [R1+0x1128], R42 ;  /* 0x0011282a01007387 */ /* 0x000fe80000100a00 */
[----:B------:R-:W-:Y:S04]  /*55ef0*/  STL.64 [R1+0x1110], R28 ;  /* 0x0011101c01007387 */ /* 0x000fe80000100a00 */
[----:B------:R-:W-:Y:S01]  /*55f00*/  STL.64 [R1+0x1118], R30 ;  /* 0x0011181e01007387 */ /* 0x000fe20000100a00 */
[----:B--2---:R-:W-:Y:S01]  /*55f10*/  HMMA.16816.F32 R24, R44, R36, R24 ;  /* 0x000000242c18723c */ /* 0x004fe20000001818 */
[----:B0-----:R-:W-:-:S15]  /*55f20*/  IMAD.MOV.U32 R60, RZ, RZ, R37 ;  /* 0x000000ffff3c7224 */ /* 0x001fde00078e0025 */
[----:B------:R-:W-:-:S03]  /*55f30*/  NOP ;  /* 0x0000000000007918 */ /* 0x000fc60000000000 */
[----:B------:R0:W-:Y:S04]  /*55f40*/  STL.64 [R1+0x1100], R24 ;  /* 0x0011001801007387 */ /* 0x0001e80000100a00 */
[----:B------:R1:W-:Y:S04]  /*55f50*/  STL.64 [R1+0x1108], R26 ;  /* 0x0011081a01007387 */ /* 0x0003e80000100a00 */
[----:B------:R2:W-:Y:S04]  /*55f60*/  STL.64 [R1+0x10f0], R20 ;  /* 0x0010f01401007387 */ /* 0x0005e80000100a00 */
[----:B------:R-:W-:Y:S04]  /*55f70*/  STL.64 [R1+0x10f8], R22 ;  /* 0x0010f81601007387 */ /* 0x000fe80000100a00 */
[----:B0-----:R-:W3:Y:S04]  /*55f80*/  LDL.LU.64 R24, [R1+0x10d0] ;  /* 0x0010d00001187983 */ /* 0x001ee80000300a00 */
[----:B-1----:R-:W3:Y:S01]  /*55f90*/  LDL.LU.64 R26, [R1+0x10d8] ;  /* 0x0010d800011a7983 */ /* 0x002ee20000300a00 */
[----:B----4-:R-:W-:Y:S01]  /*55fa0*/  HMMA.16816.F32 R12, R44, R52, R12 ;  /* 0x000000342c0c723c */ /* 0x010fe2000000180c */
[----:B------:R-:W-:-:S02]  /*55fb0*/  IMAD.MOV.U32 R33, RZ, RZ, R6 ;  /* 0x000000ffff217224 */ /* 0x000fc400078e0006 */
[----:B--2---:R-:W-:Y:S02]  /*55fc0*/  IMAD.MOV.U32 R20, RZ, RZ, R3 ;  /* 0x000000ffff147224 */ /* 0x004fe400078e0003 */
[----:B------:R-:W-:Y:S02]  /*55fd0*/  IMAD.MOV.U32 R21, RZ, RZ, R7 ;  /* 0x000000ffff157224 */ /* 0x000fe400078e0007 */
[----:B------:R-:W-:Y:S02]  /*55fe0*/  IMAD.MOV.U32 R56, RZ, RZ, R4 ;  /* 0x000000ffff387224 */ /* 0x000fe400078e0004 */
[----:B------:R-:W-:-:S10]  /*55ff0*/  IMAD.MOV.U32 R57, RZ, RZ, R5 ;  /* 0x000000ffff397224 */ /* 0x000fd400078e0005 */
[----:B------:R-:W-:Y:S04]  /*56000*/  STL.64 [R1+0x10e0], R12 ;  /* 0x0010e00c01007387 */ /* 0x000fe80000100a00 */
[----:B------:R-:W-:Y:S04]  /*56010*/  STL.64 [R1+0x10e8], R14 ;  /* 0x0010e80e01007387 */ /* 0x000fe80000100a00 */
[----:B------:R-:W2:Y:S04]  /*56020*/  LDL.LU R2, [R1+0x3a90] ;  /* 0x003a900001027983 */ /* 0x000ea80000300800 */
[----:B------:R-:W4:Y:S04]  /*56030*/  LDL.LU R6, [R1+0x3a8c] ;  /* 0x003a8c0001067983 */ /* 0x000f280000300800 */
[----:B------:R-:W2:Y:S04]  /*56040*/  LDL R36, [R1+0xa0] ;  /* 0x0000a00001247983 */ /* 0x000ea80000100800 */
[----:B------:R-:W2:Y:S04]  /*56050*/  LDL R37, [R1+0xa4] ;  /* 0x0000a40001257983 */ /* 0x000ea80000100800 */
[----:B------:R-:W2:Y:S04]  /*56060*/  LDL.64 R48, [R1+0xb0] ;  /* 0x0000b00001307983 */ /* 0x000ea80000100a00 */
[----:B------:R-:W2:Y:S04]  /*56070*/  LDL.64 R52, [R1+0x90] ;  /* 0x0000900001347983 */ /* 0x000ea80000100a00 */
[----:B------:R0:W-:Y:S04]  /*56080*/  STL.64 [R1+0x3a30], R32 ;  /* 0x003a302001007387 */ /* 0x0001e80000100a00 */
[----:B0-----:R-:W2:Y:S04]  /*56090*/  LDL R32, [R1+0xc0] ;  /* 0x0000c00001207983 */ /* 0x001ea80000100800 */
[----:B------:R-:W2:Y:S04]  /*560a0*/  LDL R33, [R1+0xc4] ;  /* 0x0000c40001217983 */ /* 0x000ea80000100800 */
[----:B------:R-:W2:Y:S04]  /*560b0*/  LDL.LU R3, [R1+0x3a88] ;  /* 0x003a880001037983 */ /* 0x000ea80000300800 */
[----:B------:R-:W2:Y:S04]  /*560c0*/  LDL.LU R7, [R1+0x3a84] ;  /* 0x003a840001077983 */ /* 0x000ea80000300800 */
[----:B------:R-:W-:Y:S04]  /*560d0*/  STL.64 [R1+0x3a38], R20 ;  /* 0x003a381401007387 */ /* 0x000fe80000100a00 */
[----:B------:R-:W2:Y:S04]  /*560e0*/  LDL.LU R4, [R1+0x3a80] ;  /* 0x003a800001047983 */ /* 0x000ea80000300800 */
[----:B------:R-:W2:Y:S04]  /*560f0*/  LDL.LU R5, [R1+0x3a7c] ;  /* 0x003a7c0001057983 */ /* 0x000ea80000300800 */
[----:B------:R-:W-:Y:S04]  /*56100*/  STL.64 [R1+0x3a40], R56 ;  /* 0x003a403801007387 */ /* 0x000fe80000100a00 */
[----:B------:R-:W2:Y:S01]  /*56110*/  LDL R12, [R1+0x60] ;  /* 0x00006000010c7983 */ /* 0x000ea20000100800 */
[----:B----4-:R-:W-:-:S03]  /*56120*/  IMAD.MOV.U32 R13, RZ, RZ, R6 ;  /* 0x000000ffff0d7224 */ /* 0x010fc600078e0006 */
[----:B------:R-:W4:Y:S04]  /*56130*/  LDL.LU R6, [R1+0x3a78] ;  /* 0x003a780001067983 */ /* 0x000f280000300800 */
[----:B--2---:R0:W-:Y:S02]  /*56140*/  STL.64 [R1+0x3a48], R12 ;  /* 0x003a480c01007387 */ /* 0x0041e40000100a00 */
[----:B0-----:R-:W-:Y:S02]  /*56150*/  IMAD.MOV.U32 R12, RZ, RZ, R7 ;  /* 0x000000ffff0c7224 */ /* 0x001fe400078e0007 */
[----:B------:R-:W-:-:S05]  /*56160*/  IMAD.MOV.U32 R13, RZ, RZ, R3 ;  /* 0x000000ffff0d7224 */ /* 0x000fca00078e0003 */
[----:B------:R3:W-:Y:S02]  /*56170*/  STL.64 [R1+0x3a60], R12 ;  /* 0x003a600c01007387 */ /* 0x0007e40000100a00 */
[----:B---3--:R-:W-:-:S15]  /*56180*/  HMMA.16816.F32 R12, R44, R16, R24 ;  /* 0x000000102c0c723c */ /* 0x008fde0000001818 */
[----:B------:R-:W-:-:S04]  /*56190*/  NOP ;  /* 0x0000000000007918 */ /* 0x000fc80000000000 */
[----:B------:R0:W-:Y:S04]  /*561a0*/  STL.64 [R1+0x10d0], R12 ;  /* 0x0010d00c01007387 */ /* 0x0001e80000100a00 */
[----:B------:R-:W-:Y:S04]  /*561b0*/  STL.64 [R1+0x10d8], R14 ;  /* 0x0010d80e01007387 */ /* 0x000fe80000100a00 */
[----:B------:R-:W2:Y:S04]  /*561c0*/  LDL R3, [R1+0x272c] ;  /* 0x00272c0001037983 */ /* 0x000ea80000100800 */
[----:B------:R-:W3:Y:S04]  /*561d0*/  LDL.LU.64 R56, [R1+0x10b0] ;  /* 0x0010b00001387983 */ /* 0x000ee80000300a00 */
[----:B------:R-:W3:Y:S04]  /*561e0*/  LDL.LU.64 R58, [R1+0x10b8] ;  /* 0x0010b800013a7983 */ /* 0x000ee80000300a00 */
[----:B------:R-:W3:Y:S04]  /*561f0*/  LDL.LU.64 R28, [R1+0x10a0] ;  /* 0x0010a000011c7983 */ /* 0x000ee80000300a00 */
[----:B------:R-:W3:Y:S01]  /*56200*/  LDL.LU.64 R30, [R1+0x10a8] ;  /* 0x0010a800011e7983 */ /* 0x000ee20000300a00 */
[----:B------:R-:W-:-:S03]  /*56210*/  IMAD.MOV.U32 R10, RZ, RZ, R16 ;  /* 0x000000ffff0a7224 */ /* 0x000fc600078e0010 */
[----:B------:R-:W3:Y:S01]  /*56220*/  LDL.LU.64 R20, [R1+0x1090] ;  /* 0x0010900001147983 */ /* 0x000ee20000300a00 */
[----:B------:R-:W-:-:S03]  /*56230*/  IMAD.MOV.U32 R7, RZ, RZ, R17 ;  /* 0x000000ffff077224 */ /* 0x000fc600078e0011 */
[----:B------:R-:W3:Y:S04]  /*56240*/  LDL.LU.64 R22, [R1+0x1098] ;  /* 0x0010980001167983 */ /* 0x000ee80000300a00 */
[----:B------:R-:W3:Y:S04]  /*56250*/  LDL.LU.64 R16, [R1+0x1080] ;  /* 0x0010800001107983 */ /* 0x000ee80000300a00 */
[----:B------:R-:W3:Y:S04]  /*56260*/  LDL.LU.64 R18, [R1+0x1088] ;  /* 0x0010880001127983 */ /* 0x000ee80000300a00 */
[----:B0-----:R-:W3:Y:S04]  /*56270*/  LDL R12, [R1+0x80] ;  /* 0x00008000010c7983 */ /* 0x001ee80000100800 */
[----:B------:R-:W3:Y:S04]  /*56280*/  LDL R13, [R1+0x84] ;  /* 0x00008400010d7983 */ /* 0x000ee80000100800 */
[----:B------:R-:W-:Y:S04]  /*56290*/  STL.64 [R1+0x3a58], R10 ;  /* 0x003a580a01007387 */ /* 0x000fe80000100a00 */
[----:B------:R0:W-:Y:S04]  /*562a0*/  STL.64 [R1+0x3a50], R8 ;  /* 0x003a500801007387 */ /* 0x0001e80000100a00 */
[----:B0-----:R-:W3:Y:S04]  /*562b0*/  LDL R8, [R1+0xd0] ;  /* 0x0000d00001087983 */ /* 0x001ee80000100800 */
[----:B--2---:R-:W0:Y:S04]  /*562c0*/  LDSM.16.MT88.4 R40, [R3+UR5+0x8000] ;  /* 0x008000050328783b */ /* 0x004e280008004200 */
[----:B0-----:R-:W-:Y:S04]  /*562d0*/  STL.64 [R1+0x3a70], R42 ;  /* 0x003a702a01007387 */ /* 0x001fe80000100a00 */
[----:B------:R0:W-:Y:S04]  /*562e0*/  STL.64 [R1+0x3a68], R40 ;  /* 0x003a682801007387 */ /* 0x0001e80000100a00 */
[----:B0-----:R-:W2:Y:S04]  /*562f0*/  LDL.LU.64 R40, [R1+0x10c0] ;  /* 0x0010c00001287983 */ /* 0x001ea80000300a00 */
[----:B------:R-:W2:Y:S01]  /*56300*/  LDL.LU.64 R42, [R1+0x10c8] ;  /* 0x0010c800012a7983 */ /* 0x000ea20000300a00 */
[----:B----4-:R-:W-:Y:S01]  /*56310*/  IMAD.MOV.U32 R9, RZ, RZ, R6 ;  /* 0x000000ffff097224 */ /* 0x010fe200078e0006 */
[C---:B---3--:R-:W-:Y:S08]  /*56320*/  HMMA.16816.F32 R32, R44.reuse, R32, R56 ;  /* 0x000000202c20723c */ /* 0x048ff00000001838 */
[C---:B------:R-:W-:Y:S08]  /*56330*/  HMMA.16816.F32 R20, R44.reuse, R36, R20 ;  /* 0x000000242c14723c */ /* 0x040ff00000001814 */
[C---:B--2---:R-:W-:Y:S08]  /*56340*/  HMMA.16816.F32 R40, R44.reuse, R8, R40 ;  /* 0x000000082c28723c */ /* 0x044ff00000001828 */
[C---:B------:R-:W-:Y:S11]  /*56350*/  HMMA.16816.F32 R8, R44.reuse, R48, R28 ;  /* 0x000000302c08723c */ /* 0x040ff6000000181c */
[----:B------:R-:W-:Y:S04]  /*56360*/  STL.64 [R1+0x10c0], R40 ;  /* 0x0010c02801007387 */ /* 0x000fe80000100a00 */
[----:B------:R-:W-:Y:S04]  /*56370*/  STL.64 [R1+0x10c8], R42 ;  /* 0x0010c82a01007387 */ /* 0x000fe80000100a00 */
[----:B------:R-:W-:Y:S04]  /*56380*/  STL.64 [R1+0x10b0], R32 ;  /* 0x0010b02001007387 */ /* 0x000fe80000100a00 */
[----:B------:R-:W-:Y:S04]  /*56390*/  STL.64 [R1+0x10b8], R34 ;  /* 0x0010b82201007387 */ /* 0x000fe80000100a00 */
[----:B------:R-:W-:Y:S04]  /*563a0*/  STL.64 [R1+0x10a0], R8 ;  /* 0x0010a00801007387 */ /* 0x000fe80000100a00 */
[----:B------:R0:W-:Y:S02]  /*563b0*/  STL.64 [R1+0x10a8], R10 ;  /* 0x0010a80a01007387 */ /* 0x0001e40000100a00 */
[----:B0-----:R-:W-:Y:S02]  /*563c0*/  HMMA.16816.F32 R8, R44, R52, R16 ;  /* 0x000000342c08723c */ /* 0x001fe40000001810 */
[----:B------:R-:W-:Y:S04]  /*563d0*/  STL.64 [R1+0x1090], R20 ;  /* 0x0010901401007387 */ /* 0x000fe80000100a00 */
[----:B------:R-:W-:-:S13]  /*563e0*/  STL.64 [R1+0x1098], R22 ;  /* 0x0010981601007387 */ /* 0x000fda0000100a00 */
[----:B------:R0:W-:Y:S04]  /*563f0*/  STL.64 [R1+0x1080], R8 ;  /* 0x0010800801007387 */ /* 0x0001e80000100a00 */
[----:B------:R1:W-:Y:S04]  /*56400*/  STL.64 [R1+0x1088], R10 ;  /* 0x0010880a01007387 */ /* 0x0003e80000100a00 */
[----:B------:R-:W2:Y:S04]  /*56410*/  LDL.LU.64 R40, [R1+0x1070] ;  /* 0x0010700001287983 */ /* 0x000ea80000300a00 */
[----:B------:R-:W2:Y:S01]  /*56420*/  LDL.LU.64 R42, [R1+0x1078] ;  /* 0x00107800012a7983 */ /* 0x000ea20000300a00 */
[----:B------:R-:W-:-:S03]  /*56430*/  IMAD.MOV.U32 R24, RZ, RZ, R2 ;  /* 0x000000ffff187224 */ /* 0x000fc600078e0002 */
[----:B0-----:R-:W3:Y:S04]  /*56440*/  LDL.LU.64 R8, [R1+0x1060] ;  /* 0x0010600001087983 */ /* 0x001ee80000300a00 */
[----:B-1----:R-:W3:Y:S04]  /*56450*/  LDL.LU.64 R10, [R1+0x1068] ;  /* 0x00106800010a7983 */ /* 0x002ee80000300a00 */
[----:B------:R-:W4:Y:S04]  /*56460*/  LDL.LU.64 R56, [R1+0x1050] ;  /* 0x0010500001387983 */ /* 0x000f280000300a00 */
[----:B------:R-:W4:Y:S04]  /*56470*/  LDL.LU.64 R58, [R1+0x1058] ;  /* 0x00105800013a7983 */ /* 0x000f280000300a00 */
[----:B------:R-:W3:Y:S04]  /*56480*/  LDL.LU.64 R20, [R1+0x1040] ;  /* 0x0010400001147983 */ /* 0x000ee80000300a00 */
[----:B------:R-:W3:Y:S04]  /*56490*/  LDL.LU.64 R22, [R1+0x1048] ;  /* 0x0010480001167983 */ /* 0x000ee80000300a00 */
[----:B------:R-:W3:Y:S04]  /*564a0*/  LDL.LU.64 R32, [R1+0x1030] ;  /* 0x0010300001207983 */ /* 0x000ee80000300a00 */
[----:B------:R-:W3:Y:S04]  /*564b0*/  LDL.LU.64 R34, [R1+0x1038] ;  /* 0x0010380001227983 */ /* 0x000ee80000300a00 */
[----:B------:R-:W3:Y:S01]  /*564c0*/  LDL.LU.64 R28, [R1+0x1020] ;  /* 0x00102000011c7983 */ /* 0x000ee20000300a00 */
[----:B------:R-:W-:-:S02]  /*564d0*/  IMAD.MOV.U32 R6, RZ, RZ, R48 ;  /* 0x000000ffff067224 */ /* 0x000fc400078e0030 */
[----:B------:R-:W-:Y:S01]  /*564e0*/  IMAD.MOV.U32 R2, RZ, RZ, R49 ;  /* 0x000000ffff027224 */ /* 0x000fe200078e0031 */
[----:B------:R-:W3:Y:S04]  /*564f0*/  LDL.LU.64 R30, [R1+0x1028] ;  /* 0x00102800011e7983 */ /* 0x000ee80000300a00 */
[----:B------:R-:W3:Y:S04]  /*56500*/  LDL.LU.64 R48, [R1+0x1010] ;  /* 0x0010100001307983 */ /* 0x000ee80000300a00 */
[----:B------:R-:W3:Y:S04]  /*56510*/  LDL.LU.64 R50, [R1+0x1018] ;  /* 0x0010180001327983 */ /* 0x000ee80000300a00 */
[----:B------:R-:W3:Y:S04]  /*56520*/  LDL.LU.64 R16, [R1+0x1000] ;  /* 0x0010000001107983 */ /* 0x000ee80000300a00 */
[----:B------:R-:W3:Y:S01]  /*56530*/  LDL.LU.64 R18, [R1+0x1008] ;  /* 0x0010080001127983 */ /* 0x000ee20000300a00 */
[----:B------:R-:W-:-:S03]  /*56540*/  IMAD.MOV.U32 R25, RZ, RZ, R0 ;  /* 0x000000ffff197224 */ /* 0x000fc600078e0000 */
[----:B------:R-:W3:Y:S01]  /*56550*/  LDL.LU.64 R36, [R1+0xff0] ;  /* 0x000ff00001247983 */ /* 0x000ee20000300a00 */
[----:B------:R-:W-:Y:S02]  /*56560*/  IMAD.MOV.U32 R3, RZ, RZ, R52 ;  /* 0x000000ffff037224 */ /* 0x000fe400078e0034 */
[----:B------:R-:W-:Y:S01]  /*56570*/  IMAD.MOV.U32 R0, RZ, RZ, R53 ;  /* 0x000000ffff007224 */ /* 0x000fe200078e0035 */
[----:B------:R-:W3:Y:S04]  /*56580*/  LDL.LU.64 R38, [R1+0xff8] ;  /* 0x000ff80001267983 */ /* 0x000ee80000300a00 */
[----:B------:R-:W3:Y:S04]  /*56590*/  LDL.LU.64 R52, [R1+0xfe0] ;  /* 0x000fe00001347983 */ /* 0x000ee80000300a00 */
[----:B------:R-:W3:Y:S01]  /*565a0*/  LDL.LU.64 R54, [R1+0xfe8] ;  /* 0x000fe80001367983 */ /* 0x000ee20000300a00 */
[----:B--2---:R-:W-:Y:S03]  /*565b0*/  HMMA.16816.F32 R12, R44, R12, R40 ;  /* 0x0000000c2c0c723c */ /* 0x004fe60000001828 */
[----:B------:R-:W2:Y:S04]  /*565c0*/  LDL.LU.64 R42, [R1+0x3a70] ;  /* 0x003a7000012a7983 */ /* 0x000ea80000300a00 */
[----:B------:R-:W2:-:S12]  /*565d0*/  LDL.LU.64 R40, [R1+0x3a68] ;  /* 0x003a680001287983 */ /* 0x000e980000300a00 */
[----:B------:R0:W-:Y:S04]  /*565e0*/  STL.64 [R1+0x1070], R12 ;  /* 0x0010700c01007387 */ /* 0x0001e80000100a00 */
[----:B------:R3:W-:Y:S04]  /*565f0*/  STL.64 [R1+0x1078], R14 ;  /* 0x0010780e01007387 */ /* 0x0007e80000100a00 */
[----:B0-----:R-:W3:Y:S02]  /*56600*/  LDL.LU.64 R12, [R1+0x3a60] ;  /* 0x003a6000010c7983 */ /* 0x001ee40000300a00 */
[----:B---3--:R-:W-:Y:S02]  /*56610*/  HMMA.16816.F32 R12, R44, R12, R8 ;  /* 0x0000000c2c0c723c */ /* 0x008fe40000001808 */
[----:B------:R-:W3:Y:S04]  /*56620*/  LDL.LU.64 R10, [R1+0x3a58] ;  /* 0x003a5800010a7983 */ /* 0x000ee80000300a00 */
[----:B------:R-:W2:-:S13]  /*56630*/  LDL.LU.64 R8, [R1+0x3a50] ;  /* 0x003a500001087983 */ /* 0x000e9a0000300a00 */
[----:B------:R0:W-:Y:S04]  /*56640*/  STL.64 [R1+0x1060], R12 ;  /* 0x0010600c01007387 */ /* 0x0001e80000100a00 */
[----:B------:R4:W-:Y:S04]  /*56650*/  STL.64 [R1+0x1068], R14 ;  /* 0x0010680e01007387 */ /* 0x0009e80000100a00 */
[----:B0-----:R-:W4:Y:S01]  /*56660*/  LDL.LU.64 R12, [R1+0x3a48] ;  /* 0x003a4800010c7983 */ /* 0x001f220000300a00 */
[C---:B------:R-:W-:Y:S08]  /*56670*/  HMMA.16816.F32 R20, R44.reuse, R4, R20 ;  /* 0x000000042c14723c */ /* 0x040ff00000001814 */
[----:B----4-:R-:W-:Y:S01]  /*56680*/  HMMA.16816.F32 R12, R44, R12, R56 ;  /* 0x0000000c2c0c723c */ /* 0x010fe20000001838 */
[----:B------:R-:W4:-:S15]  /*56690*/  LDL.LU.64 R56, [R1+0x3a40] ;  /* 0x003a400001387983 */ /* 0x000f1e0000300a00 */
[----:B------:R-:W-:-:S03]  /*566a0*/  NOP ;  /* 0x0000000000007918 */ /* 0x000fc60000000000 */
[----:B------:R0:W-:Y:S04]  /*566b0*/  STL.64 [R1+0x1050], R12 ;  /* 0x0010500c01007387 */ /* 0x0001e80000100a00 */
[----:B------:R1:W-:Y:S04]  /*566c0*/  STL.64 [R1+0x1058], R14 ;  /* 0x0010580e01007387 */ /* 0x0003e80000100a00 */
[----:B0-----:R-:W2:Y:S04]  /*566d0*/  LDL.LU.64 R12, [R1+0xfd0] ;  /* 0x000fd000010c7983 */ /* 0x001ea80000300a00 */
[----:B-1----:R-:W2:Y:S04]  /*566e0*/  LDL.LU.64 R14, [R1+0xfd8] ;  /* 0x000fd800010e7983 */ /* 0x002ea80000300a00 */
[----:B------:R0:W-:Y:S04]  /*566f0*/  STL.64 [R1+0x1040], R20 ;  /* 0x0010401401007387 */ /* 0x0001e80000100a00 */
[----:B------:R-:W-:Y:S04]  /*56700*/  STL.64 [R1+0x1048], R22 ;  /* 0x0010481601007387 */ /* 0x000fe80000100a00 */
[----:B0-----:R-:W2:Y:S04]  /*56710*/  LDL.LU.64 R20, [R1+0x3a38] ;  /* 0x003a380001147983 */ /* 0x001ea80000300a00 */
[----:B------:R0:W-:Y:S04]  /*56720*/  STL.64 [R1+0x38d0], R4 ;  /* 0x0038d00401007387 */ /* 0x0001e80000100a00 */
[----:B------:R-:W-:Y:S04]  /*56730*/  STL [R1+0x3908], R6 ;  /* 0x0039080601007387 */ /* 0x000fe80000100800 */
[----:B------:R-:W-:Y:S04]  /*56740*/  STL [R1+0x3988], R7 ;  /* 0x0039880701007387 */ /* 0x000fe80000100800 */
[----:B0-----:R-:W2:Y:S04]  /*56750*/  LDL R4, [R1+0x30] ;  /* 0x0000300001047983 */ /* 0x001ea80000100800 */
[----:B------:R-:W2:Y:S01]  /*56760*/  LDL R5, [R1+0x34] ;  /* 0x0000340001057983 */ /* 0x000ea20000100800 */
[----:B------:R-:W-:Y:S03]  /*56770*/  HMMA.16816.F32 R24, R44, R24, R32 ;  /* 0x000000182c18723c */ /* 0x000fe60000001820 */
[----:B------:R-:W3:-:S15]  /*56780*/  LDL.LU.64 R32, [R1+0x3a30] ;  /* 0x003a300001207983 */ /* 0x000ede0000300a00 */
[----:B------:R-:W-:Y:S01]  /*56790*/  NOP ;  /* 0x0000000000007918 */ /* 0x000fe20000000000 */
[----:B------:R-:W-:Y:S04]  /*567a0*/  STL.64 [R1+0x1030], R24 ;  /* 0x0010301801007387 */ /* 0x000fe80000100a00 */
[----:B------:R0:W-:Y:S04]  /*567b0*/  STL.64 [R1+0x1038], R26 ;  /* 0x0010381a01007387 */ /* 0x0001e80000100a00 */
[----:B0-----:R-:W3:Y:S04]  /*567c0*/  LDL.LU.64 R26, [R1+0x3a28] ;  /* 0x003a2800011a7983 */ /* 0x001ee80000300a00 */
[----:B------:R-:W3:Y:S01]  /*567d0*/  LDL.LU.64 R24, [R1+0x3a20] ;  /* 0x003a200001187983 */ /* 0x000ee20000300a00 */
[C---:B----4-:R-:W-:Y:S08]  /*567e0*/  HMMA.16816.F32 R56, R44.reuse, R56, R48 ;  /* 0x000000382c38723c */ /* 0x050ff00000001830 */
[----:B--2---:R-:W-:Y:S01]  /*567f0*/  HMMA.16816.F32 R4, R44, R4, R28 ;  /* 0x000000042c04723c */ /* 0x004fe2000000181c */
[----:B------:R-:W2:Y:S04]  /*56800*/  LDL.LU.64 R30, [R1+0x3a18] ;  /* 0x003a1800011e7983 */ /* 0x000ea80000300a00 */
[----:B------:R-:W4:-:S14]  /*56810*/  LDL.LU.64 R28, [R1+0x3a10] ;  /* 0x003a1000011c7983 */ /* 0x000f1c0000300a00 */
[----:B------:R0:W-:Y:S04]  /*56820*/  STL.64 [R1+0x1020], R4 ;  /* 0x0010200401007387 */ /* 0x0001e80000100a00 */
[----:B------:R1:W-:Y:S04]  /*56830*/  STL.64 [R1+0x1028], R6 ;  /* 0x0010280601007387 */ /* 0x0003e80000100a00 */
[----:B0-----:R-:W2:Y:S04]  /*56840*/  LDL.LU.64 R4, [R1+0xfb0] ;  /* 0x000fb00001047983 */ /* 0x001ea80000300a00 */
[----:B-1----:R-:W2:Y:S04]  /*56850*/  LDL.LU.64 R6, [R1+0xfb8] ;  /* 0x000fb80001067983 */ /* 0x002ea80000300a00 */
[----:B------:R-:W2:Y:S04]  /*56860*/  LDL.LU.64 R50, [R1+0x3a08] ;  /* 0x003a080001327983 */ /* 0x000ea80000300a00 */
[----:B------:R-:W2:Y:S04]  /*56870*/  LDL.LU.64 R48, [R1+0x3a00] ;  /* 0x003a000001307983 */ /* 0x000ea80000300a00 */
[----:B------:R-:W-:Y:S04]  /*56880*/  STL.64 [R1+0x1010], R56 ;  /* 0x0010103801007387 */ /* 0x000fe80000100a00 */
[----:B------:R0:W-:Y:S04]  /*56890*/  STL.64 [R1+0x1018], R58 ;  /* 0x0010183a01007387 */ /* 0x0001e80000100a00 */
[----:B0-----:R-:W2:Y:S04]  /*568a0*/  LDL.LU.64 R58, [R1+0x39f8] ;  /* 0x0039f800013a7983 */ /* 0x001ea80000300a00 */
[----:B------:R-:W2:Y:S01]  /*568b0*/  LDL.LU.64 R56, [R1+0x39f0] ;  /* 0x0039f00001387983 */ /* 0x000ea20000300a00 */
[C---:B------:R-:W-:Y:S08]  /*568c0*/  HMMA.16816.F32 R20, R44.reuse, R20, R16 ;  /* 0x000000142c14723c */ /* 0x040ff00000001810 */
[C---:B---3--:R-:W-:Y:S01]  /*568d0*/  HMMA.16816.F32 R32, R44.reuse, R32, R36 ;  /* 0x000000202c20723c */ /* 0x048fe20000001824 */
[----:B------:R-:W3:Y:S10]  /*568e0*/  LDL.LU.64 R16, [R1+0x39e8] ;  /* 0x0039e80001107983 */ /* 0x000ef40000300a00 */
[----:B------:R0:W-:Y:S04]  /*568f0*/  STL.64 [R1+0x1000], R20 ;  /* 0x0010001401007387 */ /* 0x0001e80000100a00 */
[----:B------:R-:W-:Y:S04]  /*56900*/  STL.64 [R1+0x1008], R22 ;  /* 0x0010081601007387 */ /* 0x000fe80000100a00 */
[----:B0-----:R-:W3:Y:S04]  /*56910*/  LDL.LU.64 R20, [R1+0x39e0] ;  /* 0x0039e00001147983 */ /* 0x001ee80000300a00 */
[----:B------:R-:W3:Y:S04]  /*56920*/  LDL.LU.64 R38, [R1+0x39d8] ;  /* 0x0039d80001267983 */ /* 0x000ee80000300a00 */
[----:B------:R-:W3:Y:S04]  /*56930*/  LDL.LU.64 R36, [R1+0x39d0] ;  /* 0x0039d00001247983 */ /* 0x000ee80000300a00 */
        /* <DEDUP_REMOVED lines=9> */
[----:B------:R-:W2:Y:S04]  /*569d0*/  LDL.LU.64 R52, [R1+0x39b0] ;  /* 0x0039b00001347983 */ /* 0x000ea80000300a00 */
[----:B------:R-:W-:Y:S04]  /*569e0*/  STL.64 [R1+0x3880], R58 ;  /* 0x0038803a01007387 */ /* 0x000fe80000100a00 */
[----:B------:R0:W-:Y:S04]  /*569f0*/  STL.64 [R1+0x3878], R56 ;  /* 0x0038783801007387 */ /* 0x0001e80000100a00 */
[----:B0-----:R-:W3:Y:S04]  /*56a00*/  LDL.LU.64 R56, [R1+0xfc0] ;  /* 0x000fc00001387983 */ /* 0x001ee80000300a00 */
[----:B------:R-:W3:Y:S01]  /*56a10*/  LDL.LU.64 R58, [R1+0xfc8] ;  /* 0x000fc800013a7983 */ /* 0x000ee20000300a00 */
[----:B--2---:R-:W-:-:S15]  /*56a20*/  HMMA.16816.F32 R12, R44, R52, R12 ;  /* 0x000000342c0c723c */ /* 0x004fde000000180c */
[----:B------:R-:W-:-:S04]  /*56a30*/  NOP ;  /* 0x0000000000007918 */ /* 0x000fc80000000000 */
[----:B------:R0:W-:Y:S04]  /*56a40*/  STL.64 [R1+0xfd0], R12 ;  /* 0x000fd00c01007387 */ /* 0x0001e80000100a00 */
[----:B------:R1:W-:Y:S04]  /*56a50*/  STL.64 [R1+0xfd8], R14 ;  /* 0x000fd80e01007387 */ /* 0x0003e80000100a00 */
[----:B0-----:R-:W4:Y:S04]  /*56a60*/  LDL.LU.64 R12, [R1+0xf90] ;  /* 0x000f9000010c7983 */ /* 0x001f280000300a00 */
[----:B-1----:R-:W4:Y:S04]  /*56a70*/  LDL.LU.64 R14, [R1+0xf98] ;  /* 0x000f9800010e7983 */ /* 0x002f280000300a00 */
[----:B------:R-:W-:Y:S04]  /*56a80*/  STL.64 [R1+0x3870], R54 ;  /* 0x0038703601007387 */ /* 0x000fe80000100a00 */
[----:B------:R0:W-:Y:S04]  /*56a90*/  STL.64 [R1+0x3868], R52 ;  /* 0x0038683401007387 */ /* 0x0001e80000100a00 */
[----:B0-----:R-:W2:Y:S04]  /*56aa0*/  LDL.LU.64 R52, [R1+0xfa0] ;  /* 0x000fa00001347983 */ /* 0x001ea80000300a00 */
[----:B------:R-:W2:Y:S01]  /*56ab0*/  LDL.LU.64 R54, [R1+0xfa8] ;  /* 0x000fa80001367983 */ /* 0x000ea20000300a00 */
[C---:B---3--:R-:W-:Y:S03]  /*56ac0*/  HMMA.16816.F32 R56, R44.reuse, R48, R56 ;  /* 0x000000302c38723c */ /* 0x048fe60000001838 */
[----:B------:R-:W-:Y:S04]  /*56ad0*/  STL.64 [R1+0x3860], R50 ;  /* 0x0038603201007387 */ /* 0x000fe80000100a00 */
[----:B------:R0:W-:Y:S02]  /*56ae0*/  STL.64 [R1+0x3858], R48 ;  /* 0x0038583001007387 */ /* 0x0001e40000100a00 */
[C---:B0-----:R-:W-:Y:S10]  /*56af0*/  HMMA.16816.F32 R48, R44.reuse, R36, R4 ;  /* 0x000000242c30723c */ /* 0x041ff40000001804 */
[----:B------:R0:W-:Y:S04]  /*56b00*/  STL.64 [R1+0xfc0], R56 ;  /* 0x000fc03801007387 */ /* 0x0001e80000100a00 */
[----:B------:R-:W-:Y:S04]  /*56b10*/  STL.64 [R1+0xfc8], R58 ;  /* 0x000fc83a01007387 */ /* 0x000fe80000100a00 */
[----:B------:R-:W3:Y:S04]  /*56b20*/  LDL.LU.64 R4, [R1+0xf70] ;  /* 0x000f700001047983 */ /* 0x000ee80000300a00 */
[----:B------:R-:W3:Y:S04]  /*56b30*/  LDL.LU.64 R6, [R1+0xf78] ;  /* 0x000f780001067983 */ /* 0x000ee80000300a00 */
[----:B------:R-:W-:Y:S04]  /*56b40*/  STL.64 [R1+0xfb0], R48 ;  /* 0x000fb03001007387 */ /* 0x000fe80000100a00 */
[----:B------:R-:W-:Y:S04]  /*56b50*/  STL.64 [R1+0xfb8], R50 ;  /* 0x000fb83201007387 */ /* 0x000fe80000100a00 */
[----:B0-----:R-:W3:Y:S04]  /*56b60*/  LDL.LU.64 R56, [R1+0x340] ;  /* 0x0003400001387983 */ /* 0x001ee80000300a00 */
[----:B------:R-:W-:Y:S04]  /*56b70*/  STL.64 [R1+0x3850], R38 ;  /* 0x0038502601007387 */ /* 0x000fe80000100a00 */
[----:B------:R0:W-:Y:S04]  /*56b80*/  STL.64 [R1+0x3848], R36 ;  /* 0x0038482401007387 */ /* 0x0001e80000100a00 */
[----:B0-----:R-:W3:Y:S04]  /*56b90*/  LDL.LU.64 R36, [R1+0xf80] ;  /* 0x000f800001247983 */ /* 0x001ee80000300a00 */
[----:B------:R-:W3:Y:S04]  /*56ba0*/  LDL.LU.64 R38, [R1+0xf88] ;  /* 0x000f880001267983 */ /* 0x000ee80000300a00 */
[----:B------:R-:W-:Y:S04]  /*56bb0*/  STL.64 [R1+0x3890], R34 ;  /* 0x0038902201007387 */ /* 0x000fe80000100a00 */
[----:B------:R4:W-:Y:S01]  /*56bc0*/  STL.64 [R1+0x3888], R32 ;  /* 0x0038882001007387 */ /* 0x0009e20000100a00 */
[C---:B--2---:R-:W-:Y:S08]  /*56bd0*/  HMMA.16816.F32 R48, R44.reuse, R32, R52 ;  /* 0x000000202c30723c */ /* 0x044ff00000001834 */
[C---:B----4-:R-:W-:Y:S11]  /*56be0*/  HMMA.16816.F32 R32, R44.reuse, R28, R12 ;  /* 0x0000001c2c20723c */ /* 0x050ff6000000180c */
[----:B------:R0:W-:Y:S04]  /*56bf0*/  STL.64 [R1+0xfa0], R48 ;  /* 0x000fa03001007387 */ /* 0x0001e80000100a00 */
[----:B------:R1:W-:Y:S04]  /*56c00*/  STL.64 [R1+0xfa8], R50 ;  /* 0x000fa83201007387 */ /* 0x0003e80000100a00 */
[----:B------:R-:W2:Y:S04]  /*56c10*/  LDL.LU.64 R12, [R1+0xf60] ;  /* 0x000f6000010c7983 */ /* 0x000ea80000300a00 */
[----:B------:R-:W2:Y:S01]  /*56c20*/  LDL.LU.64 R14, [R1+0xf68] ;  /* 0x000f6800010e7983 */ /* 0x000ea20000300a00 */
[C---:B---3--:R-:W-:Y:S03]  /*56c30*/  HMMA.16816.F32 R4, R44.reuse, R20, R4 ;  /* 0x000000142c04723c */ /* 0x048fe60000001804 */
[----:B------:R3:W-:Y:S04]  /*56c40*/  STL.64 [R1+0xf90], R32 ;  /* 0x000f902001007387 */ /* 0x0007e80000100a00 */
[----:B------:R-:W-:Y:S04]  /*56c50*/  STL.64 [R1+0xf98], R34 ;  /* 0x000f982201007387 */ /* 0x000fe80000100a00 */
[----:B------:R-:W4:Y:S04]  /*56c60*/  LDL.LU.64 R52, [R1+0xf50] ;  /* 0x000f500001347983 */ /* 0x000f280000300a00 */
[----:B------:R-:W4:Y:S04]  /*56c70*/  LDL.LU.64 R54, [R1+0xf58] ;  /* 0x000f580001367983 */ /* 0x000f280000300a00 */
[----:B0-----:R-:W4:Y:S04]  /*56c80*/  LDL.LU.64 R48, [R1+0x950] ;  /* 0x0009500001307983 */ /* 0x001f280000300a00 */
[----:B-1----:R-:W4:Y:S04]  /*56c90*/  LDL.LU.64 R50, [R1+0x958] ;  /* 0x0009580001327983 */ /* 0x002f280000300a00 */
[----:B---3--:R-:W3:Y:S01]  /*56ca0*/  LDL.LU.64 R32, [R1+0x330] ;  /* 0x0003300001207983 */ /* 0x008ee20000300a00 */
[----:B------:R-:W-:Y:S03]  /*56cb0*/  HMMA.16816.F32 R36, R44, R24, R36 ;  /* 0x000000182c24723c */ /* 0x000fe60000001824 */
[----:B------:R-:W-:-:S15]  /*56cc0*/  STL.64 [R1+0x3990], R28 ;  /* 0x0039901c01007387 */ /* 0x000fde0000100a00 */
[----:B------:R-:W-:Y:S01]  /*56cd0*/  NOP ;  /* 0x0000000000007918 */ /* 0x000fe20000000000 */
[----:B------:R0:W-:Y:S04]  /*56ce0*/  STL.64 [R1+0xf80], R36 ;  /* 0x000f802401007387 */ /* 0x0001e80000100a00 */
[----:B------:R-:W-:Y:S04]  /*56cf0*/  STL.64 [R1+0xf88], R38 ;  /* 0x000f882601007387 */ /* 0x000fe80000100a00 */
[----:B0-----:R-:W3:Y:S04]  /*56d00*/  LDL.LU.64 R36, [R1+0x320] ;  /* 0x0003200001247983 */ /* 0x001ee80000300a00 */
[----:B------:R-:W-:Y:S04]  /*56d10*/  STL [R1+0x383c], R24 ;  /* 0x00383c1801007387 */ /* 0x000fe80000100800 */
[----:B------:R-:W-:Y:S04]  /*56d20*/  STL [R1+0x3830], R25 ;  /* 0x0038301901007387 */ /* 0x000fe80000100800 */
[----:B------:R0:W-:Y:S04]  /*56d30*/  STL.64 [R1+0xf70], R4 ;  /* 0x000f700401007387 */ /* 0x0001e80000100a00 */
[----:B------:R-:W-:Y:S04]  /*56d40*/  STL.64 [R1+0xf78], R6 ;  /* 0x000f780601007387 */ /* 0x000fe80000100a00 */
[----:B0-----:R-:W3:Y:S04]  /*56d50*/  LDL.LU.64 R4, [R1+0x310] ;  /* 0x0003100001047983 */ /* 0x001ee80000300a00 */
[----:B------:R-:W-:Y:S04]  /*56d60*/  STL [R1+0x3840], R20 ;  /* 0x0038401401007387 */ /* 0x000fe80000100800 */
[----:B------:R0:W-:Y:S04]  /*56d70*/  STL [R1+0x3824], R21 ;  /* 0x0038241501007387 */ /* 0x0001e80000100800 */
[----:B0-----:R-:W3:Y:S04]  /*56d80*/  LDL.LU.64 R20, [R1+0x940] ;  /* 0x0009400001147983 */ /* 0x001ee80000300a00 */
[----:B------:R-:W3:Y:S01]  /*56d90*/  LDL.LU.64 R22, [R1+0x948] ;  /* 0x0009480001167983 */ /* 0x000ee20000300a00 */
[----:B--2---:R-:W-:-:S15]  /*56da0*/  HMMA.16816.F32 R12, R44, R16, R12 ;  /* 0x000000102c0c723c */ /* 0x004fde000000180c */
[----:B------:R-:W-:-:S04]  /*56db0*/  NOP ;  /* 0x0000000000007918 */ /* 0x000fc80000000000 */
[----:B------:R0:W-:Y:S04]  /*56dc0*/  STL.64 [R1+0xf60], R12 ;  /* 0x000f600c01007387 */ /* 0x0001e80000100a00 */
[----:B------:R-:W-:Y:S04]  /*56dd0*/  STL.64 [R1+0xf68], R14 ;  /* 0x000f680e01007387 */ /* 0x000fe80000100a00 */
[----:B0-----:R-:W4:Y:S04]  /*56de0*/  LDL.LU.64 R12, [R1+0x39a8] ;  /* 0x0039a800010c7983 */ /* 0x001f280000300a00 */
[----:B------:R-:W-:Y:S04]  /*56df0*/  STL [R1+0x3844], R16 ;  /* 0x0038441001007387 */ /* 0x000fe80000100800 */
[----:B------:R4:W-:Y:S01]  /*56e00*/  STL [R1+0x3820], R17 ;  /* 0x0038201101007387 */ /* 0x0009e20000100800 */
[----:B---3--:R-:W-:Y:S08]  /*56e10*/  HMMA.16816.F32 R20, R40, R56, R20 ;  /* 0x000000382814723c */ /* 0x008ff00000001814 */
[C---:B----4-:R-:W-:Y:S01]  /*56e20*/  HMMA.16816.F32 R16, R44.reuse, R12, R52 ;  /* 0x0000000c2c10723c */ /* 0x050fe20000001834 */
[----:B------:R-:W-:Y:S04]  /*56e30*/  STL [R1+0x3810], R12 ;  /* 0x0038100c01007387 */ /* 0x000fe80000100800 */
[----:B------:R0:W-:Y:S03]  /*56e40*/  STL [R1+0x3804], R13 ;  /* 0x0038040d01007387 */ /* 0x0001e60000100800 */
[----:B0-----:R-:W-:Y:S11]  /*56e50*/  HMMA.16816.F32 R12, R44, R8, R48 ;  /* 0x000000082c0c723c */ /* 0x001ff60000001830 */
[----:B------:R0:W-:Y:S04]  /*56e60*/  STL.64 [R1+0xf50], R16 ;  /* 0x000f501001007387 */ /* 0x0001e80000100a00 */
[----:B------:R1:W-:Y:S04]  /*56e70*/  STL.64 [R1+0xf58], R18 ;  /* 0x000f581201007387 */ /* 0x0003e80000100a00 */
[----:B------:R-:W2:Y:S04]  /*56e80*/  LDL.LU.64 R44, [R1+0x930] ;  /* 0x00093000012c7983 */ /* 0x000ea80000300a00 */
[----:B------:R-:W2:Y:S04]  /*56e90*/  LDL.LU.64 R46, [R1+0x938] ;  /* 0x00093800012e7983 */ /* 0x000ea80000300a00 */
[----:B------:R-:W-:Y:S04]  /*56ea0*/  STL.64 [R1+0x950], R12 ;  /* 0x0009500c01007387 */ /* 0x000fe80000100a00 */
[----:B------:R-:W-:Y:S04]  /*56eb0*/  STL.64 [R1+0x958], R14 ;  /* 0x0009580e01007387 */ /* 0x000fe80000100a00 */
[----:B0-----:R-:W3:Y:S04]  /*56ec0*/  LDL.LU.64 R16, [R1+0x920] ;  /* 0x0009200001107983 */ /* 0x001ee80000300a00 */
[----:B-1----:R-:W3:Y:S04]  /*56ed0*/  LDL.LU.64 R18, [R1+0x928] ;  /* 0x0009280001127983 */ /* 0x002ee80000300a00 */
[----:B------:R-:W4:Y:S04]  /*56ee0*/  LDL.LU.64 R48, [R1+0x300] ;  /* 0x0003000001307983 */ /* 0x000f280000300a00 */
[----:B------:R-:W4:Y:S04]  /*56ef0*/  LDL.LU.64 R52, [R1+0x2f0] ;  /* 0x0002f00001347983 */ /* 0x000f280000300a00 */
[----:B------:R-:W-:Y:S04]  /*56f00*/  STL [R1+0x37f4], R8 ;  /* 0x0037f40801007387 */ /* 0x000fe80000100800 */
[----:B------:R-:W-:Y:S04]  /*56f10*/  STL [R1+0x37f0], R9 ;  /* 0x0037f00901007387 */ /* 0x000fe80000100800 */
[----:B------:R0:W-:Y:S04]  /*56f20*/  STL.64 [R1+0x940], R20 ;  /* 0x0009401401007387 */ /* 0x0001e80000100a00 */
[----:B------:R1:W-:Y:S04]  /*56f30*/  STL.64 [R1+0x948], R22 ;  /* 0x0009481601007387 */ /* 0x0003e80000100a00 */
[----:B0-----:R-:W4:Y:S04]  /*56f40*/  LDL.LU.64 R20, [R1+0x910] ;  /* 0x0009100001147983 */ /* 0x001f280000300a00 */
[----:B-1----:R-:W4:Y:S01]  /*56f50*/  LDL.LU.64 R22, [R1+0x918] ;  /* 0x0009180001167983 */ /* 0x002f220000300a00 */
[----:B------:R-:W-:-:S02]  /*56f60*/  IMAD.MOV.U32 R15, RZ, RZ, R57 ;  /* 0x000000ffff0f7224 */ /* 0x000fc400078e0039 */
[----:B------:R-:W-:Y:S01]  /*56f70*/  IMAD.MOV.U32 R14, RZ, RZ, R56 ;  /* 0x000000ffff0e7224 */ /* 0x000fe200078e0038 */
[----:B------:R-:W4:Y:S04]  /*56f80*/  LDL R57, [R1+0x2e4] ;  /* 0x0002e40001397983 */ /* 0x000f280000100800 */
[----:B------:R-:W4:Y:S04]  /*56f90*/  LDL R56, [R1+0x2e0] ;  /* 0x0002e00001387983 */ /* 0x000f280000100800 */
[----:B------:R-:W-:Y:S04]  /*56fa0*/  STL [R1+0x37fc], R15 ;  /* 0x0037fc0f01007387 */ /* 0x000fe80000100800 */
[----:B------:R2:W-:Y:S01]  /*56fb0*/  STL [R1+0x37f8], R14 ;  /* 0x0037f80e01007387 */ /* 0x0005e20000100800 */
[----:B------:R-:W-:-:S02]  /*56fc0*/  IMAD.MOV.U32 R8, RZ, RZ, R32 ;  /* 0x000000ffff087224 */ /* 0x000fc400078e0020 */
[----:B------:R-:W-:Y:S01]  /*56fd0*/  IMAD.MOV.U32 R9, RZ, RZ, R33 ;  /* 0x000000ffff097224 */ /* 0x000fe200078e0021 */
[C---:B--2---:R-:W-:Y:S08]  /*56fe0*/  HMMA.16816.F32 R12, R40.reuse, R32, R44 ;  /* 0x00000020280c723c */ /* 0x044ff0000000182c */
[C---:B---3--:R-:W-:Y:S11]  /*56ff0*/  HMMA.16816.F32 R16, R40.reuse, R36, R16 ;  /* 0x000000242810723c */ /* 0x048ff60000001810 */
[----:B------:R-:W-:Y:S04]  /*57000*/  STL.64 [R1+0x930], R12 ;  /* 0x0009300c01007387 */ /* 0x000fe80000100a00 */
[----:B------:R0:W-:Y:S01]  /*57010*/  STL.64 [R1+0x938], R14 ;  /* 0x0009380e01007387 */ /* 0x0001e20000100a00 */
[----:B----4-:R-:W-:Y:S03]  /*57020*/  HMMA.16816.F32 R20, R40, R4, R20 ;  /* 0x000000042814723c */ /* 0x010fe60000001814 */
[----:B------:R-:W-:Y:S04]  /*57030*/  STL [R1+0x3814], R8 ;  /* 0x0038140801007387 */ /* 0x000fe80000100800 */
[----:B------:R-:W-:Y:S04]  /*57040*/  STL [R1+0x3800], R9 ;  /* 0x0038000901007387 */ /* 0x000fe80000100800 */
[----:B------:R1:W-:Y:S04]  /*57050*/  STL.64 [R1+0x920], R16 ;  /* 0x0009201001007387 */ /* 0x0003e80000100a00 */
[----:B------:R2:W-:Y:S01]  /*57060*/  STL.64 [R1+0x928], R18 ;  /* 0x0009281201007387 */ /* 0x0005e20000100a00 */
[----:B0-----:R-:W-:-:S02]  /*57070*/  IMAD.MOV.U32 R15, RZ, RZ, R36 ;  /* 0x000000ffff0f7224 */ /* 0x001fc400078e0024 */
[----:B------:R-:W-:Y:S01]  /*57080*/  IMAD.MOV.U32 R14, RZ, RZ, R37 ;  /* 0x000000ffff0e7224 */ /* 0x000fe200078e0025 */
[----:B-1----:R-:W3:Y:S04]  /*57090*/  LDL.LU.64 R16, [R1+0x900] ;  /* 0x0009000001107983 */ /* 0x002ee80000300a00 */
[----:B--2---:R-:W3:Y:S04]  /*570a0*/  LDL.LU.64 R18, [R1+0x908] ;  /* 0x0009080001127983 */ /* 0x004ee80000300a00 */
[----:B------:R-:W2:Y:S04]  /*570b0*/  LDL.LU.64 R36, [R1+0x8f0] ;  /* 0x0008f00001247983 */ /* 0x000ea80000300a00 */
[----:B------:R-:W2:Y:S04]  /*570c0*/  LDL.LU.64 R38, [R1+0x8f8] ;  /* 0x0008f80001267983 */ /* 0x000ea80000300a00 */
[----:B------:R0:W-:Y:S04]  /*570d0*/  STL.64 [R1+0x910], R20 ;  /* 0x0009101401007387 */ /* 0x0001e80000100a00 */
[----:B------:R1:W-:Y:S04]  /*570e0*/  STL.64 [R1+0x918], R22 ;  /* 0x0009181601007387 */ /* 0x0003e80000100a00 */
[----:B0-----:R-:W4:Y:S04]  /*570f0*/  LDL.LU.64 R20, [R1+0x8e0] ;  /* 0x0008e00001147983 */ /* 0x001f280000300a00 */
[----:B-1----:R-:W4:Y:S04]  /*57100*/  LDL.LU.64 R22, [R1+0x8e8] ;  /* 0x0008e80001167983 */ /* 0x002f280000300a00 */
[----:B------:R-:W2:Y:S01]  /*57110*/  LDL.LU.64 R28, [R1+0x2c0] ;  /* 0x0002c000011c7983 */ /* 0x000ea20000300a00 */
[----:B------:R-:W-:-:S02]  /*57120*/  IMAD.MOV.U32 R13, RZ, RZ, R4 ;  /* 0x000000ffff0d7224 */ /* 0x000fc400078e0004 */
[----:B------:R-:W-:Y:S01]  /*57130*/  IMAD.MOV.U32 R9, RZ, RZ, R5 ;  /* 0x000000ffff097224 */ /* 0x000fe200078e0005 */
[----:B--2---:R0:W-:Y:S04]  /*57140*/  STL.64 [R1+0x39a0], R28 ;  /* 0x0039a01c01007387 */ /* 0x0041e80000100a00 */
[----:B0-----:R-:W2:Y:S04]  /*57150*/  LDL.LU.64 R28, [R1+0x2d0] ;  /* 0x0002d000011c7983 */ /* 0x001ea80000300a00 */
[----:B------:R-:W2:Y:S01]  /*57160*/  LDL.LU.64 R4, [R1+0x2b0] ;  /* 0x0002b00001047983 */ /* 0x000ea20000300a00 */
[----:B------:R-:W-:-:S02]  /*57170*/  IMAD.MOV.U32 R12, RZ, RZ, R53 ;  /* 0x000000ffff0c7224 */ /* 0x000fc400078e0035 */
[----:B------:R-:W-:Y:S01]  /*57180*/  IMAD.MOV.U32 R8, RZ, RZ, R52 ;  /* 0x000000ffff087224 */ /* 0x000fe200078e0034 */
[----:B--2---:R3:W-:Y:S04]  /*57190*/  STL.64 [R1+0x3998], R4 ;  /* 0x0039980401007387 */ /* 0x0047e80000100a00 */
[----:B------:R-:W2:Y:S04]  /*571a0*/  LDL.LU.64 R44, [R1+0x2a0] ;  /* 0x0002a000012c7983 */ /* 0x000ea80000300a00 */
[----:B------:R-:W2:Y:S01]  /*571b0*/  LDL.LU.64 R32, [R1+0x290] ;  /* 0x0002900001207983 */ /* 0x000ea20000300a00 */
[----:B---3--:R-:W-:-:S15]  /*571c0*/  HMMA.16816.F32 R4, R40, R48, R16 ;  /* 0x000000302804723c */ /* 0x008fde0000001810 */
[----:B------:R-:W-:-:S04]  /*571d0*/  NOP ;  /* 0x0000000000007918 */ /* 0x000fc80000000000 */
[----:B------:R-:W-:Y:S04]  /*571e0*/  STL.64 [R1+0x900], R4 ;  /* 0x0009000401007387 */ /* 0x000fe80000100a00 */
[----:B------:R0:W-:Y:S02]  /*571f0*/  STL.64 [R1+0x908], R6 ;  /* 0x0009080601007387 */ /* 0x0001e40000100a00 */
[----:B0-----:R-:W-:-:S15]  /*57200*/  HMMA.16816.F32 R4, R40, R52, R36 ;  /* 0x000000342804723c */ /* 0x001fde0000001824 */
[----:B------:R-:W-:-:S04]  /*57210*/  NOP ;  /* 0x0000000000007918 */ /* 0x000fc80000000000 */
[----:B------:R-:W-:Y:S04]  /*57220*/  STL.64 [R1+0x8f0], R4 ;  /* 0x0008f00401007387 */ /* 0x000fe80000100a00 */
[----:B------:R4:W-:Y:S04]  /*57230*/  STL.64 [R1+0x8f8], R6 ;  /* 0x0008f80601007387 */ /* 0x0009e80000100a00 */
[----:B------:R-:W-:Y:S04]  /*57240*/  STL.64 [R1+0x38a8], R14 ;  /* 0x0038a80e01007387 */ /* 0x000fe80000100a00 */
[----:B------:R-:W-:Y:S04]  /*57250*/  STL.64 [R1+0x38a0], R12 ;  /* 0x0038a00c01007387 */ /* 0x000fe80000100a00 */
[----:B------:R-:W-:Y:S04]  /*57260*/  STL.64 [R1+0x3898], R8 ;  /* 0x0038980801007387 */ /* 0x000fe80000100a00 */
[----:B------:R-:W-:Y:S01]  /*57270*/  STL.64 [R1+0x3970], R10 ;  /* 0x0039700a01007387 */ /* 0x000fe20000100a00 */
[----:B----4-:R-:W-:Y:S03]  /*57280*/  HMMA.16816.F32 R4, R40, R56, R20 ;  /* 0x000000382804723c */ /* 0x010fe60000001814 */
[----:B------:R-:W3:Y:S04]  /*57290*/  LDL.LU.64 R20, [R1+0x8d0] ;  /* 0x0008d00001147983 */ /* 0x000ee80000300a00 */
[----:B------:R-:W3:Y:S01]  /*572a0*/  LDL.LU.64 R22, [R1+0x8d8] ;  /* 0x0008d80001167983 */ /* 0x000ee20000300a00 */
[----:B------:R-:W-:-:S02]  /*572b0*/  IMAD.MOV.U32 R56, RZ, RZ, R27 ;  /* 0x000000ffff387224 */ /* 0x000fc400078e001b */
[----:B------:R-:W-:Y:S02]  /*572c0*/  IMAD.MOV.U32 R57, RZ, RZ, R26 ;  /* 0x000000ffff397224 */ /* 0x000fe400078e001a */
[----:B------:R-:W-:Y:S02]  /*572d0*/  IMAD.MOV.U32 R18, RZ, RZ, R48 ;  /* 0x000000ffff127224 */ /* 0x000fe400078e0030 */
[----:B------:R-:W-:-:S05]  /*572e0*/  IMAD.MOV.U32 R19, RZ, RZ, R49 ;  /* 0x000000ffff137224 */ /* 0x000fca00078e0031 */
[----:B------:R0:W-:Y:S04]  /*572f0*/  STL.64 [R1+0x8e0], R4 ;  /* 0x0008e00401007387 */ /* 0x0001e80000100a00 */
[----:B------:R1:W-:Y:S04]  /*57300*/  STL.64 [R1+0x8e8], R6 ;  /* 0x0008e80601007387 */ /* 0x0003e80000100a00 */
[----:B0-----:R-:W4:Y:S04]  /*57310*/  LDL.LU.64 R4, [R1+0x8c0] ;  /* 0x0008c00001047983 */ /* 0x001f280000300a00 */
[----:B-1----:R-:W4:Y:S04]  /*57320*/  LDL.LU.64 R6, [R1+0x8c8] ;  /* 0x0008c80001067983 */ /* 0x002f280000300a00 */
[----:B------:R-:W2:Y:S04]  /*57330*/  LDL.LU.64 R24, [R1+0x8b0] ;  /* 0x0008b00001187983 */ /* 0x000ea80000300a00 */
[----:B------:R-:W2:Y:S04]  /*57340*/  LDL.LU.64 R26, [R1+0x8b8] ;  /* 0x0008b800011a7983 */ /* 0x000ea80000300a00 */
[----:B------:R-:W2:Y:S04]  /*57350*/  LDL.LU.64 R12, [R1+0x8a0] ;  /* 0x0008a000010c7983 */ /* 0x000ea80000300a00 */
[----:B------:R-:W2:Y:S04]  /*57360*/  LDL.LU.64 R14, [R1+0x8a8] ;  /* 0x0008a800010e7983 */ /* 0x000ea80000300a00 */
[----:B------:R-:W2:Y:S04]  /*57370*/  LDL R52, [R1+0x250] ;  /* 0x0002500001347983 */ /* 0x000ea80000100800 */
[----:B------:R-:W2:Y:S04]  /*57380*/  LDL R53, [R1+0x254] ;  /* 0x0002540001357983 */ /* 0x000ea80000100800 */
[----:B------:R-:W2:Y:S04]  /*57390*/  LDL.LU.64 R8, [R1+0x890] ;  /* 0x0008900001087983 */ /* 0x000ea80000300a00 */
[----:B------:R-:W2:Y:S04]  /*573a0*/  LDL.LU.64 R10, [R1+0x898] ;  /* 0x00089800010a7983 */ /* 0x000ea80000300a00 */
[----:B------:R-:W2:Y:S04]  /*573b0*/  LDL R48, [R1+0x260] ;  /* 0x0002600001307983 */ /* 0x000ea80000100800 */
[----:B------:R-:W2:Y:S01]  /*573c0*/  LDL R49, [R1+0x264] ;  /* 0x0002640001317983 */ /* 0x000ea20000100800 */
[----:B---3--:R-:W-:-:S15]  /*573d0*/  HMMA.16816.F32 R20, R40, R28, R20 ;  /* 0x0000001c2814723c */ /* 0x008fde0000001814 */
[----:B------:R-:W-:-:S04]  /*573e0*/  NOP ;  /* 0x0000000000007918 */ /* 0x000fc80000000000 */
[----:B------:R-:W-:Y:S04]  /*573f0*/  STL.64 [R1+0x8d0], R20 ;  /* 0x0008d01401007387 */ /* 0x000fe80000100a00 */
[----:B------:R0:W-:Y:S02]  /*57400*/  STL.64 [R1+0x8d8], R22 ;  /* 0x0008d81601007387 */ /* 0x0001e40000100a00 */
[----:B0-----:R-:W-:Y:S02]  /*57410*/  IMAD.MOV.U32 R22, RZ, RZ, R28 ;  /* 0x000000ffff167224 */ /* 0x001fe400078e001c */
[----:B------:R-:W-:Y:S02]  /*57420*/  IMAD.MOV.U32 R23, RZ, RZ, R29 ;  /* 0x000000ffff177224 */ /* 0x000fe400078e001d */
[----:B------:R-:W4:Y:S02]  /*57430*/  LDL.LU.64 R28, [R1+0x39a0] ;  /* 0x0039a000011c7983 */ /* 0x000f240000300a00 */
[----:B----4-:R-:W-:-:S15]  /*57440*/  HMMA.16816.F32 R4, R40, R28, R4 ;  /* 0x0000001c2804723c */ /* 0x010fde0000001804 */
[----:B------:R-:W-:-:S04]  /*57450*/  NOP ;  /* 0x0000000000007918 */ /* 0x000fc80000000000 */
[----:B------:R0:W-:Y:S04]  /*57460*/  STL.64 [R1+0x8c0], R4 ;  /* 0x0008c00401007387 */ /* 0x0001e80000100a00 */
[----:B------:R1:W-:Y:S04]  /*57470*/  STL.64 [R1+0x8c8], R6 ;  /* 0x0008c80601007387 */ /* 0x0003e80000100a00 */
[----:B0-----:R-:W3:Y:S01]  /*57480*/  LDL.LU.64 R4, [R1+0x3998] ;  /* 0x0039980001047983 */ /* 0x001ee20000300a00 */
[----:B------:R-:W-:Y:S02]  /*57490*/  IMAD.MOV.U32 R21, RZ, RZ, R28 ;  /* 0x000000ffff157224 */ /* 0x000fe400078e001c */
[----:B------:R-:W-:-:S02]  /*574a0*/  IMAD.MOV.U32 R17, RZ, RZ, R29 ;  /* 0x000000ffff117224 */ /* 0x000fc400078e001d */
[----:B------:R-:W4:Y:S01]  /*574b0*/  LDL.LU.64 R28, [R1+0x3990] ;  /* 0x00399000011c7983 */ /* 0x000f220000300a00 */
[C---:B--2---:R-:W-:Y:S08]  /*574c0*/  HMMA.16816.F32 R12, R40.reuse, R44, R12 ;  /* 0x0000002c280c723c */ /* 0x044ff0000000180c */
[----:B------:R-:W-:Y:S01]  /*574d0*/  HMMA.16816.F32 R8, R40, R32, R8 ;  /* 0x000000202808723c */ /* 0x000fe20000001808 */
[----:B------:R-:W-:-:S02]  /*574e0*/  IMAD.MOV.U32 R36, RZ, RZ, R31 ;  /* 0x000000ffff247224 */ /* 0x000fc400078e001f */
[----:B------:R-:W-:Y:S02]  /*574f0*/  IMAD.MOV.U32 R31, RZ, RZ, R44 ;  /* 0x000000ffff1f7224 */ /* 0x000fe400078e002c */
[----:B------:R-:W-:Y:S02]  /*57500*/  IMAD.MOV.U32 R37, RZ, RZ, R30 ;  /* 0x000000ffff257224 */ /* 0x000fe400078e001e */
[----:B------:R-:W-:Y:S01]  /*57510*/  IMAD.MOV.U32 R30, RZ, RZ, R33 ;  /* 0x000000ffff1e7224 */ /* 0x000fe200078e0021 */
[----:B---3--:R-:W-:-:S15]  /*57520*/  HMMA.16816.F32 R24, R40, R4, R24 ;  /* 0x000000042818723c */ /* 0x008fde0000001818 */
[----:B------:R-:W-:-:S04]  /*57530*/  NOP ;  /* 0x0000000000007918 */ /* 0x000fc80000000000 */
[----:B------:R0:W-:Y:S04]  /*57540*/  STL.64 [R1+0x8b0], R24 ;  /* 0x0008b01801007387 */ /* 0x0001e80000100a00 */
[----:B------:R-:W-:Y:S04]  /*57550*/  STL.64 [R1+0x8b8], R26 ;  /* 0x0008b81a01007387 */ /* 0x000fe80000100a00 */
[----:B-1----:R-:W2:Y:S04]  /*57560*/  LDL.LU R7, [R1+0x3988] ;  /* 0x0039880001077983 */ /* 0x002ea80000300800 */
[----:B------:R1:W-:Y:S04]  /*57570*/  STL.64 [R1+0x8a0], R12 ;  /* 0x0008a00c01007387 */ /* 0x0003e80000100a00 */
[----:B------:R3:W-:Y:S04]  /*57580*/  STL.64 [R1+0x8a8], R14 ;  /* 0x0008a80e01007387 */ /* 0x0007e80000100a00 */
[----:B------:R1:W-:Y:S04]  /*57590*/  STL.64 [R1+0x890], R8 ;  /* 0x0008900801007387 */ /* 0x0003e80000100a00 */
[----:B------:R1:W-:Y:S01]  /*575a0*/  STL.64 [R1+0x898], R10 ;  /* 0x0008980a01007387 */ /* 0x0003e20000100a00 */
[----:B0-----:R-:W-:-:S02]  /*575b0*/  IMAD.MOV.U32 R25, RZ, RZ, R45 ;  /* 0x000000ffff197224 */ /* 0x001fc400078e002d */
[----:B------:R-:W-:Y:S01]  /*575c0*/  IMAD.MOV.U32 R24, RZ, RZ, R32 ;  /* 0x000000ffff187224 */ /* 0x000fe200078e0020 */
[----:B------:R-:W2:Y:S04]  /*575d0*/  LDL.LU.64 R44, [R1+0x870] ;  /* 0x00087000012c7983 */ /* 0x000ea80000300a00 */
[----:B------:R-:W2:Y:S04]  /*575e0*/  LDL.LU.64 R46, [R1+0x878] ;  /* 0x00087800012e7983 */ /* 0x000ea80000300a00 */
[----:B------:R-:W2:Y:S04]  /*575f0*/  LDL.LU.64 R32, [R1+0x860] ;  /* 0x0008600001207983 */ /* 0x000ea80000300a00 */
[----:B------:R-:W2:Y:S04]  /*57600*/  LDL.LU.64 R34, [R1+0x868] ;  /* 0x0008680001227983 */ /* 0x000ea80000300a00 */
[----:B-1----:R-:W2:Y:S04]  /*57610*/  LDL.LU.64 R12, [R1+0x850] ;  /* 0x00085000010c7983 */ /* 0x002ea80000300a00 */
[----:B---3--:R-:W3:Y:S01]  /*57620*/  LDL.LU.64 R14, [R1+0x858] ;  /* 0x00085800010e7983 */ /* 0x008ee20000300a00 */
[----:B------:R-:W-:-:S02]  /*57630*/  IMAD.MOV.U32 R27, RZ, RZ, R4 ;  /* 0x000000ffff1b7224 */ /* 0x000fc400078e0004 */
[----:B------:R-:W-:Y:S01]  /*57640*/  IMAD.MOV.U32 R26, RZ, RZ, R5 ;  /* 0x000000ffff1a7224 */ /* 0x000fe200078e0005 */
[----:B------:R-:W2:Y:S04]  /*57650*/  LDL.LU.64 R8, [R1+0x840] ;  /* 0x0008400001087983 */ /* 0x000ea80000300a00 */
[----:B------:R-:W2:Y:S04]  /*57660*/  LDL.LU.64 R10, [R1+0x848] ;  /* 0x00084800010a7983 */ /* 0x000ea80000300a00 */
[----:B------:R-:W-:Y:S04]  /*57670*/  STL.64 [R1+0x38c8], R30 ;  /* 0x0038c81e01007387 */ /* 0x000fe80000100a00 */
[----:B----4-:R0:W-:Y:S04]  /*57680*/  STL.64 [R1+0x38c0], R28 ;  /* 0x0038c01c01007387 */ /* 0x0101e80000100a00 */
[----:B0-----:R-:W4:Y:S04]  /*57690*/  LDL.LU.64 R28, [R1+0x280] ;  /* 0x00028000011c7983 */ /* 0x001f280000300a00 */
[----:B------:R-:W-:Y:S04]  /*576a0*/  STL.64 [R1+0x38b8], R26 ;  /* 0x0038b81a01007387 */ /* 0x000fe80000100a00 */
[----:B------:R0:W-:Y:S04]  /*576b0*/  STL.64 [R1+0x38b0], R24 ;  /* 0x0038b01801007387 */ /* 0x0001e80000100a00 */
[----:B0-----:R-:W4:Y:S04]  /*576c0*/  LDL.LU.64 R24, [R1+0x880] ;  /* 0x0008800001187983 */ /* 0x001f280000300a00 */
[----:B------:R-:W4:Y:S02]  /*576d0*/  LDL.LU.64 R26, [R1+0x888] ;  /* 0x00088800011a7983 */ /* 0x000f240000300a00 */
[----:B----4-:R-:W-:Y:S01]  /*576e0*/  HMMA.16816.F32 R24, R40, R28, R24 ;  /* 0x0000001c2818723c */ /* 0x010fe20000001818 */
[----:B------:R-:W-:-:S02]  /*576f0*/  IMAD.MOV.U32 R20, RZ, RZ, R29 ;  /* 0x000000ffff147224 */ /* 0x000fc400078e001d */
[----:B------:R-:W-:-:S15]  /*57700*/  IMAD.MOV.U32 R16, RZ, RZ, R28 ;  /* 0x000000ffff107224 */ /* 0x000fde00078e001c */
[----:B------:R-:W-:Y:S01]  /*57710*/  NOP ;  /* 0x0000000000007918 */ /* 0x000fe20000000000 */
[----:B------:R-:W-:Y:S04]  /*57720*/  STL.64 [R1+0x880], R24 ;  /* 0x0008801801007387 */ /* 0x000fe80000100a00 */
[----:B------:R-:W-:Y:S04]  /*57730*/  STL.64 [R1+0x888], R26 ;  /* 0x0008881a01007387 */ /* 0x000fe80000100a00 */
[----:B------:R-:W-:Y:S04]  /*57740*/  STL.64 [R1+0x38f0], R22 ;  /* 0x0038f01601007387 */ /* 0x000fe80000100a00 */
[----:B------:R2:W-:Y:S02]  /*57750*/  STL.64 [R1+0x38e8], R20 ;  /* 0x0038e81401007387 */ /* 0x0005e40000100a00 */
[C---:B--2---:R-:W-:Y:S02]  /*57760*/  HMMA.16816.F32 R20, R40.reuse, R36, R44 ;  /* 0x000000242814723c */ /* 0x044fe4000000182c */
[----:B------:R-:W-:Y:S04]  /*57770*/  STL.64 [R1+0x38e0], R18 ;  /* 0x0038e01201007387 */ /* 0x000fe80000100a00 */
[----:B------:R0:W-:Y:S02]  /*57780*/  STL.64 [R1+0x38d8], R16 ;  /* 0x0038d81001007387 */ /* 0x0001e40000100a00 */
[C---:B0-----:R-:W-:Y:S11]  /*57790*/  HMMA.16816.F32 R16, R40.reuse, R48, R32 ;  /* 0x000000302810723c */ /* 0x041ff60000001820 */
[----:B------:R-:W-:Y:S04]  /*577a0*/  STL.64 [R1+0x870], R20 ;  /* 0x0008701401007387 */ /* 0x000fe80000100a00 */
[----:B------:R-:W-:Y:S04]  /*577b0*/  STL.64 [R1+0x878], R22 ;  /* 0x0008781601007387 */ /* 0x000fe80000100a00 */
[----:B------:R-:W2:Y:S01]  /*577c0*/  LDL R48, [R1+0x110] ;  /* 0x0001100001307983 */ /* 0x000ea20000100800 */
[C---:B---3--:R-:W-:Y:S08]  /*577d0*/  HMMA.16816.F32 R12, R40.reuse, R52, R12 ;  /* 0x00000034280c723c */ /* 0x048ff0000000180c */
[----:B------:R-:W-:Y:S01]  /*577e0*/  HMMA.16816.F32 R8, R40, R56, R8 ;  /* 0x000000382808723c */ /* 0x000fe20000001808 */
[----:B------:R-:W-:Y:S01]  /*577f0*/  IMAD.MOV.U32 R49, RZ, RZ, R60 ;  /* 0x000000ffff317224 */ /* 0x000fe200078e003c */
[----:B------:R-:W-:Y:S04]  /*57800*/  STL.64 [R1+0x860], R16 ;  /* 0x0008601001007387 */ /* 0x000fe80000100a00 */
[----:B------:R-:W-:Y:S05]  /*57810*/  STL.64 [R1+0x868], R18 ;  /* 0x0008681201007387 */ /* 0x000fea0000100a00 */
[----:B------:R-:W-:Y:S04]  /*57820*/  STL.64 [R1+0x850], R12 ;  /* 0x0008500c01007387 */ /* 0x000fe80000100a00 */
[----:B------:R-:W-:Y:S04]  /*57830*/  STL.64 [R1+0x858], R14 ;  /* 0x0008580e01007387 */ /* 0x000fe80000100a00 */
[----:B------:R-:W3:Y:S04]  /*57840*/  LDL.LU R60, [R1+0x3984] ;  /* 0x00398400013c7983 */ /* 0x000ee80000300800 */
[----:B--2---:R-:W-:Y:S04]  /*57850*/  STL.64 [R1+0x3900], R48 ;  /* 0x0039003001007387 */ /* 0x004fe80000100a00 */
[----:B------:R-:W2:Y:S04]  /*57860*/  LDL R28, [R1+0x130] ;  /* 0x00013000011c7983 */ /* 0x000ea80000100800 */
[----:B------:R0:W-:Y:S04]  /*57870*/  STL.64 [R1+0x840], R8 ;  /* 0x0008400801007387 */ /* 0x0001e80000100a00 */
[----:B------:R-:W-:Y:S04]  /*57880*/  STL.64 [R1+0x848], R10 ;  /* 0x0008480a01007387 */ /* 0x000fe80000100a00 */
[----:B------:R-:W2:Y:S04]  /*57890*/  LDL R29, [R1+0x134] ;  /* 0x00013400011d7983 */ /* 0x000ea80000100800 */
[----:B0-----:R-:W4:Y:S04]  /*578a0*/  LDL R8, [R1+0x230] ;  /* 0x0002300001087983 */ /* 0x001f280000100800 */
[----:B------:R-:W4:Y:S04]  /*578b0*/  LDL R9, [R1+0x234] ;  /* 0x0002340001097983 */ /* 0x000f280000100800 */
[----:B--2---:R0:W-:Y:S04]  /*578c0*/  STL.64 [R1+0x3910], R28 ;  /* 0x0039101c01007387 */ /* 0x0041e80000100a00 */
[----:B0-----:R-:W4:Y:S04]  /*578d0*/  LDL.LU.64 R28, [R1+0x830] ;  /* 0x00083000011c7983 */ /* 0x001f280000300a00 */
[----:B------:R-:W4:Y:S04]  /*578e0*/  LDL.LU.64 R30, [R1+0x838] ;  /* 0x00083800011e7983 */ /* 0x000f280000300a00 */
[----:B------:R-:W2:Y:S04]  /*578f0*/  LDL R36, [R1+0x120] ;  /* 0x0001200001247983 */ /* 0x000ea80000100800 */
[----:B------:R-:W2:Y:S01]  /*57900*/  LDL R37, [R1+0x124] ;  /* 0x0001240001257983 */ /* 0x000ea20000100800 */
[----:B---3--:R-:W-:-:S03]  /*57910*/  IMAD.MOV.U32 R25, RZ, RZ, R60 ;  /* 0x000000ffff197224 */ /* 0x008fc600078e003c */
[----:B--2---:R0:W-:Y:S04]  /*57920*/  STL.64 [R1+0x3918], R36 ;  /* 0x0039182401007387 */ /* 0x0041e80000100a00 */
[----:B------:R-:W2:Y:S04]  /*57930*/  LDL R24, [R1+0x140] ;  /* 0x0001400001187983 */ /* 0x000ea80000100800 */
[----:B------:R-:W3:Y:S04]  /*57940*/  LDL.LU R60, [R1+0x3980] ;  /* 0x00398000013c7983 */ /* 0x000ee80000300800 */
[----:B------:R-:W3:Y:S04]  /*57950*/  LDL R12, [R1+0x220] ;  /* 0x00022000010c7983 */ /* 0x000ee80000100800 */
[----:B------:R-:W3:Y:S04]  /*57960*/  LDL R13, [R1+0x224] ;  /* 0x00022400010d7983 */ /* 0x000ee80000100800 */
[----:B--2---:R-:W-:Y:S04]  /*57970*/  STL.64 [R1+0x3920], R24 ;  /* 0x0039201801007387 */ /* 0x004fe80000100a00 */
[----:B------:R-:W2:Y:S04]  /*57980*/  LDL R16, [R1+0x160] ;  /* 0x0001600001107983 */ /* 0x000ea80000100800 */
[----:B------:R-:W2:Y:S04]  /*57990*/  LDL R17, [R1+0x164] ;  /* 0x0001640001117983 */ /* 0x000ea80000100800 */
[----:B------:R-:W3:Y:S04]  /*579a0*/  LDL R32, [R1+0x1d0] ;  /* 0x0001d00001207983 */ /* 0x000ee80000100800 */
[----:B------:R-:W3:Y:S04]  /*579b0*/  LDL R33, [R1+0x1d4] ;  /* 0x0001d40001217983 */ /* 0x000ee80000100800 */
[----:B------:R-:W3:Y:S04]  /*579c0*/  LDL R52, [R1+0x200] ;  /* 0x0002000001347983 */ /* 0x000ee80000100800 */
[----:B------:R-:W3:Y:S04]  /*579d0*/  LDL R53, [R1+0x204] ;  /* 0x0002040001357983 */ /* 0x000ee80000100800 */
[----:B0-----:R-:W3:Y:S04]  /*579e0*/  LDL R36, [R1+0x210] ;  /* 0x0002100001247983 */ /* 0x001ee80000100800 */
[----:B------:R-:W3:Y:S04]  /*579f0*/  LDL R37, [R1+0x214] ;  /* 0x0002140001257983 */ /* 0x000ee80000100800 */
[----:B------:R-:W3:Y:S04]  /*57a00*/  LDL R56, [R1+0x1c0] ;  /* 0x0001c00001387983 */ /* 0x000ee80000100800 */
[----:B------:R-:W3:Y:S04]  /*57a10*/  LDL R57, [R1+0x1c4] ;  /* 0x0001c40001397983 */ /* 0x000ee80000100800 */
[----:B------:R-:W3:Y:S04]  /*57a20*/  LDL R44, [R1+0x1e0] ;  /* 0x0001e000012c7983 */ /* 0x000ee80000100800 */
[----:B------:R-:W3:Y:S04]  /*57a30*/  LDL R45, [R1+0x1e4] ;  /* 0x0001e400012d7983 */ /* 0x000ee80000100800 */
[----:B------:R-:W3:Y:S04]  /*57a40*/  LDL.LU.64 R20, [R1+0x820] ;  /* 0x0008200001147983 */ /* 0x000ee80000300a00 */
[----:B------:R-:W3:Y:S04]  /*57a50*/  LDL.LU.64 R22, [R1+0x828] ;  /* 0x0008280001167983 */ /* 0x000ee80000300a00 */
[----:B------:R-:W3:Y:S04]  /*57a60*/  LDL R48, [R1+0x1f0] ;  /* 0x0001f00001307983 */ /* 0x000ee80000100800 */
[----:B------:R-:W3:Y:S04]  /*57a70*/  LDL R49, [R1+0x1f4] ;  /* 0x0001f40001317983 */ /* 0x000ee80000100800 */
[----:B--2---:R4:W-:Y:S04]  /*57a80*/  STL.64 [R1+0x3928], R16 ;  /* 0x0039281001007387 */ /* 0x0049e80000100a00 */
[----:B------:R-:W2:Y:S04]  /*57a90*/  LDL R4, [R1+0x150] ;  /* 0x0001500001047983 */ /* 0x000ea80000100800 */
[----:B------:R-:W2:Y:S01]  /*57aa0*/  LDL R5, [R1+0x154] ;  /* 0x0001540001057983 */ /* 0x000ea20000100800 */
[----:B----4-:R-:W-:Y:S03]  /*57ab0*/  HMMA.16816.F32 R16, R40, R8, R28 ;  /* 0x000000082810723c */ /* 0x010fe6000000181c */
[----:B--2---:R0:W-:Y:S04]  /*57ac0*/  STL.64 [R1+0x3930], R4 ;  /* 0x0039300401007387 */ /* 0x0041e80000100a00 */
[----:B------:R-:W2:Y:S01]  /*57ad0*/  LDL R24, [R1+0x170] ;  /* 0x0001700001187983 */ /* 0x000ea20000100800 */
[----:B---3--:R-:W-:-:S03]  /*57ae0*/  IMAD.MOV.U32 R25, RZ, RZ, R60 ;  /* 0x000000ffff197224 */ /* 0x008fc600078e003c */
[----:B------:R-:W3:Y:S01]  /*57af0*/  LDL.LU R60, [R1+0x397c] ;  /* 0x00397c00013c7983 */ /* 0x000ee20000300800 */
[C---:B------:R-:W-:Y:S03]  /*57b00*/  HMMA.16816.F32 R12, R40.reuse, R12, R20 ;  /* 0x0000000c280c723c */ /* 0x040fe60000001814 */
[----:B--2---:R1:W-:Y:S04]  /*57b10*/  STL.64 [R1+0x3938], R24 ;  /* 0x0039381801007387 */ /* 0x0043e80000100a00 */
[----:B------:R-:W2:Y:S04]  /*57b20*/  LDL.LU.64 R8, [R1+0x810] ;  /* 0x0008100001087983 */ /* 0x000ea80000300a00 */
[----:B------:R-:W2:Y:S04]  /*57b30*/  LDL.LU.64 R10, [R1+0x818] ;  /* 0x00081800010a7983 */ /* 0x000ea80000300a00 */
[----:B------:R4:W-:Y:S04]  /*57b40*/  STL.64 [R1+0x830], R16 ;  /* 0x0008301001007387 */ /* 0x0009e80000100a00 */
[----:B------:R0:W-:Y:S04]  /*57b50*/  STL.64 [R1+0x838], R18 ;  /* 0x0008381201007387 */ /* 0x0001e80000100a00 */
[----:B------:R-:W2:Y:S04]  /*57b60*/  LDL.LU.64 R28, [R1+0x800] ;  /* 0x00080000011c7983 */ /* 0x000ea80000300a00 */
[----:B------:R-:W2:Y:S04]  /*57b70*/  LDL.LU.64 R30, [R1+0x808] ;  /* 0x00080800011e7983 */ /* 0x000ea80000300a00 */
[----:B0-----:R-:W2:Y:S04]  /*57b80*/  LDL R4, [R1+0x180] ;  /* 0x0001800001047983 */ /* 0x001ea80000100800 */
[----:B------:R-:W2:Y:S04]  /*57b90*/  LDL R5, [R1+0x184] ;  /* 0x0001840001057983 */ /* 0x000ea80000100800 */
[----:B--2---:R0:W-:Y:S04]  /*57ba0*/  STL.64 [R1+0x3940], R4 ;  /* 0x0039400401007387 */ /* 0x0041e80000100a00 */
[----:B-1----:R-:W2:Y:S04]  /*57bb0*/  LDL.LU.64 R24, [R1+0x7f0] ;  /* 0x0007f00001187983 */ /* 0x002ea80000300a00 */
[----:B------:R-:W2:Y:S04]  /*57bc0*/  LDL.LU.64 R26, [R1+0x7f8] ;  /* 0x0007f800011a7983 */ /* 0x000ea80000300a00 */
[----:B------:R1:W-:Y:S04]  /*57bd0*/  STL.64 [R1+0x820], R12 ;  /* 0x0008200c01007387 */ /* 0x0003e80000100a00 */
[----:B------:R0:W-:Y:S04]  /*57be0*/  STL.64 [R1+0x828], R14 ;  /* 0x0008280e01007387 */ /* 0x0001e80000100a00 */
[----:B------:R-:W2:Y:S04]  /*57bf0*/  LDL.LU.64 R20, [R1+0x7e0] ;  /* 0x0007e00001147983 */ /* 0x000ea80000300a00 */
[----:B------:R-:W2:Y:S04]  /*57c00*/  LDL.LU.64 R22, [R1+0x7e8] ;  /* 0x0007e80001167983 */ /* 0x000ea80000300a00 */
[----:B----4-:R-:W4:Y:S04]  /*57c10*/  LDL.LU.64 R16, [R1+0x7d0] ;  /* 0x0007d00001107983 */ /* 0x010f280000300a00 */
[----:B------:R-:W4:Y:S04]  /*57c20*/  LDL.LU.64 R18, [R1+0x7d8] ;  /* 0x0007d80001127983 */ /* 0x000f280000300a00 */
[----:B0-----:R-:W2:Y:S01]  /*57c30*/  LDL R4, [R1+0x190] ;  /* 0x0001900001047983 */ /* 0x001ea20000100800 */
[C---:B------:R-:W-:Y:S08]  /*57c40*/  HMMA.16816.F32 R36, R40.reuse, R36, R8 ;  /* 0x000000242824723c */ /* 0x040ff00000001808 */
[----:B------:R-:W-:Y:S01]  /*57c50*/  HMMA.16816.F32 R28, R40, R52, R28 ;  /* 0x00000034281c723c */ /* 0x000fe2000000181c */
[----:B---3--:R-:W-:-:S02]  /*57c60*/  IMAD.MOV.U32 R5, RZ, RZ, R60 ;  /* 0x000000ffff057224 */ /* 0x008fc400078e003c */
[----:B------:R-:W3:Y:S04]  /*57c70*/  LDL.LU R60, [R1+0x3978] ;  /* 0x00397800013c7983 */ /* 0x000ee80000300800 */
[----:B-1----:R-:W3:Y:S04]  /*57c80*/  LDL.LU.64 R12, [R1+0x7c0] ;  /* 0x0007c000010c7983 */ /* 0x002ee80000300a00 */
[----:B------:R-:W3:Y:S04]  /*57c90*/  LDL.LU.64 R14, [R1+0x7c8] ;  /* 0x0007c800010e7983 */ /* 0x000ee80000300a00 */
[----:B--2---:R0:W-:Y:S04]  /*57ca0*/  STL.64 [R1+0x3950], R4 ;  /* 0x0039500401007387 */ /* 0x0041e80000100a00 */
[----:B------:R-:W2:Y:S04]  /*57cb0*/  LDL.LU.64 R10, [R1+0x3970] ;  /* 0x00397000010a7983 */ /* 0x000ea80000300a00 */
[----:B0-----:R-:W2:Y:S04]  /*57cc0*/  LDL R4, [R1+0x1a0] ;  /* 0x0001a00001047983 */ /* 0x001ea80000100800 */
[----:B------:R-:W-:Y:S04]  /*57cd0*/  STL.64 [R1+0x810], R36 ;  /* 0x0008102401007387 */ /* 0x000fe80000100a00 */
[----:B------:R-:W-:Y:S04]  /*57ce0*/  STL.64 [R1+0x818], R38 ;  /* 0x0008182601007387 */ /* 0x000fe80000100a00 */
[----:B------:R-:W-:Y:S04]  /*57cf0*/  STL.64 [R1+0x800], R28 ;  /* 0x0008001c01007387 */ /* 0x000fe80000100a00 */
[----:B------:R-:W-:Y:S04]  /*57d00*/  STL.64 [R1+0x808], R30 ;  /* 0x0008081e01007387 */ /* 0x000fe80000100a00 */
[----:B------:R-:W2:Y:S01]  /*57d10*/  LDL R5, [R1+0x1a4] ;  /* 0x0001a40001057983 */ /* 0x000ea20000100800 */
[----:B------:R-:W-:Y:S01]  /*57d20*/  HMMA.16816.F32 R24, R40, R48, R24 ;  /* 0x000000302818723c */ /* 0x000fe20000001818 */
[----:B------:R-:W-:-:S02]  /*57d30*/  IMAD.MOV.U32 R53, RZ, RZ, R61 ;  /* 0x000000ffff357224 */ /* 0x000fc400078e003d */
[----:B--2---:R-:W-:Y:S04]  /*57d40*/  STL.64 [R1+0x3960], R4 ;  /* 0x0039600401007387 */ /* 0x004fe80000100a00 */
[----:B------:R-:W2:Y:S01]  /*57d50*/  LDL R52, [R1+0x100] ;  /* 0x0001000001347983 */ /* 0x000ea20000100800 */
[C---:B------:R-:W-:Y:S08]  /*57d60*/  HMMA.16816.F32 R20, R40.reuse, R44, R20 ;  /* 0x0000002c2814723c */ /* 0x040ff00000001814 */
[C---:B----4-:R-:W-:Y:S08]  /*57d70*/  HMMA.16816.F32 R16, R40.reuse, R32, R16 ;  /* 0x000000202810723c */ /* 0x050ff00000001810 */
[----:B---3--:R-:W-:Y:S01]  /*57d80*/  HMMA.16816.F32 R12, R40, R56, R12 ;  /* 0x00000038280c723c */ /* 0x008fe2000000180c */
[----:B--2---:R-:W-:Y:S04]  /*57d90*/  STL.64 [R1+0x3948], R52 ;  /* 0x0039483401007387 */ /* 0x004fe80000100a00 */
[----:B------:R-:W-:Y:S04]  /*57da0*/  STL.64 [R1+0x7f0], R24 ;  /* 0x0007f01801007387 */ /* 0x000fe80000100a00 */
[----:B------:R-:W-:Y:S04]  /*57db0*/  STL.64 [R1+0x7f8], R26 ;  /* 0x0007f81a01007387 */ /* 0x000fe80000100a00 */
[----:B------:R-:W2:Y:S04]  /*57dc0*/  LDL.64 R44, [R1+0xf0] ;  /* 0x0000f000012c7983 */ /* 0x000ea80000100a00 */
[----:B------:R-:W-:Y:S04]  /*57dd0*/  STL.64 [R1+0x7e0], R20 ;  /* 0x0007e01401007387 */ /* 0x000fe80000100a00 */
[----:B------:R-:W-:Y:S01]  /*57de0*/  STL.64 [R1+0x7e8], R22 ;  /* 0x0007e81601007387 */ /* 0x000fe20000100a00 */
[----:B------:R-:W-:-:S02]  /*57df0*/  IMAD.MOV.U32 R32, RZ, RZ, R10 ;  /* 0x000000ffff207224 */ /* 0x000fc400078e000a */
[----:B------:R-:W-:Y:S01]  /*57e00*/  IMAD.MOV.U32 R33, RZ, RZ, R7 ;  /* 0x000000ffff217224 */ /* 0x000fe200078e0007 */
[----:B--2---:R-:W-:Y:S04]  /*57e10*/  STL.64 [R1+0x3958], R44 ;  /* 0x0039582c01007387 */ /* 0x004fe80000100a00 */
[----:B------:R-:W-:Y:S04]  /*57e20*/  STL.64 [R1+0x7d0], R16 ;  /* 0x0007d01001007387 */ /* 0x000fe80000100a00 */
[----:B------:R-:W-:Y:S04]  /*57e30*/  STL.64 [R1+0x7d8], R18 ;  /* 0x0007d81201007387 */ /* 0x000fe80000100a00 */
[----:B------:R-:W-:Y:S04]  /*57e40*/  STL.64 [R1+0x7c0], R12 ;  /* 0x0007c00c01007387 */ /* 0x000fe80000100a00 */
[----:B------:R-:W-:Y:S04]  /*57e50*/  STL.64 [R1+0x7c8], R14 ;  /* 0x0007c80e01007387 */ /* 0x000fe80000100a00 */
[----:B------:R0:W-:Y:S04]  /*57e60*/  STL.64 [R1+0x3968], R32 ;  /* 0x0039682001007387 */ /* 0x0001e80000100a00 */
[----:B0-----:R-:W2:Y:S04]  /*57e70*/  LDL.LU.64 R32, [R1+0x7b0] ;  /* 0x0007b00001207983 */ /* 0x001ea80000300a00 */
[----:B------:R-:W2:Y:S01]  /*57e80*/  LDL.LU.64 R34, [R1+0x7b8] ;  /* 0x0007b80001227983 */ /* 0x000ea20000300a00 */
[----:B------:R-:W-:-:S02]  /*57e90*/  IMAD.MOV.U32 R4, RZ, RZ, R60 ;  /* 0x000000ffff047224 */ /* 0x000fc400078e003c */
[----:B------:R-:W-:Y:S01]  /*57ea0*/  IMAD.MOV.U32 R5, RZ, RZ, R11 ;  /* 0x000000ffff057224 */ /* 0x000fe200078e000b */
[----:B------:R-:W3:Y:S04]  /*57eb0*/  LDL.LU.64 R44, [R1+0x7a0] ;  /* 0x0007a000012c7983 */ /* 0x000ee80000300a00 */
[----:B------:R-:W3:Y:S04]  /*57ec0*/  LDL.LU.64 R46, [R1+0x7a8] ;  /* 0x0007a800012e7983 */ /* 0x000ee80000300a00 */
[----:B------:R-:W4:Y:S04]  /*57ed0*/  LDL.LU.64 R52, [R1+0x790] ;  /* 0x0007900001347983 */ /* 0x000f280000300a00 */
[----:B------:R-:W4:Y:S04]  /*57ee0*/  LDL.LU.64 R54, [R1+0x798] ;  /* 0x0007980001367983 */ /* 0x000f280000300a00 */
        /* <DEDUP_REMOVED lines=17> */
[----:B--2---:R-:W-:Y:S03]  /*58000*/  HMMA.16816.F32 R4, R40, R4, R32 ;  /* 0x000000042804723c */ /* 0x004fe60000001820 */
[----:B------:R-:W2:-:S15]  /*58010*/  LDL.LU.64 R32, [R1+0x3968] ;  /* 0x0039680001207983 */ /* 0x000e9e0000300a00 */
[----:B------:R-:W-:Y:S01]  /*58020*/  NOP ;  /* 0x0000000000007918 */ /* 0x000fe20000000000 */
[----:B------:R0:W-:Y:S04]  /*58030*/  STL.64 [R1+0x7b0], R4 ;  /* 0x0007b00401007387 */ /* 0x0001e80000100a00 */
[----:B------:R3:W-:Y:S04]  /*58040*/  STL.64 [R1+0x7b8], R6 ;  /* 0x0007b80601007387 */ /* 0x0007e80000100a00 */
[----:B0-----:R-:W3:Y:S02]  /*58050*/  LDL.LU.64 R4, [R1+0x3960] ;  /* 0x0039600001047983 */ /* 0x001ee40000300a00 */
[----:B---3--:R-:W-:Y:S02]  /*58060*/  HMMA.16816.F32 R4, R40, R4, R44 ;  /* 0x000000042804723c */ /* 0x008fe4000000182c */
[----:B------:R-:W3:-:S15]  /*58070*/  LDL.LU.64 R44, [R1+0x3958] ;  /* 0x00395800012c7983 */ /* 0x000ede0000300a00 */
[----:B------:R-:W-:Y:S02]  /*58080*/  NOP ;  /* 0x0000000000007918 */ /* 0x000fe40000000000 */
[----:B------:R0:W-:Y:S04]  /*58090*/  STL.64 [R1+0x7a0], R4 ;  /* 0x0007a00401007387 */ /* 0x0001e80000100a00 */
[----:B------:R4:W-:Y:S04]  /*580a0*/  STL.64 [R1+0x7a8], R6 ;  /* 0x0007a80601007387 */ /* 0x0009e80000100a00 */
[----:B0-----:R-:W4:Y:S02]  /*580b0*/  LDL.LU.64 R4, [R1+0x3950] ;  /* 0x0039500001047983 */ /* 0x001f240000300a00 */
[----:B----4-:R-:W-:Y:S02]  /*580c0*/  HMMA.16816.F32 R4, R40, R4, R52 ;  /* 0x000000042804723c */ /* 0x010fe40000001834 */
[----:B------:R-:W4:-:S15]  /*580d0*/  LDL.LU.64 R52, [R1+0x3948] ;  /* 0x0039480001347983 */ /* 0x000f1e0000300a00 */
[----:B------:R-:W-:Y:S02]  /*580e0*/  NOP ;  /* 0x0000000000007918 */ /* 0x000fe40000000000 */
[----:B------:R0:W-:Y:S04]  /*580f0*/  STL.64 [R1+0x790], R4 ;  /* 0x0007900401007387 */ /* 0x0001e80000100a00 */
[----:B------:R1:W-:Y:S04]  /*58100*/  STL.64 [R1+0x798], R6 ;  /* 0x0007980601007387 */ /* 0x0003e80000100a00 */
[----:B0-----:R-:W1:Y:S02]  /*58110*/  LDL.LU.64 R4, [R1+0x3940] ;  /* 0x0039400001047983 */ /* 0x001e640000300a00 */
[----:B-1----:R-:W-:Y:S02]  /*58120*/  HMMA.16816.F32 R4, R40, R4, R24 ;  /* 0x000000042804723c */ /* 0x002fe40000001818 */
[----:B------:R-:W2:-:S15]  /*58130*/  LDL.LU.64 R24, [R1+0x3938] ;  /* 0x0039380001187983 */ /* 0x000e9e0000300a00 */
[----:B------:R-:W-:Y:S02]  /*58140*/  NOP ;  /* 0x0000000000007918 */ /* 0x000fe40000000000 */
[----:B------:R0:W-:Y:S04]  /*58150*/  STL.64 [R1+0x780], R4 ;  /* 0x0007800401007387 */ /* 0x0001e80000100a00 */
[----:B------:R-:W-:Y:S04]  /*58160*/  STL.64 [R1+0x788], R6 ;  /* 0x0007880601007387 */ /* 0x000fe80000100a00 */
[----:B0-----:R-:W3:Y:S01]  /*58170*/  LDL.LU.64 R4, [R1+0x3930] ;  /* 0x0039300001047983 */ /* 0x001ee20000300a00 */
[----:B--2---:R-:W-:Y:S03]  /*58180*/  HMMA.16816.F32 R24, R40, R24, R16 ;  /* 0x000000182818723c */ /* 0x004fe60000001810 */
[----:B------:R-:W2:-:S15]  /*58190*/  LDL.LU.64 R16, [R1+0x3928] ;  /* 0x0039280001107983 */ /* 0x000e9e0000300a00 */
[----:B------:R-:W-:Y:S01]  /*581a0*/  NOP ;  /* 0x0000000000007918 */ /* 0x000fe20000000000 */
[----:B------:R0:W-:Y:S04]  /*581b0*/  STL.64 [R1+0x770], R24 ;  /* 0x0007701801007387 */ /* 0x0001e80000100a00 */
[----:B------:R-:W-:Y:S04]  /*581c0*/  STL.64 [R1+0x778], R26 ;  /* 0x0007781a01007387 */ /* 0x000fe80000100a00 */
[----:B0-----:R-:W4:Y:S01]  /*581d0*/  LDL.LU.64 R24, [R1+0x3920] ;  /* 0x0039200001187983 */ /* 0x001f220000300a00 */
[C---:B---3--:R-:W-:Y:S08]  /*581e0*/  HMMA.16816.F32 R4, R40.reuse, R4, R28 ;  /* 0x000000042804723c */ /* 0x048ff0000000181c */
[----:B--2---:R-:W-:Y:S01]  /*581f0*/  HMMA.16816.F32 R16, R40, R16, R36 ;  /* 0x000000102810723c */ /* 0x004fe20000001824 */
[----:B------:R-:W2:-:S15]  /*58200*/  LDL.LU.64 R36, [R1+0x3918] ;  /* 0x0039180001247983 */ /* 0x000e9e0000300a00 */
[----:B------:R-:W-:-:S03]  /*58210*/  NOP ;  /* 0x0000000000007918 */ /* 0x000fc60000000000 */
[----:B------:R0:W-:Y:S04]  /*58220*/  STL.64 [R1+0x760], R16 ;  /* 0x0007601001007387 */ /* 0x0001e80000100a00 */
[----:B------:R1:W-:Y:S04]  /*58230*/  STL.64 [R1+0x768], R18 ;  /* 0x0007681201007387 */ /* 0x0003e80000100a00 */
[----:B0-----:R-:W3:Y:S04]  /*58240*/  LDL.LU.64 R16, [R1+0xef0] ;  /* 0x000ef00001107983 */ /* 0x001ee80000300a00 */
[----:B-1----:R-:W3:Y:S04]  /*58250*/  LDL.LU.64 R18, [R1+0xef8] ;  /* 0x000ef80001127983 */ /* 0x002ee80000300a00 */
[----:B------:R-:W3:Y:S04]  /*58260*/  LDL.LU.64 R28, [R1+0x3910] ;  /* 0x00391000011c7983 */ /* 0x000ee80000300a00 */
[----:B------:R-:W-:Y:S04]  /*58270*/  STL.64 [R1+0xf40], R4 ;  /* 0x000f400401007387 */ /* 0x000fe80000100a00 */
[----:B------:R0:W-:Y:S01]  /*58280*/  STL.64 [R1+0xf48], R6 ;  /* 0x000f480601007387 */ /* 0x0001e20000100a00 */
[C---:B----4-:R-:W-:Y:S03]  /*58290*/  HMMA.16816.F32 R24, R40.reuse, R24, R48 ;  /* 0x000000182818723c */ /* 0x050fe60000001830 */
[----:B0-----:R-:W4:Y:S04]  /*582a0*/  LDL.LU R6, [R1+0x3908] ;  /* 0x0039080001067983 */ /* 0x001f280000300800 */
[----:B------:R-:W4:Y:S04]  /*582b0*/  LDL.64 R4, [R1+0xc0] ;  /* 0x0000c00001047983 */ /* 0x000f280000100a00 */
[----:B------:R-:W4:Y:S08]  /*582c0*/  LDL.LU.64 R48, [R1+0x3900] ;  /* 0x0039000001307983 */ /* 0x000f300000300a00 */
[----:B------:R0:W-:Y:S04]  /*582d0*/  STL.64 [R1+0xf30], R24 ;  /* 0x000f301801007387 */ /* 0x0001e80000100a00 */
[----:B------:R1:W-:Y:S04]  /*582e0*/  STL.64 [R1+0xf38], R26 ;  /* 0x000f381a01007387 */ /* 0x0003e80000100a00 */
[----:B0-----:R-:W4:Y:S04]  /*582f0*/  LDL.LU.64 R24, [R1+0xee0] ;  /* 0x000ee00001187983 */ /* 0x001f280000300a00 */
[----:B-1----:R-:W4:Y:S01]  /*58300*/  LDL.LU.64 R26, [R1+0xee8] ;  /* 0x000ee800011a7983 */ /* 0x002f220000300a00 */
[C---:B--2---:R-:W-:Y:S08]  /*58310*/  HMMA.16816.F32 R12, R40.reuse, R36, R12 ;  /* 0x00000024280c723c */ /* 0x044ff0000000180c */
[C---:B---3--:R-:W-:Y:S08]  /*58320*/  HMMA.16816.F32 R20, R40.reuse, R28, R20 ;  /* 0x0000001c2814723c */ /* 0x048ff00000001814 */
[C---:B------:R-:W-:Y:S08]  /*58330*/  HMMA.16816.F32 R16, R40.reuse, R52, R16 ;  /* 0x000000342810723c */ /* 0x040ff00000001810 */
[----:B----4-:R-:W-:Y:S03]  /*58340*/  HMMA.16816.F32 R8, R40, R48, R8 ;  /* 0x000000302808723c */ /* 0x010fe60000001808 */
[----:B------:R0:W-:Y:S04]  /*58350*/  STL.64 [R1+0xf20], R20 ;  /* 0x000f201401007387 */ /* 0x0001e80000100a00 */
[----:B------:R1:W-:Y:S01]  /*58360*/  STL.64 [R1+0xf28], R22 ;  /* 0x000f281601007387 */ /* 0x0003e20000100a00 */
[----:B------:R-:W-:-:S03]  /*58370*/  IMAD.MOV.U32 R49, RZ, RZ, R2 ;  /* 0x000000ffff317224 */ /* 0x000fc600078e0002 */
[----:B0-----:R-:W2:Y:S04]  /*58380*/  LDL.LU.64 R20, [R1+0xed0] ;  /* 0x000ed00001147983 */ /* 0x001ea80000300a00 */
[----:B------:R-:W-:Y:S04]  /*58390*/  STL.64 [R1+0xf10], R12 ;  /* 0x000f100c01007387 */ /* 0x000fe80000100a00 */
[----:B------:R-:W-:Y:S04]  /*583a0*/  STL.64 [R1+0xf18], R14 ;  /* 0x000f180e01007387 */ /* 0x000fe80000100a00 */
[----:B-1----:R-:W2:Y:S04]  /*583b0*/  LDL.LU.64 R22, [R1+0xed8] ;  /* 0x000ed80001167983 */ /* 0x002ea80000300a00 */
[----:B------:R0:W-:Y:S04]  /*583c0*/  STL.64 [R1+0xf00], R8 ;  /* 0x000f000801007387 */ /* 0x0001e80000100a00 */
[----:B------:R1:W-:Y:S04]  /*583d0*/  STL.64 [R1+0xf08], R10 ;  /* 0x000f080a01007387 */ /* 0x0003e80000100a00 */
[----:B------:R-:W3:Y:S04]  /*583e0*/  LDL R2, [R1+0x2728] ;  /* 0x0027280001027983 */ /* 0x000ee80000100800 */
[----:B0-----:R-:W4:Y:S04]  /*583f0*/  LDL.LU.64 R8, [R1+0xec0] ;  /* 0x000ec00001087983 */ /* 0x001f280000300a00 */
[----:B-1----:R-:W4:Y:S04]  /*58400*/  LDL.LU.64 R10, [R1+0xec8] ;  /* 0x000ec800010a7983 */ /* 0x002f280000300a00 */
[----:B------:R-:W2:Y:S04]  /*58410*/  LDL.64 R12, [R1+0xa0] ;  /* 0x0000a000010c7983 */ /* 0x000ea80000100a00 */
[----:B------:R0:W-:Y:S04]  /*58420*/  STL.64 [R1+0xef0], R16 ;  /* 0x000ef01001007387 */ /* 0x0001e80000100a00 */
[----:B------:R-:W-:Y:S04]  /*58430*/  STL.64 [R1+0xef8], R18 ;  /* 0x000ef81201007387 */ /* 0x000fe80000100a00 */
[----:B0-----:R-:W2:Y:S01]  /*58440*/  LDL.64 R16, [R1+0x80] ;  /* 0x0000800001107983 */ /* 0x001ea20000100a00 */
[----:B------:R-:W-:Y:S01]  /*58450*/  HMMA.16816.F32 R24, R40, R44, R24 ;  /* 0x0000002c2818723c */ /* 0x000fe20000001818 */
[----:B------:R-:W-:-:S02]  /*58460*/  IMAD.MOV.U32 R37, RZ, RZ, R0 ;  /* 0x000000ffff257224 */ /* 0x000fc400078e0000 */
[----:B------:R-:W-:Y:S02]  /*58470*/  IMAD.MOV.U32 R0, RZ, RZ, R45 ;  /* 0x000000ffff007224 */ /* 0x000fe400078e002d */
[----:B------:R-:W-:Y:S01]  /*58480*/  IMAD.MOV.U32 R36, RZ, RZ, R3 ;  /* 0x000000ffff247224 */ /* 0x000fe200078e0003 */
[----:B--2---:R0:W-:Y:S04]  /*58490*/  STL.64 [R1+0x38f8], R16 ;  /* 0x0038f81001007387 */ /* 0x0041e80000100a00 */
[----:B------:R-:W2:Y:S01]  /*584a0*/  LDL.LU.64 R52, [R1+0x70] ;  /* 0x0000700001347983 */ /* 0x000ea20000300a00 */
[C---:B------:R-:W-:Y:S08]  /*584b0*/  HMMA.16816.F32 R20, R40.reuse, R32, R20 ;  /* 0x000000202814723c */ /* 0x040ff00000001814 */
[----:B----4-:R-:W-:Y:S01]  /*584c0*/  HMMA.16816.F32 R8, R40, R56, R8 ;  /* 0x000000382808723c */ /* 0x010fe20000001808 */
[----:B------:R-:W-:-:S02]  /*584d0*/  IMAD.MOV.U32 R60, RZ, RZ, R57 ;  /* 0x000000ffff3c7224 */ /* 0x000fc400078e0039 */
[----:B------:R-:W-:Y:S01]  /*584e0*/  IMAD.MOV.U32 R48, RZ, RZ, R6 ;  /* 0x000000ffff307224 */ /* 0x000fe200078e0006 */
[----:B---3--:R-:W1:Y:S04]  /*584f0*/  LDSM.16.MT88.4 R44, [R2+UR5+0x8000] ;  /* 0x00800005022c783b */ /* 0x008e680008004200 */
[----:B0-----:R-:W3:Y:S04]  /*58500*/  LDL.LU.64 R16, [R1+0xeb0] ;  /* 0x000eb00001107983 */ /* 0x001ee80000300a00 */
[----:B------:R0:W-:Y:S04]  /*58510*/  STL.64 [R1+0xee0], R24 ;  /* 0x000ee01801007387 */ /* 0x0001e80000100a00 */
[----:B------:R-:W-:Y:S04]  /*58520*/  STL.64 [R1+0xee8], R26 ;  /* 0x000ee81a01007387 */ /* 0x000fe80000100a00 */
[----:B------:R-:W3:Y:S04]  /*58530*/  LDL.LU.64 R18, [R1+0xeb8] ;  /* 0x000eb80001127983 */ /* 0x000ee80000300a00 */
[----:B------:R-:W-:Y:S04]  /*58540*/  STL [R1+0x36bc], R0 ;  /* 0x0036bc0001007387 */ /* 0x000fe80000100800 */
[----:B0-----:R-:W4:Y:S04]  /*58550*/  LDL.LU.64 R24, [R1+0x60] ;  /* 0x0000600001187983 */ /* 0x001f280000300a00 */
[----:B------:R-:W-:Y:S04]  /*58560*/  STL.64 [R1+0xed0], R20 ;  /* 0x000ed01401007387 */ /* 0x000fe80000100a00 */
[----:B------:R-:W-:Y:S04]  /*58570*/  STL.64 [R1+0xed8], R22 ;  /* 0x000ed81601007387 */ /* 0x000fe80000100a00 */
[----:B------:R-:W2:Y:S04]  /*58580*/  LDL.LU.64 R32, [R1+0x40] ;  /* 0x0000400001207983 */ /* 0x000ea80000300a00 */
[----:B------:R0:W-:Y:S04]  /*58590*/  STL.64 [R1+0xec0], R8 ;  /* 0x000ec00801007387 */ /* 0x0001e80000100a00 */
[----:B------:R0:W-:Y:S04]  /*585a0*/  STL.64 [R1+0xec8], R10 ;  /* 0x000ec80a01007387 */ /* 0x0001e80000100a00 */
[----:B------:R-:W2:Y:S04]  /*585b0*/  LDL.LU.64 R28, [R1+0xea0] ;  /* 0x000ea000011c7983 */ /* 0x000ea80000300a00 */
[----:B------:R-:W2:Y:S04]  /*585c0*/  LDL.LU.64 R30, [R1+0xea8] ;  /* 0x000ea800011e7983 */ /* 0x000ea80000300a00 */
[----:B0-----:R-:W4:Y:S04]  /*585d0*/  LDL.LU.64 R8, [R1+0xe90] ;  /* 0x000e900001087983 */ /* 0x001f280000300a00 */
[----:B------:R-:W4:Y:S01]  /*585e0*/  LDL.LU.64 R10, [R1+0xe98] ;  /* 0x000e9800010a7983 */ /* 0x000f220000300a00 */
[----:B------:R-:W-:-:S03]  /*585f0*/  IMAD.MOV.U32 R3, RZ, RZ, R56 ;  /* 0x000000ffff037224 */ /* 0x000fc600078e0038 */
[----:B------:R-:W4:Y:S04]  /*58600*/  LDL.LU.64 R56, [R1+0x30] ;  /* 0x0000300001387983 */ /* 0x000f280000300a00 */
[----:B------:R-:W-:Y:S04]  /*58610*/  STL [R1+0x36b8], R60 ;  /* 0x0036b83c01007387 */ /* 0x000fe80000100800 */
[----:B------:R-:W-:Y:S01]  /*58620*/  STL [R1+0x36b4], R3 ;  /* 0x0036b40301007387 */ /* 0x000fe20000100800 */
[----:B---3--:R-:W-:Y:S03]  /*58630*/  HMMA.16816.F32 R20, R40, R4, R16 ;  /* 0x000000042814723c */ /* 0x008fe60000001810 */
[----:B------:R-:W3:-:S15]  /*58640*/  LDL.LU.64 R16, [R1+0xe80] ;  /* 0x000e800001107983 */ /* 0x000ede0000300a00 */
[----:B------:R-:W-:Y:S01]  /*58650*/  NOP ;  /* 0x0000000000007918 */ /* 0x000fe20000000000 */
[----:B------:R0:W-:Y:S04]  /*58660*/  STL.64 [R1+0xeb0], R20 ;  /* 0x000eb01401007387 */ /* 0x0001e80000100a00 */
[----:B------:R0:W-:Y:S04]  /*58670*/  STL.64 [R1+0xeb8], R22 ;  /* 0x000eb81601007387 */ /* 0x0001e80000100a00 */
[----:B------:R-:W3:Y:S01]  /*58680*/  LDL.LU.64 R18, [R1+0xe88] ;  /* 0x000e880001127983 */ /* 0x000ee20000300a00 */
[C---:B--2---:R-:W-:Y:S08]  /*58690*/  HMMA.16816.F32 R28, R40.reuse, R48, R28 ;  /* 0x00000030281c723c */ /* 0x044ff0000000181c */
[----:B----4-:R-:W-:Y:S01]  /*586a0*/  HMMA.16816.F32 R8, R40, R12, R8 ;  /* 0x0000000c2808723c */ /* 0x010fe20000001808 */
[----:B------:R-:W-:Y:S01]  /*586b0*/  IMAD.MOV.U32 R0, RZ, RZ, R5 ;  /* 0x000000ffff007224 */ /* 0x000fe200078e0005 */
[----:B0-----:R-:W2:Y:S04]  /*586c0*/  LDL.LU.64 R20, [R1+0xe70] ;  /* 0x000e700001147983 */ /* 0x001ea80000300a00 */
[----:B------:R-:W2:Y:S04]  /*586d0*/  LDL.LU.64 R22, [R1+0xe78] ;  /* 0x000e780001167983 */ /* 0x000ea80000300a00 */
[----:B------:R-:W4:Y:S04]  /*586e0*/  LDL.LU.64 R4, [R1+0xe60] ;  /* 0x000e600001047983 */ /* 0x000f280000300a00 */
[----:B------:R-:W4:Y:S04]  /*586f0*/  LDL.LU.64 R6, [R1+0xe68] ;  /* 0x000e680001067983 */ /* 0x000f280000300a00 */
[----:B------:R0:W-:Y:S04]  /*58700*/  STL [R1+0x36c0], R0 ;  /* 0x0036c00001007387 */ /* 0x0001e80000100800 */
[----:B------:R-:W2:Y:S04]  /*58710*/  LDL.LU.64 R48, [R1+0x20] ;  /* 0x0000200001307983 */ /* 0x000ea80000300a00 */
[----:B------:R1:W-:Y:S04]  /*58720*/  STL.64 [R1+0xea0], R28 ;  /* 0x000ea01c01007387 */ /* 0x0003e80000100a00 */
[----:B------:R1:W-:Y:S01]  /*58730*/  STL.64 [R1+0xea8], R30 ;  /* 0x000ea81e01007387 */ /* 0x0003e20000100a00 */
[----:B0-----:R-:W-:-:S03]  /*58740*/  IMAD.MOV.U32 R0, RZ, RZ, R13 ;  /* 0x000000ffff007224 */ /* 0x001fc600078e000d */
[----:B-1----:R-:W2:Y:S04]  /*58750*/  LDL.LU.64 R28, [R1+0xe50] ;  /* 0x000e5000011c7983 */ /* 0x002ea80000300a00 */
[----:B------:R0:W-:Y:S04]  /*58760*/  STL.64 [R1+0xe90], R8 ;  /* 0x000e900801007387 */ /* 0x0001e80000100a00 */
[----:B------:R1:W-:Y:S04]  /*58770*/  STL.64 [R1+0xe98], R10 ;  /* 0x000e980a01007387 */ /* 0x0003e80000100a00 */
[----:B------:R-:W2:Y:S04]  /*58780*/  LDL.LU.64 R30, [R1+0xe58] ;  /* 0x000e5800011e7983 */ /* 0x000ea80000300a00 */
[----:B------:R-:W2:Y:S04]  /*58790*/  LDL.LU.64 R12, [R1+0xe40] ;  /* 0x000e4000010c7983 */ /* 0x000ea80000300a00 */
[----:B------:R-:W2:Y:S04]  /*587a0*/  LDL.LU.64 R14, [R1+0xe48] ;  /* 0x000e4800010e7983 */ /* 0x000ea80000300a00 */
[----:B0-----:R-:W2:Y:S04]  /*587b0*/  LDL.LU.64 R8, [R1+0xe30] ;  /* 0x000e300001087983 */ /* 0x001ea80000300a00 */
[----:B-1----:R-:W2:Y:S04]  /*587c0*/  LDL.LU.64 R10, [R1+0xe38] ;  /* 0x000e3800010a7983 */ /* 0x002ea80000300a00 */
[----:B------:R-:W-:Y:S01]  /*587d0*/  STL [R1+0x36cc], R0 ;  /* 0x0036cc0001007387 */ /* 0x000fe20000100800 */
[C---:B---3--:R-:W-:Y:S03]  /*587e0*/  HMMA.16816.F32 R36, R40.reuse, R36, R16 ;  /* 0x000000242824723c */ /* 0x048fe60000001810 */
[----:B------:R-:W2:Y:S05]  /*587f0*/  LDL.LU.64 R16, [R1+0x38f8] ;  /* 0x0038f80001107983 */ /* 0x000eaa0000300a00 */
[C---:B----4-:R-:W-:Y:S11]  /*58800*/  HMMA.16816.F32 R4, R40.reuse, R52, R4 ;  /* 0x000000342804723c */ /* 0x050ff60000001804 */
[----:B------:R0:W-:Y:S04]  /*58810*/  STL.64 [R1+0xe80], R36 ;  /* 0x000e802401007387 */ /* 0x0001e80000100a00 */
[----:B------:R-:W-:Y:S04]  /*58820*/  STL.64 [R1+0xe88], R38 ;  /* 0x000e882601007387 */ /* 0x000fe80000100a00 */
[----:B0-----:R-:W3:Y:S01]  /*58830*/  LDL.LU.64 R36, [R1+0x10] ;  /* 0x0000100001247983 */ /* 0x001ee20000300a00 */
[----:B--2---:R-:W-:Y:S01]  /*58840*/  HMMA.16816.F32 R20, R40, R16, R20 ;  /* 0x000000102814723c */ /* 0x004fe20000001814 */
[----:B------:R-:W-:-:S15]  /*58850*/  IMAD.MOV.U32 R0, RZ, RZ, R17 ;  /* 0x000000ffff007224 */ /* 0x000fde00078e0011 */
[----:B------:R-:W-:-:S03]  /*58860*/  NOP ;  /* 0x0000000000007918 */ /* 0x000fc60000000000 */
[----:B------:R-:W-:Y:S04]  /*58870*/  STL.64 [R1+0xe70], R20 ;  /* 0x000e701401007387 */ /* 0x000fe80000100a00 */
[----:B------:R0:W-:Y:S04]  /*58880*/  STL.64 [R1+0xe78], R22 ;  /* 0x000e781601007387 */ /* 0x0001e80000100a00 */
[----:B0-----:R-:W2:Y:S04]  /*58890*/  LDL.LU.64 R22, [R1+0x38f0] ;  /* 0x0038f00001167983 */ /* 0x001ea80000300a00 */
[----:B------:R-:W4:Y:S04]  /*588a0*/  LDL.LU.64 R20, [R1+0x38e8] ;  /* 0x0038e80001147983 */ /* 0x000f280000300a00 */
[----:B------:R-:W2:Y:S04]  /*588b0*/  LDL.LU.64 R18, [R1+0x38e0] ;  /* 0x0038e00001127983 */ /* 0x000ea80000300a00 */
[----:B------:R-:W2:Y:S04]  /*588c0*/  LDL.LU.64 R16, [R1+0x38d8] ;  /* 0x0038d80001107983 */ /* 0x000ea80000300a00 */
[----:B------:R0:W-:Y:S04]  /*588d0*/  STL.64 [R1+0xe60], R4 ;  /* 0x000e600401007387 */ /* 0x0001e80000100a00 */
[----:B------:R1:W-:Y:S04]  /*588e0*/  STL.64 [R1+0xe68], R6 ;  /* 0x000e680601007387 */ /* 0x0003e80000100a00 */
[----:B0-----:R-:W2:Y:S01]  /*588f0*/  LDL.LU.64 R4, [R1+0x38d0] ;  /* 0x0038d00001047983 */ /* 0x001ea20000300a00 */
[C---:B------:R-:W-:Y:S08]  /*58900*/  HMMA.16816.F32 R28, R40.reuse, R24, R28 ;  /* 0x00000018281c723c */ /* 0x040ff0000000181c */
[----:B------:R-:W-:Y:S01]  /*58910*/  HMMA.16816.F32 R8, R40, R32, R8 ;  /* 0x000000202808723c */ /* 0x000fe20000001808 */
[----:B------:R-:W-:-:S02]  /*58920*/  IMAD.MOV.U32 R2, RZ, RZ, R53 ;  /* 0x000000ffff027224 */ /* 0x000fc400078e0035 */
[----:B-1----:R-:W-:Y:S02]  /*58930*/  IMAD.MOV.U32 R6, RZ, RZ, R52 ;  /* 0x000000ffff067224 */ /* 0x002fe400078e0034 */
[----:B------:R-:W3:Y:S04]  /*58940*/  LDL.LU.64 R52, [R1+0xe20] ;  /* 0x000e200001347983 */ /* 0x000ee80000300a00 */
[----:B------:R-:W3:Y:S04]  /*58950*/  LDL.LU.64 R54, [R1+0xe28] ;  /* 0x000e280001367983 */ /* 0x000ee80000300a00 */
[----:B------:R-:W-:Y:S01]  /*58960*/  STL [R1+0x36c4], R2 ;  /* 0x0036c40201007387 */ /* 0x000fe20000100800 */
[----:B------:R-:W-:-:S02]  /*58970*/  IMAD.MOV.U32 R61, RZ, RZ, R24 ;  /* 0x000000ffff3d7224 */ /* 0x000fc400078e0018 */
[----:B------:R-:W-:Y:S01]  /*58980*/  IMAD.MOV.U32 R7, RZ, RZ, R25 ;  /* 0x000000ffff077224 */ /* 0x000fe200078e0019 */
[----:B------:R-:W-:Y:S04]  /*58990*/  STL.64 [R1+0xe50], R28 ;  /* 0x000e501c01007387 */ /* 0x000fe80000100a00 */
[----:B------:R0:W-:Y:S04]  /*589a0*/  STL.64 [R1+0xe58], R30 ;  /* 0x000e581e01007387 */ /* 0x0001e80000100a00 */
[----:B0-----:R-:W3:Y:S04]  /*589b0*/  LDL.LU.64 R30, [R1+0x38c8] ;  /* 0x0038c800011e7983 */ /* 0x001ee80000300a00 */
[----:B------:R-:W3:Y:S04]  /*589c0*/  LDL.LU.64 R28, [R1+0x38c0] ;  /* 0x0038c000011c7983 */ /* 0x000ee80000300a00 */
[----:B------:R-:W3:Y:S04]  /*589d0*/  LDL.LU.64 R26, [R1+0x38b8] ;  /* 0x0038b800011a7983 */ /* 0x000ee80000300a00 */
[----:B------:R-:W3:Y:S04]  /*589e0*/  LDL.LU.64 R24, [R1+0x38b0] ;  /* 0x0038b00001187983 */ /* 0x000ee80000300a00 */
[----:B------:R-:W-:Y:S01]  /*589f0*/  STL [R1+0x36c8], R61 ;  /* 0x0036c83d01007387 */ /* 0x000fe20000100800 */
[----:B--2---:R-:W-:-:S15]  /*58a00*/  HMMA.16816.F32 R12, R40, R4, R12 ;  /* 0x00000004280c723c */ /* 0x004fde000000180c */
[----:B------:R-:W-:-:S04]  /*58a10*/  NOP ;  /* 0x0000000000007918 */ /* 0x000fc80000000000 */
[----:B------:R-:W-:Y:S04]  /*58a20*/  STL.64 [R1+0xe40], R12 ;  /* 0x000e400c01007387 */ /* 0x000fe80000100a00 */
[----:B------:R0:W-:Y:S04]  /*58a30*/  STL.64 [R1+0xe48], R14 ;  /* 0x000e480e01007387 */ /* 0x0001e80000100a00 */
[----:B0-----:R-:W2:Y:S04]  /*58a40*/  LDL.LU.64 R14, [R1+0x38a8] ;  /* 0x0038a800010e7983 */ /* 0x001ea80000300a00 */
[----:B------:R-:W2:Y:S04]  /*58a50*/  LDL.LU.64 R12, [R1+0x38a0] ;  /* 0x0038a000010c7983 */ /* 0x000ea80000300a00 */
[----:B------:R0:W-:Y:S04]  /*58a60*/  STL.64 [R1+0x3658], R4 ;  /* 0x0036580401007387 */ /* 0x0001e80000100a00 */
[----:B------:R1:W-:Y:S04]  /*58a70*/  STL.64 [R1+0xe30], R8 ;  /* 0x000e300801007387 */ /* 0x0003e80000100a00 */
[----:B------:R-:W-:Y:S01]  /*58a80*/  STL.64 [R1+0xe38], R10 ;  /* 0x000e380a01007387 */ /* 0x000fe20000100a00 */
[----:B0-----:R-:W-:-:S02]  /*58a90*/  IMAD.MOV.U32 R5, RZ, RZ, R32 ;  /* 0x000000ffff057224 */ /* 0x001fc400078e0020 */
[----:B------:R-:W-:Y:S01]  /*58aa0*/  IMAD.MOV.U32 R4, RZ, RZ, R33 ;  /* 0x000000ffff047224 */ /* 0x000fe200078e0021 */
[----:B-1----:R-:W2:Y:S04]  /*58ab0*/  LDL.LU.64 R8, [R1+0x3898] ;  /* 0x0038980001087983 */ /* 0x002ea80000300a00 */
[----:B------:R-:W2:Y:S04]  /*58ac0*/  LDL.LU.64 R32, [R1+0xe00] ;  /* 0x000e000001207983 */ /* 0x000ea80000300a00 */
[----:B------:R-:W2:Y:S04]  /*58ad0*/  LDL.LU.64 R34, [R1+0xe08] ;  /* 0x000e080001227983 */ /* 0x000ea80000300a00 */
[----:B------:R-:W-:Y:S04]  /*58ae0*/  STL.64 [R1+0x36a0], R6 ;  /* 0x0036a00601007387 */ /* 0x000fe80000100a00 */
[----:B------:R0:W-:Y:S04]  /*58af0*/  STL.64 [R1+0x3698], R4 ;  /* 0x0036980401007387 */ /* 0x0001e80000100a00 */
[----:B0-----:R-:W2:Y:S04]  /*58b00*/  LDL.LU.64 R4, [R1+0xe10] ;  /* 0x000e100001047983 */ /* 0x001ea80000300a00 */
[----:B------:R-:W2:Y:S01]  /*58b10*/  LDL.LU.64 R6, [R1+0xe18] ;  /* 0x000e180001067983 */ /* 0x000ea20000300a00 */
[----:B---3--:R-:W-:Y:S01]  /*58b20*/  HMMA.16816.F32 R52, R40, R56, R52 ;  /* 0x000000382834723c */ /* 0x008fe20000001834 */
[----:B------:R-:W-:-:S02]  /*58b30*/  IMAD.MOV.U32 R11, RZ, RZ, R56 ;  /* 0x000000ffff0b7224 */ /* 0x000fc400078e0038 */
[----:B------:R-:W-:-:S15]  /*58b40*/  IMAD.MOV.U32 R10, RZ, RZ, R57 ;  /* 0x000000ffff0a7224 */ /* 0x000fde00078e0039 */
[----:B------:R-:W-:Y:S01]  /*58b50*/  NOP ;  /* 0x0000000000007918 */ /* 0x000fe20000000000 */
[----:B------:R0:W-:Y:S04]  /*58b60*/  STL.64 [R1+0xe20], R52 ;  /* 0x000e203401007387 */ /* 0x0001e80000100a00 */
[----:B------:R1:W-:Y:S04]  /*58b70*/  STL.64 [R1+0xe28], R54 ;  /* 0x000e283601007387 */ /* 0x0003e80000100a00 */
[----:B------:R-:W3:Y:S04]  /*58b80*/  LDL.LU.64 R56, [R1+0xdf0] ;  /* 0x000df00001387983 */ /* 0x000ee80000300a00 */
[----:B------:R-:W3:Y:S04]  /*58b90*/  LDL.LU.64 R58, [R1+0xdf8] ;  /* 0x000df800013a7983 */ /* 0x000ee80000300a00 */
[----:B0-----:R-:W3:Y:S04]  /*58ba0*/  LDL.LU.64 R52, [R1+0xde0] ;  /* 0x000de00001347983 */ /* 0x001ee80000300a00 */
[----:B-1----:R-:W3:Y:S01]  /*58bb0*/  LDL.LU.64 R54, [R1+0xde8] ;  /* 0x000de80001367983 */ /* 0x002ee20000300a00 */
[----:B--2---:R-:W-:-:S15]  /*58bc0*/  HMMA.16816.F32 R4, R40, R48, R4 ;  /* 0x000000302804723c */ /* 0x004fde0000001804 */
[----:B------:R-:W-:-:S04]  /*58bd0*/  NOP ;  /* 0x0000000000007918 */ /* 0x000fc80000000000 */
[----:B------:R-:W-:Y:S04]  /*58be0*/  STL.64 [R1+0xe10], R4 ;  /* 0x000e100401007387 */ /* 0x000fe80000100a00 */
[----:B------:R0:W-:Y:S02]  /*58bf0*/  STL.64 [R1+0xe18], R6 ;  /* 0x000e180601007387 */ /* 0x0001e40000100a00 */
[----:B0-----:R-:W-:Y:S02]  /*58c00*/  IMAD.MOV.U32 R7, RZ, RZ, R48 ;  /* 0x000000ffff077224 */ /* 0x001fe400078e0030 */
[----:B------:R-:W-:Y:S02]  /*58c10*/  IMAD.MOV.U32 R6, RZ, RZ, R49 ;  /* 0x000000ffff067224 */ /* 0x000fe400078e0031 */
[----:B------:R-:W2:Y:S04]  /*58c20*/  LDL.LU.64 R48, [R1+0xdd0] ;  /* 0x000dd00001307983 */ /* 0x000ea80000300a00 */
[----:B------:R-:W2:Y:S04]  /*58c30*/  LDL.LU.64 R50, [R1+0xdd8] ;  /* 0x000dd80001327983 */ /* 0x000ea80000300a00 */
[----:B------:R-:W-:Y:S04]  /*58c40*/  STL.64 [R1+0x36e0], R6 ;  /* 0x0036e00601007387 */ /* 0x000fe80000100a00 */
[----:B------:R-:W3:Y:S01]  /*58c50*/  LDL.LU.64 R4, [R1] ;  /* 0x0000000001047983 */ /* 0x000ee20000300a00 */
[----:B------:R-:W-:Y:S01]  /*58c60*/  HMMA.16816.F32 R32, R40, R36, R32 ;  /* 0x000000242820723c */ /* 0x000fe20000001820 */
[----:B------:R-:W-:-:S02]  /*58c70*/  IMAD.MOV.U32 R60, RZ, RZ, R36 ;  /* 0x000000ffff3c7224 */ /* 0x000fc400078e0024 */
[----:B------:R-:W-:-:S15]  /*58c80*/  IMAD.MOV.U32 R3, RZ, RZ, R37 ;  /* 0x000000ffff037224 */ /* 0x000fde00078e0025 */
[----:B------:R-:W-:Y:S01]  /*58c90*/  NOP ;  /* 0x0000000000007918 */ /* 0x000fe20000000000 */
[----:B------:R-:W-:Y:S04]  /*58ca0*/  STL.64 [R1+0xe00], R32 ;  /* 0x000e002001007387 */ /* 0x000fe80000100a00 */
[----:B------:R0:W-:Y:S04]  /*58cb0*/  STL.64 [R1+0xe08], R34 ;  /* 0x000e082201007387 */ /* 0x0001e80000100a00 */
[----:B0-----:R-:W2:Y:S04]  /*58cc0*/  LDL.LU.64 R34, [R1+0x3890] ;  /* 0x0038900001227983 */ /* 0x001ea80000300a00 */
[----:B------:R-:W2:Y:S04]  /*58cd0*/  LDL.LU.64 R32, [R1+0x3888] ;  /* 0x0038880001207983 */ /* 0x000ea80000300a00 */
[----:B------:R-:W2:Y:S04]  /*58ce0*/  LDL.LU.64 R36, [R1+0xdc0] ;  /* 0x000dc00001247983 */ /* 0x000ea80000300a00 */
[----:B------:R-:W2:Y:S01]  /*58cf0*/  LDL.LU.64 R38, [R1+0xdc8] ;  /* 0x000dc80001267983 */ /* 0x000ea20000300a00 */
[----:B---3--:R-:W-:-:S15]  /*58d00*/  HMMA.16816.F32 R56, R40, R4, R56 ;  /* 0x000000042838723c */ /* 0x008fde0000001838 */
[----:B------:R-:W-:-:S04]  /*58d10*/  NOP ;  /* 0x0000000000007918 */ /* 0x000fc80000000000 */
[----:B------:R-:W-:Y:S04]  /*58d20*/  STL.64 [R1+0xdf0], R56 ;  /* 0x000df03801007387 */ /* 0x000fe80000100a00 */
[----:B------:R0:W-:Y:S04]  /*58d30*/  STL.64 [R1+0xdf8], R58 ;  /* 0x000df83a01007387 */ /* 0x0001e80000100a00 */
[----:B0-----:R-:W3:Y:S04]  /*58d40*/  LDL.LU.64 R58, [R1+0x3880] ;  /* 0x00388000013a7983 */ /* 0x001ee80000300a00 */
[----:B------:R-:W2:Y:S01]  /*58d50*/  LDL.LU.64 R56, [R1+0x3878] ;  /* 0x0038780001387983 */ /* 0x000ea20000300a00 */
[----:B------:R-:W-:-:S02]  /*58d60*/  IMAD.MOV.U32 R61, RZ, RZ, R4 ;  /* 0x000000ffff3d7224 */ /* 0x000fc400078e0004 */
[----:B------:R-:W-:Y:S02]  /*58d70*/  IMAD.MOV.U32 R2, RZ, RZ, R5 ;  /* 0x000000ffff027224 */ /* 0x000fe400078e0005 */
[----:B------:R-:W3:Y:S04]  /*58d80*/  LDL.LU.64 R4, [R1+0xd90] ;  /* 0x000d900001047983 */ /* 0x000ee80000300a00 */
[----:B------:R-:W3:Y:S01]  /*58d90*/  LDL.LU.64 R6, [R1+0xd98] ;  /* 0x000d980001067983 */ /* 0x000ee20000300a00 */
[----:B--2---:R-:W-:-:S15]  /*58da0*/  HMMA.16816.F32 R52, R40, R56, R52 ;  /* 0x000000382834723c */ /* 0x004fde0000001834 */
[----:B------:R-:W-:-:S04]  /*58db0*/  NOP ;  /* 0x0000000000007918 */ /* 0x000fc80000000000 */
[----:B------:R-:W-:Y:S04]  /*58dc0*/  STL.64 [R1+0xde0], R52 ;  /* 0x000de03401007387 */ /* 0x000fe80000100a00 */
[----:B------:R0:W-:Y:S04]  /*58dd0*/  STL.64 [R1+0xde8], R54 ;  /* 0x000de83601007387 */ /* 0x0001e80000100a00 */
[----:B0-----:R-:W2:Y:S04]  /*58de0*/  LDL.LU.64 R54, [R1+0x3870] ;  /* 0x0038700001367983 */ /* 0x001ea80000300a00 */
[----:B------:R-:W2:Y:S04]  /*58df0*/  LDL.LU.64 R52, [R1+0x3868] ;  /* 0x0038680001347983 */ /* 0x000ea80000300a00 */
[----:B---3--:R-:W-:Y:S04]  /*58e00*/  STL.64 [R1+0x35d8], R58 ;  /* 0x0035d83a01007387 */ /* 0x008fe80000100a00 */
        /* <DEDUP_REMOVED lines=18> */
[----:B------:R-:W3:Y:S04]  /*58f30*/  LDL.LU.64 R36, [R1+0x3848] ;  /* 0x0038480001247983 */ /* 0x000ee80000300a00 */
[----:B------:R-:W-:Y:S04]  /*58f40*/  STL.64 [R1+0x35c8], R50 ;  /* 0x0035c83201007387 */ /* 0x000fe80000100a00 */
[----:B------:R3:W-:Y:S01]  /*58f50*/  STL.64 [R1+0x35c0], R48 ;  /* 0x0035c03001007387 */ /* 0x0007e20000100a00 */
[C---:B------:R-:W-:Y:S08]  /*58f60*/  HMMA.16816.F32 R4, R40.reuse, R28, R4 ;  /* 0x0000001c2804723c */ /* 0x040ff00000001804 */
[C---:B---3--:R-:W-:Y:S01]  /*58f70*/  HMMA.16816.F32 R48, R40.reuse, R36, R52 ;  /* 0x000000242830723c */ /* 0x048fe20000001834 */
[----:B--2---:R-:W-:Y:S04]  /*58f80*/  STL.64 [R1+0x35b8], R38 ;  /* 0x0035b82601007387 */ /* 0x004fe80000100a00 */
[----:B------:R0:W-:Y:S03]  /*58f90*/  STL.64 [R1+0x35b0], R36 ;  /* 0x0035b02401007387 */ /* 0x0001e60000100a00 */
[----:B0-----:R-:W-:Y:S11]  /*58fa0*/  HMMA.16816.F32 R36, R40, R32, R56 ;  /* 0x000000202824723c */ /* 0x001ff60000001838 */
[----:B------:R-:W-:Y:S04]  /*58fb0*/  STL.64 [R1+0xdb0], R48 ;  /* 0x000db03001007387 */ /* 0x000fe80000100a00 */
[----:B------:R-:W-:Y:S04]  /*58fc0*/  STL.64 [R1+0xdb8], R50 ;  /* 0x000db83201007387 */ /* 0x000fe80000100a00 */
[----:B------:R-:W-:Y:S04]  /*58fd0*/  STL.64 [R1+0x35a8], R34 ;  /* 0x0035a82201007387 */ /* 0x000fe80000100a00 */
[----:B------:R0:W-:Y:S01]  /*58fe0*/  STL.64 [R1+0x35a0], R32 ;  /* 0x0035a02001007387 */ /* 0x0001e20000100a00 */
[----:B------:R-:W-:-:S02]  /*58ff0*/  IMAD.MOV.U32 R56, RZ, RZ, R24 ;  /* 0x000000ffff387224 */ /* 0x000fc400078e0018 */
[----:B------:R-:W-:Y:S01]  /*59000*/  IMAD.MOV.U32 R57, RZ, RZ, R30 ;  /* 0x000000ffff397224 */ /* 0x000fe200078e001e */
[----:B------:R-:W-:Y:S04]  /*59010*/  STL.64 [R1+0xda0], R36 ;  /* 0x000da02401007387 */ /* 0x000fe80000100a00 */
[----:B------:R-:W-:Y:S04]  /*59020*/  STL.64 [R1+0xda8], R38 ;  /* 0x000da82601007387 */ /* 0x000fe80000100a00 */
[----:B0-----:R-:W2:Y:S04]  /*59030*/  LDL.LU.64 R32, [R1+0xd80] ;  /* 0x000d800001207983 */ /* 0x001ea80000300a00 */
[----:B------:R-:W2:Y:S04]  /*59040*/  LDL.LU.64 R34, [R1+0xd88] ;  /* 0x000d880001227983 */ /* 0x000ea80000300a00 */
[----:B------:R0:W-:Y:S04]  /*59050*/  STL.64 [R1+0xd90], R4 ;  /* 0x000d900401007387 */ /* 0x0001e80000100a00 */
[----:B------:R-:W-:Y:S01]  /*59060*/  STL.64 [R1+0xd98], R6 ;  /* 0x000d980601007387 */ /* 0x000fe20000100a00 */
[----:B------:R-:W-:-:S02]  /*59070*/  IMAD.MOV.U32 R52, RZ, RZ, R31 ;  /* 0x000000ffff347224 */ /* 0x000fc400078e001f */
[----:B------:R-:W-:Y:S02]  /*59080*/  IMAD.MOV.U32 R53, RZ, RZ, R25 ;  /* 0x000000ffff357224 */ /* 0x000fe400078e0019 */
[----:B0-----:R-:W-:Y:S02]  /*59090*/  IMAD.MOV.U32 R4, RZ, RZ, R16 ;  /* 0x000000ffff047224 */ /* 0x001fe400078e0010 */
[----:B----4-:R-:W-:Y:S01]  /*590a0*/  IMAD.MOV.U32 R5, RZ, RZ, R20 ;  /* 0x000000ffff057224 */ /* 0x010fe200078e0014 */
[----:B------:R-:W3:Y:S04]  /*590b0*/  LDL.LU R16, [R1+0x3844] ;  /* 0x0038440001107983 */ /* 0x000ee80000300800 */
[----:B------:R-:W4:Y:S04]  /*590c0*/  LDL.LU R20, [R1+0x3840] ;  /* 0x0038400001147983 */ /* 0x000f280000300800 */
[----:B------:R0:W-:Y:S04]  /*590d0*/  STL.64 [R1+0x3770], R4 ;  /* 0x0037700401007387 */ /* 0x0001e80000100a00 */
[----:B------:R-:W2:Y:S04]  /*590e0*/  LDL.LU R24, [R1+0x383c] ;  /* 0x00383c0001187983 */ /* 0x000ea80000300800 */
[----:B------:R-:W2:Y:S04]  /*590f0*/  LDL.LU R30, [R1+0x3838] ;  /* 0x00383800011e7983 */ /* 0x000ea80000300800 */
[----:B------:R-:W-:Y:S04]  /*59100*/  STL.64 [R1+0x3778], R56 ;  /* 0x0037783801007387 */ /* 0x000fe80000100a00 */
[----:B------:R-:W2:Y:S04]  /*59110*/  LDL.LU R31, [R1+0x3834] ;  /* 0x00383400011f7983 */ /* 0x000ea80000300800 */
[----:B------:R-:W2:Y:S01]  /*59120*/  LDL.LU R25, [R1+0x3830] ;  /* 0x0038300001197983 */ /* 0x000ea20000300800 */
[----:B------:R-:W-:-:S02]  /*59130*/  IMAD.MOV.U32 R48, RZ, RZ, R27 ;  /* 0x000000ffff307224 */ /* 0x000fc400078e001b */
[----:B------:R-:W-:Y:S01]  /*59140*/  IMAD.MOV.U32 R49, RZ, RZ, R26 ;  /* 0x000000ffff317224 */ /* 0x000fe200078e001a */
[----:B0-----:R-:W4:Y:S04]  /*59150*/  LDL.LU.64 R4, [R1+0xd70] ;  /* 0x000d700001047983 */ /* 0x001f280000300a00 */
[----:B------:R-:W4:Y:S04]  /*59160*/  LDL.LU.64 R6, [R1+0xd78] ;  /* 0x000d780001067983 */ /* 0x000f280000300a00 */
[----:B------:R-:W-:Y:S04]  /*59170*/  STL.64 [R1+0x3780], R52 ;  /* 0x0037803401007387 */ /* 0x000fe80000100a00 */
[----:B------:R-:W3:Y:S04]  /*59180*/  LDL.LU R27, [R1+0x382c] ;  /* 0x00382c00011b7983 */ /* 0x000ee80000300800 */
[----:B------:R-:W3:Y:S04]  /*59190*/  LDL.LU R26, [R1+0x3828] ;  /* 0x00382800011a7983 */ /* 0x000ee80000300800 */
[----:B------:R-:W-:Y:S01]  /*591a0*/  STL.64 [R1+0x3788], R48 ;  /* 0x0037883001007387 */ /* 0x000fe20000100a00 */
[----:B------:R-:W-:-:S02]  /*591b0*/  IMAD.MOV.U32 R36, RZ, RZ, R21 ;  /* 0x000000ffff247224 */ /* 0x000fc400078e0015 */
[----:B------:R-:W-:Y:S01]  /*591c0*/  IMAD.MOV.U32 R37, RZ, RZ, R17 ;  /* 0x000000ffff257224 */ /* 0x000fe200078e0011 */
[----:B--2---:R-:W-:Y:S01]  /*591d0*/  HMMA.16816.F32 R32, R40, R24, R32 ;  /* 0x000000182820723c */ /* 0x004fe20000001820 */
[----:B------:R-:W-:Y:S04]  /*591e0*/  STL.64 [R1+0x35f8], R30 ;  /* 0x0035f81e01007387 */ /* 0x000fe80000100a00 */
[----:B------:R0:W-:Y:S04]  /*591f0*/  STL.64 [R1+0x35f0], R28 ;  /* 0x0035f01c01007387 */ /* 0x0001e80000100a00 */
[----:B0-----:R-:W2:Y:S04]  /*59200*/  LDL.LU.64 R28, [R1+0xd60] ;  /* 0x000d6000011c7983 */ /* 0x001ea80000300a00 */
[----:B------:R-:W2:Y:S06]  /*59210*/  LDL.LU.64 R30, [R1+0xd68] ;  /* 0x000d6800011e7983 */ /* 0x000eac0000300a00 */
[----:B------:R0:W-:Y:S04]  /*59220*/  STL.64 [R1+0xd80], R32 ;  /* 0x000d802001007387 */ /* 0x0001e80000100a00 */
[----:B------:R-:W-:Y:S04]  /*59230*/  STL.64 [R1+0xd88], R34 ;  /* 0x000d882201007387 */ /* 0x000fe80000100a00 */
[----:B------:R-:W4:Y:S04]  /*59240*/  LDL.LU R21, [R1+0x3824] ;  /* 0x0038240001157983 */ /* 0x000f280000300800 */
[----:B------:R-:W2:Y:S04]  /*59250*/  LDL.LU R17, [R1+0x3820] ;  /* 0x0038200001117983 */ /* 0x000ea80000300800 */
[----:B------:R-:W-:Y:S01]  /*59260*/  STL.64 [R1+0x3790], R36 ;  /* 0x0037902401007387 */ /* 0x000fe20000100a00 */
[----:B0-----:R-:W-:-:S02]  /*59270*/  IMAD.MOV.U32 R32, RZ, RZ, R22 ;  /* 0x000000ffff207224 */ /* 0x001fc400078e0016 */
[----:B------:R-:W-:Y:S01]  /*59280*/  IMAD.MOV.U32 R33, RZ, RZ, R23 ;  /* 0x000000ffff217224 */ /* 0x000fe200078e0017 */
[----:B------:R-:W2:Y:S04]  /*59290*/  LDL.LU R22, [R1+0x381c] ;  /* 0x00381c0001167983 */ /* 0x000ea80000300800 */
[----:B------:R-:W2:Y:S04]  /*592a0*/  LDL.LU R23, [R1+0x3818] ;  /* 0x0038180001177983 */ /* 0x000ea80000300800 */
[----:B------:R0:W-:Y:S04]  /*592b0*/  STL.64 [R1+0x3798], R32 ;  /* 0x0037982001007387 */ /* 0x0001e80000100a00 */
[----:B---3--:R-:W-:Y:S04]  /*592c0*/  STL.64 [R1+0x3608], R26 ;  /* 0x0036081a01007387 */ /* 0x008fe80000100a00 */
[----:B------:R4:W-:Y:S01]  /*592d0*/  STL.64 [R1+0x3600], R24 ;  /* 0x0036001801007387 */ /* 0x0009e20000100a00 */
[----:B------:R-:W-:-:S02]  /*592e0*/  IMAD.MOV.U32 R56, RZ, RZ, R8 ;  /* 0x000000ffff387224 */ /* 0x000fc400078e0008 */
[----:B------:R-:W-:Y:S02]  /*592f0*/  IMAD.MOV.U32 R57, RZ, RZ, R12 ;  /* 0x000000ffff397224 */ /* 0x000fe400078e000c */
[----:B------:R-:W-:Y:S02]  /*59300*/  IMAD.MOV.U32 R48, RZ, RZ, R18 ;  /* 0x000000ffff307224 */ /* 0x000fe400078e0012 */
[----:B------:R-:W-:Y:S02]  /*59310*/  IMAD.MOV.U32 R49, RZ, RZ, R19 ;  /* 0x000000ffff317224 */ /* 0x000fe400078e0013 */
[----:B0-----:R-:W-:Y:S02]  /*59320*/  IMAD.MOV.U32 R32, RZ, RZ, R13 ;  /* 0x000000ffff207224 */ /* 0x001fe400078e000d */
[----:B------:R-:W-:Y:S01]  /*59330*/  IMAD.MOV.U32 R33, RZ, RZ, R9 ;  /* 0x000000ffff217224 */ /* 0x000fe200078e0009 */
[----:B----4-:R-:W-:Y:S01]  /*59340*/  HMMA.16816.F32 R24, R40, R20, R4 ;  /* 0x000000142818723c */ /* 0x010fe20000001804 */
[----:B------:R-:W3:Y:S04]  /*59350*/  LDL.LU.64 R4, [R1+0xd50] ;  /* 0x000d500001047983 */ /* 0x000ee80000300a00 */
[----:B------:R-:W3:-:S14]  /*59360*/  LDL.LU.64 R6, [R1+0xd58] ;  /* 0x000d580001067983 */ /* 0x000edc0000300a00 */
[----:B------:R-:W-:Y:S04]  /*59370*/  STL.64 [R1+0xd70], R24 ;  /* 0x000d701801007387 */ /* 0x000fe80000100a00 */
[----:B------:R-:W-:Y:S04]  /*59380*/  STL.64 [R1+0xd78], R26 ;  /* 0x000d781a01007387 */ /* 0x000fe80000100a00 */
[----:B------:R-:W4:Y:S04]  /*59390*/  LDL.LU R8, [R1+0x3814] ;  /* 0x0038140001087983 */ /* 0x000f280000300800 */
[----:B------:R-:W3:Y:S04]  /*593a0*/  LDL.LU R12, [R1+0x3810] ;  /* 0x00381000010c7983 */ /* 0x000ee80000300800 */
[----:B------:R-:W-:Y:S04]  /*593b0*/  STL.64 [R1+0x37a0], R56 ;  /* 0x0037a03801007387 */ /* 0x000fe80000100a00 */
[----:B--2---:R-:W-:Y:S04]  /*593c0*/  STL.64 [R1+0x3598], R22 ;  /* 0x0035981601007387 */ /* 0x004fe80000100a00 */
[----:B------:R0:W-:Y:S04]  /*593d0*/  STL.64 [R1+0x3590], R20 ;  /* 0x0035901401007387 */ /* 0x0001e80000100a00 */
[----:B------:R-:W2:Y:S01]  /*593e0*/  LDL.LU R18, [R1+0x380c] ;  /* 0x00380c0001127983 */ /* 0x000ea20000300800 */
[----:B0-----:R-:W-:-:S15]  /*593f0*/  HMMA.16816.F32 R20, R40, R16, R28 ;  /* 0x000000102814723c */ /* 0x001fde000000181c */
[----:B------:R-:W-:-:S04]  /*59400*/  NOP ;  /* 0x0000000000007918 */ /* 0x000fc80000000000 */
[----:B------:R-:W-:Y:S04]  /*59410*/  STL.64 [R1+0xd60], R20 ;  /* 0x000d601401007387 */ /* 0x000fe80000100a00 */
[----:B------:R-:W-:Y:S04]  /*59420*/  STL.64 [R1+0xd68], R22 ;  /* 0x000d681601007387 */ /* 0x000fe80000100a00 */
[----:B------:R-:W2:Y:S04]  /*59430*/  LDL.LU R19, [R1+0x3808] ;  /* 0x0038080001137983 */ /* 0x000ea80000300800 */
[----:B------:R0:W-:Y:S04]  /*59440*/  STL.64 [R1+0x37a8], R48 ;  /* 0x0037a83001007387 */ /* 0x0001e80000100a00 */
[----:B------:R-:W3:Y:S04]  /*59450*/  LDL.LU R13, [R1+0x3804] ;  /* 0x00380400010d7983 */ /* 0x000ee80000300800 */
[----:B------:R-:W2:Y:S04]  /*59460*/  LDL.LU R9, [R1+0x3800] ;  /* 0x0038000001097983 */ /* 0x000ea80000300800 */
[----:B------:R-:W-:Y:S01]  /*59470*/  STL.64 [R1+0x37b0], R32 ;  /* 0x0037b02001007387 */ /* 0x000fe20000100a00 */
[----:B0-----:R-:W-:-:S02]  /*59480*/  IMAD.MOV.U32 R48, RZ, RZ, R15 ;  /* 0x000000ffff307224 */ /* 0x001fc400078e000f */
[----:B------:R-:W-:Y:S01]  /*59490*/  IMAD.MOV.U32 R49, RZ, RZ, R14 ;  /* 0x000000ffff317224 */ /* 0x000fe200078e000e */
[----:B------:R-:W2:Y:S04]  /*594a0*/  LDL.LU R15, [R1+0x37fc] ;  /* 0x0037fc00010f7983 */ /* 0x000ea80000300800 */
[----:B------:R-:W2:Y:S04]  /*594b0*/  LDL.LU R14, [R1+0x37f8] ;  /* 0x0037f800010e7983 */ /* 0x000ea80000300800 */
[----:B------:R4:W-:Y:S02]  /*594c0*/  STL.64 [R1+0x37b8], R48 ;  /* 0x0037b83001007387 */ /* 0x0009e40000100a00 */
[----:B----4-:R-:W-:Y:S01]  /*594d0*/  IMAD.MOV.U32 R48, RZ, RZ, R8 ;  /* 0x000000ffff307224 */ /* 0x010fe200078e0008 */
[----:B---3--:R-:W-:Y:S01]  /*594e0*/  HMMA.16816.F32 R4, R40, R12, R4 ;  /* 0x0000000c2804723c */ /* 0x008fe20000001804 */
[----:B--2---:R-:W-:Y:S04]  /*594f0*/  STL.64 [R1+0x3588], R18 ;  /* 0x0035881201007387 */ /* 0x004fe80000100a00 */
[----:B------:R-:W-:Y:S01]  /*59500*/  STL.64 [R1+0x3580], R16 ;  /* 0x0035801001007387 */ /* 0x000fe20000100a00 */
[----:B------:R-:W-:-:S03]  /*59510*/  IMAD.MOV.U32 R49, RZ, RZ, R9 ;  /* 0x000000ffff317224 */ /* 0x000fc600078e0009 */
[----:B------:R-:W2:Y:S10]  /*59520*/  LDL.LU R8, [R1+0x37f4] ;  /* 0x0037f40001087983 */ /* 0x000eb40000300800 */
[----:B------:R-:W-:Y:S04]  /*59530*/  STL.64 [R1+0xd50], R4 ;  /* 0x000d500401007387 */ /* 0x000fe80000100a00 */
[----:B------:R-:W-:Y:S04]  /*59540*/  STL.64 [R1+0xd58], R6 ;  /* 0x000d580601007387 */ /* 0x000fe80000100a00 */
[----:B------:R-:W2:Y:S04]  /*59550*/  LDL.LU R9, [R1+0x37f0] ;  /* 0x0037f00001097983 */ /* 0x000ea80000300800 */
[----:B------:R0:W-:Y:S02]  /*59560*/  STL.64 [R1+0x37d0], R48 ;  /* 0x0037d03001007387 */ /* 0x0001e40000100a00 */
[----:B0-----:R-:W-:-:S02]  /*59570*/  IMAD.MOV.U32 R48, RZ, RZ, R14 ;  /* 0x000000ffff307224 */ /* 0x001fc400078e000e */
[----:B------:R-:W-:Y:S01]  /*59580*/  IMAD.MOV.U32 R49, RZ, RZ, R15 ;  /* 0x000000ffff317224 */ /* 0x000fe200078e000f */
[----:B------:R-:W3:Y:S04]  /*59590*/  LDL.LU R14, [R1+0x37ec] ;  /* 0x0037ec00010e7983 */ /* 0x000ee80000300800 */
[----:B------:R-:W3:Y:S04]  /*595a0*/  LDL.LU R15, [R1+0x37e8] ;  /* 0x0037e800010f7983 */ /* 0x000ee80000300800 */
[----:B------:R-:W4:Y:S04]  /*595b0*/  LDL.LU.64 R32, [R1+0x720] ;  /* 0x0007200001207983 */ /* 0x000f280000300a00 */
[----:B------:R-:W2:Y:S04]  /*595c0*/  LDL.LU.64 R34, [R1+0x728] ;  /* 0x0007280001227983 */ /* 0x000ea80000300a00 */
[----:B--2---:R-:W-:Y:S04]  /*595d0*/  STL.64 [R1+0x37c8], R34 ;  /* 0x0037c82201007387 */ /* 0x004fe80000100a00 */
[----:B----4-:R0:W-:Y:S04]  /*595e0*/  STL.64 [R1+0x37c0], R32 ;  /* 0x0037c02001007387 */ /* 0x0101e80000100a00 */
[----:B0-----:R-:W2:Y:S04]  /*595f0*/  LDL.LU.64 R32, [R1+0x730] ;  /* 0x0007300001207983 */ /* 0x001ea80000300a00 */
[----:B------:R-:W4:Y:S04]  /*59600*/  LDL.LU.64 R34, [R1+0x738] ;  /* 0x0007380001227983 */ /* 0x000f280000300a00 */
[----:B----4-:R-:W-:Y:S04]  /*59610*/  STL.64 [R1+0x37e0], R34 ;  /* 0x0037e02201007387 */ /* 0x010fe80000100a00 */
[----:B--2---:R0:W-:Y:S04]  /*59620*/  STL.64 [R1+0x37d8], R32 ;  /* 0x0037d82001007387 */ /* 0x0041e80000100a00 */
[----:B0-----:R-:W2:Y:S04]  /*59630*/  LDL.LU.64 R32, [R1+0x740] ;  /* 0x0007400001207983 */ /* 0x001ea80000300a00 */
[----:B------:R-:W2:Y:S04]  /*59640*/  LDL.LU.64 R34, [R1+0x748] ;  /* 0x0007480001227983 */ /* 0x000ea80000300a00 */
[----:B------:R-:W4:Y:S04]  /*59650*/  LDL.LU.64 R56, [R1+0x710] ;  /* 0x0007100001387983 */ /* 0x000f280000300a00 */
        /* <DEDUP_REMOVED lines=15> */
[----:B---3--:R-:W-:Y:S04]  /*59750*/  STL.64 [R1+0x3618], R14 ;  /* 0x0036180e01007387 */ /* 0x008fe80000100a00 */
[----:B------:R0:W-:Y:S04]  /*59760*/  STL.64 [R1+0x3610], R12 ;  /* 0x0036100c01007387 */ /* 0x0001e80000100a00 */
[----:B0-----:R-:W3:Y:S04]  /*59770*/  LDL.LU.64 R12, [R1+0x750] ;  /* 0x00075000010c7983 */ /* 0x001ee80000300a00 */
[----:B------:R-:W3:Y:S01]  /*59780*/  LDL.LU.64 R14, [R1+0x758] ;  /* 0x00075800010e7983 */ /* 0x000ee20000300a00 */
[----:B--2---:R-:W-:Y:S08]  /*59790*/  HMMA.16816.F32 R48, R44, R48, R32 ;  /* 0x000000302c30723c */ /* 0x004ff00000001820 */
[----:B---3--:R-:W-:Y:S01]  /*597a0*/  HMMA.16816.F32 R12, R40, R8, R12 ;  /* 0x00000008280c723c */ /* 0x008fe2000000180c */
[----:B------:R-:W2:Y:S04]  /*597b0*/  LDL.LU.64 R40, [R1+0x6d0] ;  /* 0x0006d00001287983 */ /* 0x000ea80000300a00 */
[----:B------:R-:W2:-:S14]  /*597c0*/  LDL.LU.64 R42, [R1+0x6d8] ;  /* 0x0006d800012a7983 */ /* 0x000e9c0000300a00 */
[----:B------:R0:W-:Y:S04]  /*597d0*/  STL.64 [R1+0x750], R12 ;  /* 0x0007500c01007387 */ /* 0x0001e80000100a00 */
[----:B------:R1:W-:Y:S04]  /*597e0*/  STL.64 [R1+0x758], R14 ;  /* 0x0007580e01007387 */ /* 0x0003e80000100a00 */
[----:B0-----:R-:W3:Y:S04]  /*597f0*/  LDL.LU.64 R12, [R1+0x680] ;  /* 0x00068000010c7983 */ /* 0x001ee80000300a00 */
[----:B-1----:R-:W3:Y:S04]  /*59800*/  LDL.LU.64 R14, [R1+0x688] ;  /* 0x00068800010e7983 */ /* 0x002ee80000300a00 */
[----:B------:R0:W-:Y:S04]  /*59810*/  STL.64 [R1+0x3620], R8 ;  /* 0x0036200801007387 */ /* 0x0001e80000100a00 */
[----:B------:R-:W-:Y:S04]  /*59820*/  STL.64 [R1+0x36d0], R10 ;  /* 0x0036d00a01007387 */ /* 0x000fe80000100a00 */
[----:B0-----:R-:W2:Y:S04]  /*59830*/  LDL.LU R8, [R1+0x2e0] ;  /* 0x0002e00001087983 */ /* 0x001ea80000300800 */
[----:B------:R-:W2:Y:S04]  /*59840*/  LDL.LU R9, [R1+0x2e4] ;  /* 0x0002e40001097983 */ /* 0x000ea80000300800 */
[----:B------:R-:W2:Y:S04]  /*59850*/  LDL.LU.64 R34, [R1+0x37e0] ;  /* 0x0037e00001227983 */ /* 0x000ea80000300a00 */
[----:B------:R-:W2:Y:S04]  /*59860*/  LDL.LU.64 R32, [R1+0x37d8] ;  /* 0x0037d80001207983 */ /* 0x000ea80000300a00 */
[----:B------:R0:W-:Y:S04]  /*59870*/  STL.64 [R1+0x740], R48 ;  /* 0x0007403001007387 */ /* 0x0001e80000100a00 */
[----:B------:R2:W-:Y:S04]  /*59880*/  STL.64 [R1+0x748], R50 ;  /* 0x0007483201007387 */ /* 0x0005e80000100a00 */
[----:B0-----:R-:W2:Y:S02]  /*59890*/  LDL.LU.64 R48, [R1+0x37d0] ;  /* 0x0037d00001307983 */ /* 0x001ea40000300a00 */
[----:B--2---:R-:W-:Y:S02]  /*598a0*/  HMMA.16816.F32 R48, R44, R48, R32 ;  /* 0x000000302c30723c */ /* 0x004fe40000001820 */
[----:B------:R-:W2:Y:S04]  /*598b0*/  LDL.LU.64 R34, [R1+0x37c8] ;  /* 0x0037c80001227983 */ /* 0x000ea80000300a00 */
[----:B------:R-:W2:-:S13]  /*598c0*/  LDL.LU.64 R32, [R1+0x37c0] ;  /* 0x0037c00001207983 */ /* 0x000e9a0000300a00 */
[----:B------:R0:W-:Y:S04]  /*598d0*/  STL.64 [R1+0x730], R48 ;  /* 0x0007303001007387 */ /* 0x0001e80000100a00 */
[----:B------:R2:W-:Y:S04]  /*598e0*/  STL.64 [R1+0x738], R50 ;  /* 0x0007383201007387 */ /* 0x0005e80000100a00 */
[----:B0-----:R-:W2:Y:S02]  /*598f0*/  LDL.LU.64 R48, [R1+0x37b8] ;  /* 0x0037b80001307983 */ /* 0x001ea40000300a00 */
[----:B--2---:R-:W-:Y:S02]  /*59900*/  HMMA.16816.F32 R48, R44, R48, R32 ;  /* 0x000000302c30723c */ /* 0x004fe40000001820 */
[----:B------:R-:W4:-:S15]  /*59910*/  LDL.LU.64 R32, [R1+0x37b0] ;  /* 0x0037b00001207983 */ /* 0x000f1e0000300a00 */
[----:B------:R-:W-:Y:S02]  /*59920*/  NOP ;  /* 0x0000000000007918 */ /* 0x000fe40000000000 */
[----:B------:R0:W-:Y:S04]  /*59930*/  STL.64 [R1+0x720], R48 ;  /* 0x0007203001007387 */ /* 0x0001e80000100a00 */
[----:B------:R1:W-:Y:S04]  /*59940*/  STL.64 [R1+0x728], R50 ;  /* 0x0007283201007387 */ /* 0x0003e80000100a00 */
[----:B0-----:R-:W1:Y:S01]  /*59950*/  LDL.LU.64 R48, [R1+0x37a8] ;  /* 0x0037a80001307983 */ /* 0x001e620000300a00 */
[----:B----4-:R-:W-:Y:S03]  /*59960*/  HMMA.16816.F32 R32, R44, R32, R56 ;  /* 0x000000202c20723c */ /* 0x010fe60000001838 */
[----:B------:R-:W2:-:S15]  /*59970*/  LDL.LU.64 R56, [R1+0x37a0] ;  /* 0x0037a00001387983 */ /* 0x000e9e0000300a00 */
[----:B------:R-:W-:Y:S01]  /*59980*/  NOP ;  /* 0x0000000000007918 */ /* 0x000fe20000000000 */
[----:B------:R0:W-:Y:S04]  /*59990*/  STL.64 [R1+0x710], R32 ;  /* 0x0007102001007387 */ /* 0x0001e80000100a00 */
[----:B------:R-:W-:Y:S01]  /*599a0*/  STL.64 [R1+0x718], R34 ;  /* 0x0007182201007387 */ /* 0x000fe20000100a00 */
[----:B-1----:R-:W-:Y:S03]  /*599b0*/  HMMA.16816.F32 R48, R44, R48, R36 ;  /* 0x000000302c30723c */ /* 0x002fe60000001824 */
[----:B0-----:R-:W4:Y:S04]  /*599c0*/  LDL.LU.64 R32, [R1+0x3798] ;  /* 0x0037980001207983 */ /* 0x001f280000300a00 */
[----:B------:R-:W3:-:S12]  /*599d0*/  LDL.LU.64 R36, [R1+0x3790] ;  /* 0x0037900001247983 */ /* 0x000ed80000300a00 */
        /* <DEDUP_REMOVED lines=8> */
[----:B0-----:R-:W2:Y:S01]  /*59a60*/  LDL.LU.64 R56, [R1+0x3778] ;  /* 0x0037780001387983 */ /* 0x001ea20000300a00 */
[C---:B------:R-:W-:Y:S03]  /*59a70*/  HMMA.16816.F32 R8, R44.reuse, R8, R4 ;  /* 0x000000082c08723c */ /* 0x040fe60000001804 */
[----:B------:R-:W2:Y:S05]  /*59a80*/  LDL.LU.64 R4, [R1+0x3770] ;  /* 0x0037700001047983 */ /* 0x000eaa0000300a00 */
[C---:B----4-:R-:W-:Y:S11]  /*59a90*/  HMMA.16816.F32 R32, R44.reuse, R32, R40 ;  /* 0x000000202c20723c */ /* 0x050ff60000001828 */
[----:B------:R-:W-:Y:S04]  /*59aa0*/  STL.64 [R1+0x6e0], R8 ;  /* 0x0006e00801007387 */ /* 0x000fe80000100a00 */
[----:B------:R3:W-:Y:S02]  /*59ab0*/  STL.64 [R1+0x6e8], R10 ;  /* 0x0006e80a01007387 */ /* 0x0007e40000100a00 */
[C---:B---3--:R-:W-:Y:S08]  /*59ac0*/  HMMA.16816.F32 R8, R44.reuse, R36, R28 ;  /* 0x000000242c08723c */ /* 0x048ff0000000181c */
[C---:B------:R-:W-:Y:S01]  /*59ad0*/  HMMA.16816.F32 R24, R44.reuse, R48, R24 ;  /* 0x000000302c18723c */ /* 0x040fe20000001818 */
[----:B------:R-:W-:Y:S04]  /*59ae0*/  STL.64 [R1+0x6d0], R32 ;  /* 0x0006d02001007387 */ /* 0x000fe80000100a00 */
[----:B------:R-:W-:Y:S06]  /*59af0*/  STL.64 [R1+0x6d8], R34 ;  /* 0x0006d82201007387 */ /* 0x000fec0000100a00 */
[----:B------:R-:W-:Y:S04]  /*59b00*/  STL.64 [R1+0x6c0], R8 ;  /* 0x0006c00801007387 */ /* 0x000fe80000100a00 */
[----:B------:R0:W-:Y:S04]  /*59b10*/  STL.64 [R1+0x6c8], R10 ;  /* 0x0006c80a01007387 */ /* 0x0001e80000100a00 */
[----:B------:R1:W-:Y:S04]  /*59b20*/  STL.64 [R1+0x6b0], R24 ;  /* 0x0006b01801007387 */ /* 0x0003e80000100a00 */
[----:B------:R-:W-:Y:S01]  /*59b30*/  STL.64 [R1+0x6b8], R26 ;  /* 0x0006b81a01007387 */ /* 0x000fe20000100a00 */
[C---:B--2---:R-:W-:Y:S08]  /*59b40*/  HMMA.16816.F32 R20, R44.reuse, R52, R20 ;  /* 0x000000342c14723c */ /* 0x044ff00000001814 */
[C---:B0-----:R-:W-:Y:S01]  /*59b50*/  HMMA.16816.F32 R8, R44.reuse, R56, R16 ;  /* 0x000000382c08723c */ /* 0x041fe20000001810 */
[----:B------:R-:W2:Y:S10]  /*59b60*/  LDL.LU R56, [R1+0x130] ;  /* 0x0001300001387983 */ /* 0x000eb40000300800 */
[----:B------:R-:W-:Y:S04]  /*59b70*/  STL.64 [R1+0x6a0], R20 ;  /* 0x0006a01401007387 */ /* 0x000fe80000100a00 */
[----:B------:R-:W-:Y:S04]  /*59b80*/  STL.64 [R1+0x6a8], R22 ;  /* 0x0006a81601007387 */ /* 0x000fe80000100a00 */
[----:B------:R-:W-:Y:S04]  /*59b90*/  STL.64 [R1+0x690], R8 ;  /* 0x0006900801007387 */ /* 0x000fe80000100a00 */
[----:B------:R-:W-:Y:S04]  /*59ba0*/  STL.64 [R1+0x698], R10 ;  /* 0x0006980a01007387 */ /* 0x000fe80000100a00 */
[----:B------:R-:W2:Y:S01]  /*59bb0*/  LDL.LU R57, [R1+0x134] ;  /* 0x0001340001397983 */ /* 0x000ea20000300800 */
[----:B------:R-:W-:Y:S03]  /*59bc0*/  HMMA.16816.F32 R4, R44, R4, R12 ;  /* 0x000000042c04723c */ /* 0x000fe6000000180c */
[----:B--2---:R-:W-:Y:S04]  /*59bd0*/  STL.64 [R1+0x36d8], R56 ;  /* 0x0036d83801007387 */ /* 0x004fe80000100a00 */
[----:B------:R-:W2:-:S12]  /*59be0*/  LDL.LU R48, [R1+0x150] ;  /* 0x0001500001307983 */ /* 0x000e980000300800 */
[----:B------:R0:W-:Y:S04]  /*59bf0*/  STL.64 [R1+0x680], R4 ;  /* 0x0006800401007387 */ /* 0x0001e80000100a00 */
[----:B------:R-:W-:Y:S04]  /*59c00*/  STL.64 [R1+0x688], R6 ;  /* 0x0006880601007387 */ /* 0x000fe80000100a00 */
[----:B------:R-:W2:Y:S04]  /*59c10*/  LDL.LU R49, [R1+0x154] ;  /* 0x0001540001317983 */ /* 0x000ea80000300800 */
[----:B--2---:R-:W-:Y:S04]  /*59c20*/  STL.64 [R1+0x36e8], R48 ;  /* 0x0036e83001007387 */ /* 0x004fe80000100a00 */
[----:B------:R-:W2:Y:S04]  /*59c30*/  LDL.LU R36, [R1+0x160] ;  /* 0x0001600001247983 */ /* 0x000ea80000300800 */
[----:B------:R-:W2:Y:S04]  /*59c40*/  LDL.LU R37, [R1+0x164] ;  /* 0x0001640001257983 */ /* 0x000ea80000300800 */
[----:B-1----:R-:W3:Y:S04]  /*59c50*/  LDL.LU R24, [R1+0x1c0] ;  /* 0x0001c00001187983 */ /* 0x002ee80000300800 */
[----:B------:R-:W3:Y:S04]  /*59c60*/  LDL.LU R25, [R1+0x1c4] ;  /* 0x0001c40001197983 */ /* 0x000ee80000300800 */
[----:B---3--:R1:W-:Y:S04]  /*59c70*/  STL.64 [R1+0x36f8], R24 ;  /* 0x0036f81801007387 */ /* 0x0083e80000100a00 */
[----:B0-----:R-:W3:Y:S04]  /*59c80*/  LDL.LU R4, [R1+0x1e0] ;  /* 0x0001e00001047983 */ /* 0x001ee80000300800 */
[----:B------:R-:W3:Y:S04]  /*59c90*/  LDL.LU R5, [R1+0x1e4] ;  /* 0x0001e40001057983 */ /* 0x000ee80000300800 */
[----:B---3--:R-:W-:Y:S04]  /*59ca0*/  STL.64 [R1+0x3700], R4 ;  /* 0x0037000401007387 */ /* 0x008fe80000100a00 */
[----:B-1----:R-:W3:Y:S04]  /*59cb0*/  LDL.LU R24, [R1+0x1f0] ;  /* 0x0001f00001187983 */ /* 0x002ee80000300800 */
[----:B------:R-:W3:Y:S04]  /*59cc0*/  LDL.LU R25, [R1+0x1f4] ;  /* 0x0001f40001197983 */ /* 0x000ee80000300800 */
[----:B---3--:R-:W-:Y:S04]  /*59cd0*/  STL.64 [R1+0x3708], R24 ;  /* 0x0037081801007387 */ /* 0x008fe80000100a00 */
[----:B------:R-:W3:Y:S04]  /*59ce0*/  LDL.LU R12, [R1+0x200] ;  /* 0x00020000010c7983 */ /* 0x000ee80000300800 */
[----:B------:R-:W3:Y:S04]  /*59cf0*/  LDL.LU R13, [R1+0x204] ;  /* 0x00020400010d7983 */ /* 0x000ee80000300800 */
[----:B---3--:R0:W-:Y:S04]  /*59d00*/  STL.64 [R1+0x3710], R12 ;  /* 0x0037100c01007387 */ /* 0x0081e80000100a00 */
[----:B0-----:R-:W3:Y:S04]  /*59d10*/  LDL.LU R12, [R1+0x210] ;  /* 0x00021000010c7983 */ /* 0x001ee80000300800 */
[----:B------:R-:W3:Y:S04]  /*59d20*/  LDL.LU R13, [R1+0x214] ;  /* 0x00021400010d7983 */ /* 0x000ee80000300800 */
[----:B---3--:R0:W-:Y:S04]  /*59d30*/  STL.64 [R1+0x3720], R12 ;  /* 0x0037200c01007387 */ /* 0x0081e80000100a00 */
[----:B------:R-:W3:Y:S04]  /*59d40*/  LDL.LU R40, [R1+0x1d0] ;  /* 0x0001d00001287983 */ /* 0x000ee80000300800 */
[----:B------:R-:W3:Y:S04]  /*59d50*/  LDL.LU R41, [R1+0x1d4] ;  /* 0x0001d40001297983 */ /* 0x000ee80000300800 */
[----:B0-----:R-:W4:Y:S04]  /*59d60*/  LDL.LU R12, [R1+0x220] ;  /* 0x00022000010c7983 */ /* 0x001f280000300800 */
[----:B------:R-:W4:Y:S04]  /*59d70*/  LDL.LU R13, [R1+0x224] ;  /* 0x00022400010d7983 */ /* 0x000f280000300800 */
[----:B----4-:R0:W-:Y:S04]  /*59d80*/  STL.64 [R1+0x3730], R12 ;  /* 0x0037300c01007387 */ /* 0x0101e80000100a00 */
[----:B0-----:R-:W4:Y:S04]  /*59d90*/  LDL.LU R12, [R1+0x230] ;  /* 0x00023000010c7983 */ /* 0x001f280000300800 */
[----:B------:R-:W4:Y:S04]  /*59da0*/  LDL.LU R13, [R1+0x234] ;  /* 0x00023400010d7983 */ /* 0x000f280000300800 */
[----:B----4-:R0:W-:Y:S04]  /*59db0*/  STL.64 [R1+0x3740], R12 ;  /* 0x0037400c01007387 */ /* 0x0101e80000100a00 */
[----:B---3--:R-:W-:Y:S04]  /*59dc0*/  STL.64 [R1+0x3718], R40 ;  /* 0x0037182801007387 */ /* 0x008fe80000100a00 */
[----:B--2---:R-:W-:Y:S04]  /*59dd0*/  STL.64 [R1+0x36f0], R36 ;  /* 0x0036f02401007387 */ /* 0x004fe80000100a00 */
[----:B------:R-:W2:Y:S04]  /*59de0*/  LDL.LU R52, [R1+0x140] ;  /* 0x0001400001347983 */ /* 0x000ea80000300800 */
[----:B------:R-:W2:Y:S04]  /*59df0*/  LDL.LU R53, [R1+0x144] ;  /* 0x0001440001357983 */ /* 0x000ea80000300800 */
[----:B0-----:R-:W3:Y:S04]  /*59e00*/  LDL.LU R12, [R1+0x240] ;  /* 0x00024000010c7983 */ /* 0x001ee80000300800 */
[----:B------:R-:W3:Y:S04]  /*59e10*/  LDL.LU R13, [R1+0x244] ;  /* 0x00024400010d7983 */ /* 0x000ee80000300800 */
[----:B---3--:R0:W-:Y:S04]  /*59e20*/  STL.64 [R1+0x3750], R12 ;  /* 0x0037500c01007387 */ /* 0x0081e80000100a00 */
[----:B--2---:R-:W-:Y:S04]  /*59e30*/  STL.64 [R1+0x3728], R52 ;  /* 0x0037283401007387 */ /* 0x004fe80000100a00 */
[----:B------:R-:W2:Y:S04]  /*59e40*/  LDL.LU R28, [R1+0x190] ;  /* 0x00019000011c7983 */ /* 0x000ea80000300800 */
[----:B------:R-:W2:Y:S04]  /*59e50*/  LDL.LU R29, [R1+0x194] ;  /* 0x00019400011d7983 */ /* 0x000ea80000300800 */
[----:B0-----:R-:W3:Y:S04]  /*59e60*/  LDL.LU R12, [R1+0x250] ;  /* 0x00025000010c7983 */ /* 0x001ee80000300800 */
[----:B------:R-:W3:Y:S04]  /*59e70*/  LDL.LU R13, [R1+0x254] ;  /* 0x00025400010d7983 */ /* 0x000ee80000300800 */
[----:B---3--:R0:W-:Y:S04]  /*59e80*/  STL.64 [R1+0x3760], R12 ;  /* 0x0037600c01007387 */ /* 0x0081e80000100a00 */
[----:B0-----:R-:W3:Y:S04]  /*59e90*/  LDL.LU R12, [R1+0x260] ;  /* 0x00026000010c7983 */ /* 0x001ee80000300800 */
[----:B------:R-:W3:Y:S04]  /*59ea0*/  LDL.LU R13, [R1+0x264] ;  /* 0x00026400010d7983 */ /* 0x000ee80000300800 */
[----:B------:R-:W4:Y:S04]  /*59eb0*/  LDL.LU R20, [R1+0x270] ;  /* 0x0002700001147983 */ /* 0x000f280000300800 */
[----:B------:R-:W4:Y:S04]  /*59ec0*/  LDL.LU R21, [R1+0x274] ;  /* 0x0002740001157983 */ /* 0x000f280000300800 */
[----:B------:R-:W4:Y:S04]  /*59ed0*/  LDL.LU.64 R56, [R1+0x670] ;  /* 0x0006700001387983 */ /* 0x000f280000300a00 */
[----:B------:R-:W4:Y:S04]  /*59ee0*/  LDL.LU.64 R58, [R1+0x678] ;  /* 0x00067800013a7983 */ /* 0x000f280000300a00 */
[----:B--2---:R-:W-:Y:S04]  /*59ef0*/  STL.64 [R1+0x3738], R28 ;  /* 0x0037381c01007387 */ /* 0x004fe80000100a00 */
[----:B------:R-:W2:Y:S04]  /*59f00*/  LDL.LU R16, [R1+0x1b0] ;  /* 0x0001b00001107983 */ /* 0x000ea80000300800 */
[----:B------:R-:W2:Y:S04]  /*59f10*/  LDL.LU R17, [R1+0x1b4] ;  /* 0x0001b40001117983 */ /* 0x000ea80000300800 */
[----:B--2---:R-:W-:Y:S04]  /*59f20*/  STL.64 [R1+0x3748], R16 ;  /* 0x0037481001007387 */ /* 0x004fe80000100a00 */
[----:B------:R-:W2:Y:S04]  /*59f30*/  LDL.LU R48, [R1+0x1a0] ;  /* 0x0001a00001307983 */ /* 0x000ea80000300800 */
[----:B------:R-:W2:Y:S04]  /*59f40*/  LDL.LU R49, [R1+0x1a4] ;  /* 0x0001a40001317983 */ /* 0x000ea80000300800 */
[----:B--2---:R-:W-:Y:S04]  /*59f50*/  STL.64 [R1+0x3758], R48 ;  /* 0x0037583001007387 */ /* 0x004fe80000100a00 */
[----:B------:R-:W2:Y:S04]  /*59f60*/  LDL.LU R8, [R1+0x180] ;  /* 0x0001800001087983 */ /* 0x000ea80000300800 */
[----:B------:R-:W2:Y:S01]  /*59f70*/  LDL.LU R9, [R1+0x184] ;  /* 0x0001840001097983 */ /* 0x000ea20000300800 */
[C---:B----4-:R-:W-:Y:S03]  /*59f80*/  HMMA.16816.F32 R20, R44.reuse, R20, R56 ;  /* 0x000000142c14723c */ /* 0x050fe60000001838 */
[----:B--2---:R0:W-:Y:S04]  /*59f90*/  STL.64 [R1+0x3768], R8 ;  /* 0x0037680801007387 */ /* 0x0041e80000100a00 */
[----:B0-----:R-:W3:Y:S04]  /*59fa0*/  LDL.LU.64 R8, [R1+0x660] ;  /* 0x0006600001087983 */ /* 0x001ee80000300a00 */
[----:B------:R-:W3:Y:S04]  /*59fb0*/  LDL.LU.64 R10, [R1+0x668] ;  /* 0x00066800010a7983 */ /* 0x000ee80000300a00 */
[----:B------:R-:W2:Y:S04]  /*59fc0*/  LDL.LU.64 R48, [R1+0x650] ;  /* 0x0006500001307983 */ /* 0x000ea80000300a00 */
[----:B------:R-:W2:Y:S04]  /*59fd0*/  LDL.LU.64 R50, [R1+0x658] ;  /* 0x0006580001327983 */ /* 0x000ea80000300a00 */
[----:B------:R-:W4:Y:S04]  /*59fe0*/  LDL.LU.64 R16, [R1+0x640] ;  /* 0x0006400001107983 */ /* 0x000f280000300a00 */
[----:B------:R-:W4:Y:S04]  /*59ff0*/  LDL.LU.64 R18, [R1+0x648] ;  /* 0x0006480001127983 */ /* 0x000f280000300a00 */
[----:B------:R-:W2:Y:S04]  /*5a000*/  LDL.LU.64 R28, [R1+0x630] ;  /* 0x00063000011c7983 */ /* 0x000ea80000300a00 */
        /* <DEDUP_REMOVED lines=11> */
[----:B------:R-:W2:Y:S04]  /*5a0c0*/  LDL.LU R32, [R1+0x170] ;  /* 0x0001700001207983 */ /* 0x000ea80000300800 */
[----:B------:R-:W2:Y:S04]  /*5a0d0*/  LDL.LU R33, [R1+0x174] ;  /* 0x0001740001217983 */ /* 0x000ea80000300800 */
[----:B------:R-:W2:Y:S04]  /*5a0e0*/  LDL.LU.64 R56, [R1+0x3e0] ;  /* 0x0003e00001387983 */ /* 0x000ea80000300a00 */
[----:B------:R-:W2:Y:S04]  /*5a0f0*/  LDL.LU.64 R58, [R1+0x3e8] ;  /* 0x0003e800013a7983 */ /* 0x000ea80000300a00 */
[----:B------:R0:W-:Y:S04]  /*5a100*/  STL.64 [R1+0x670], R20 ;  /* 0x0006701401007387 */ /* 0x0001e80000100a00 */
[----:B------:R1:W-:Y:S04]  /*5a110*/  STL.64 [R1+0x678], R22 ;  /* 0x0006781601007387 */ /* 0x0003e80000100a00 */
[----:B0-----:R-:W2:Y:S04]  /*5a120*/  LDL.LU.64 R20, [R1+0x3d0] ;  /* 0x0003d00001147983 */ /* 0x001ea80000300a00 */
[----:B-1----:R-:W2:Y:S01]  /*5a130*/  LDL.LU.64 R22, [R1+0x3d8] ;  /* 0x0003d80001167983 */ /* 0x002ea20000300a00 */
[----:B---3--:R-:W-:Y:S03]  /*5a140*/  HMMA.16816.F32 R12, R44, R12, R8 ;  /* 0x0000000c2c0c723c */ /* 0x008fe60000001808 */
[----:B------:R-:W3:-:S15]  /*5a150*/  LDL.LU.64 R8, [R1+0x3768] ;  /* 0x0037680001087983 */ /* 0x000ede0000300a00 */
[----:B------:R-:W-:Y:S01]  /*5a160*/  NOP ;  /* 0x0000000000007918 */ /* 0x000fe20000000000 */
[----:B------:R0:W-:Y:S04]  /*5a170*/  STL.64 [R1+0x660], R12 ;  /* 0x0006600c01007387 */ /* 0x0001e80000100a00 */
[----:B------:R2:W-:Y:S04]  /*5a180*/  STL.64 [R1+0x668], R14 ;  /* 0x0006680e01007387 */ /* 0x0005e80000100a00 */
[----:B0-----:R-:W2:Y:S02]  /*5a190*/  LDL.LU.64 R12, [R1+0x3760] ;  /* 0x00376000010c7983 */ /* 0x001ea40000300a00 */
[----:B--2---:R-:W-:Y:S02]  /*5a1a0*/  HMMA.16816.F32 R12, R44, R12, R48 ;  /* 0x0000000c2c0c723c */ /* 0x004fe40000001830 */
[----:B------:R-:W2:-:S15]  /*5a1b0*/  LDL.LU.64 R48, [R1+0x3758] ;  /* 0x0037580001307983 */ /* 0x000e9e0000300a00 */
        /* <DEDUP_REMOVED lines=33> */
[----:B0-----:R-:W4:Y:S04]  /*5a3d0*/  LDL.LU.64 R12, [R1+0x3c0] ;  /* 0x0003c000010c7983 */ /* 0x001f280000300a00 */
[----:B-1----:R-:W4:Y:S01]  /*5a3e0*/  LDL.LU.64 R14, [R1+0x3c8] ;  /* 0x0003c800010e7983 */ /* 0x002f220000300a00 */
[----:B--2---:R-:W-:Y:S03]  /*5a3f0*/  HMMA.16816.F32 R24, R44, R24, R4 ;  /* 0x000000182c18723c */ /* 0x004fe60000001804 */
[----:B------:R-:W2:-:S15]  /*5a400*/  LDL.LU.64 R4, [R1+0x3700] ;  /* 0x0037000001047983 */ /* 0x000e9e0000300a00 */
[----:B------:R-:W-:Y:S01]  /*5a410*/  NOP ;  /* 0x0000000000007918 */ /* 0x000fe20000000000 */
[----:B------:R0:W-:Y:S04]  /*5a420*/  STL.64 [R1+0x5f0], R24 ;  /* 0x0005f01801007387 */ /* 0x0001e80000100a00 */
[----:B------:R-:W-:Y:S04]  /*5a430*/  STL.64 [R1+0x5f8], R26 ;  /* 0x0005f81a01007387 */ /* 0x000fe80000100a00 */
[----:B0-----:R-:W3:Y:S01]  /*5a440*/  LDL.LU.64 R24, [R1+0x36f8] ;  /* 0x0036f80001187983 */ /* 0x001ee20000300a00 */
[C---:B------:R-:W-:Y:S08]  /*5a450*/  HMMA.16816.F32 R40, R44.reuse, R40, R56 ;  /* 0x000000282c28723c */ /* 0x040ff00000001838 */
[----:B--2---:R-:W-:Y:S01]  /*5a460*/  HMMA.16816.F32 R4, R44, R4, R36 ;  /* 0x000000042c04723c */ /* 0x004fe20000001824 */
[----:B------:R-:W2:Y:S04]  /*5a470*/  LDL.LU.64 R36, [R1+0x3b0] ;  /* 0x0003b00001247983 */ /* 0x000ea80000300a00 */
[----:B------:R-:W2:-:S14]  /*5a480*/  LDL.LU.64 R38, [R1+0x3b8] ;  /* 0x0003b80001267983 */ /* 0x000e9c0000300a00 */
[----:B------:R0:W-:Y:S04]  /*5a490*/  STL.64 [R1+0x3f0], R4 ;  /* 0x0003f00401007387 */ /* 0x0001e80000100a00 */
[----:B------:R1:W-:Y:S04]  /*5a4a0*/  STL.64 [R1+0x3f8], R6 ;  /* 0x0003f80601007387 */ /* 0x0003e80000100a00 */
[----:B0-----:R-:W2:Y:S04]  /*5a4b0*/  LDL.LU.64 R4, [R1+0x3a0] ;  /* 0x0003a00001047983 */ /* 0x001ea80000300a00 */
[----:B-1----:R-:W2:Y:S04]  /*5a4c0*/  LDL.LU.64 R6, [R1+0x3a8] ;  /* 0x0003a80001067983 */ /* 0x002ea80000300a00 */
[----:B------:R-:W2:Y:S04]  /*5a4d0*/  LDL.LU.64 R56, [R1+0x390] ;  /* 0x0003900001387983 */ /* 0x000ea80000300a00 */
[----:B------:R0:W-:Y:S04]  /*5a4e0*/  STL.64 [R1+0x3e0], R40 ;  /* 0x0003e02801007387 */ /* 0x0001e80000100a00 */
[----:B------:R1:W-:Y:S04]  /*5a4f0*/  STL.64 [R1+0x3e8], R42 ;  /* 0x0003e82a01007387 */ /* 0x0003e80000100a00 */
[----:B------:R-:W2:Y:S01]  /*5a500*/  LDL.LU.64 R58, [R1+0x398] ;  /* 0x00039800013a7983 */ /* 0x000ea20000300a00 */
[C---:B---3--:R-:W-:Y:S08]  /*5a510*/  HMMA.16816.F32 R20, R44.reuse, R24, R20 ;  /* 0x000000182c14723c */ /* 0x048ff00000001814 */
[C---:B----4-:R-:W-:Y:S11]  /*5a520*/  HMMA.16816.F32 R12, R44.reuse, R16, R12 ;  /* 0x000000102c0c723c */ /* 0x050ff6000000180c */
[----:B------:R3:W-:Y:S04]  /*5a530*/  STL.64 [R1+0x3d0], R20 ;  /* 0x0003d01401007387 */ /* 0x0007e80000100a00 */
[----:B------:R4:W-:Y:S04]  /*5a540*/  STL.64 [R1+0x3d8], R22 ;  /* 0x0003d81601007387 */ /* 0x0009e80000100a00 */
[----:B0-----:R-:W2:Y:S04]  /*5a550*/  LDL.LU.64 R40, [R1+0x380] ;  /* 0x0003800001287983 */ /* 0x001ea80000300a00 */
[----:B-1----:R-:W2:Y:S04]  /*5a560*/  LDL.LU.64 R42, [R1+0x388] ;  /* 0x00038800012a7983 */ /* 0x002ea80000300a00 */
[----:B------:R-:W2:Y:S04]  /*5a570*/  LDL.LU.64 R24, [R1+0x370] ;  /* 0x0003700001187983 */ /* 0x000ea80000300a00 */
[----:B------:R-:W2:Y:S04]  /*5a580*/  LDL.LU.64 R26, [R1+0x378] ;  /* 0x00037800011a7983 */ /* 0x000ea80000300a00 */
[----:B---3--:R-:W3:Y:S04]  /*5a590*/  LDL.LU.64 R20, [R1+0x360] ;  /* 0x0003600001147983 */ /* 0x008ee80000300a00 */
[----:B----4-:R-:W3:Y:S04]  /*5a5a0*/  LDL.LU.64 R22, [R1+0x368] ;  /* 0x0003680001167983 */ /* 0x010ee80000300a00 */
[----:B------:R-:W4:Y:S04]  /*5a5b0*/  LDL.LU.64 R16, [R1+0x5e0] ;  /* 0x0005e00001107983 */ /* 0x000f280000300a00 */
[----:B------:R-:W4:Y:S04]  /*5a5c0*/  LDL.LU.64 R18, [R1+0x5e8] ;  /* 0x0005e80001127983 */ /* 0x000f280000300a00 */
[----:B------:R0:W-:Y:S04]  /*5a5d0*/  STL.64 [R1+0x3c0], R12 ;  /* 0x0003c00c01007387 */ /* 0x0001e80000100a00 */
[----:B------:R1:W-:Y:S04]  /*5a5e0*/  STL.64 [R1+0x3c8], R14 ;  /* 0x0003c80e01007387 */ /* 0x0003e80000100a00 */
[----:B0-----:R-:W3:Y:S04]  /*5a5f0*/  LDL.LU.64 R12, [R1+0x5d0] ;  /* 0x0005d000010c7983 */ /* 0x001ee80000300a00 */
[----:B-1----:R-:W3:Y:S01]  /*5a600*/  LDL.LU.64 R14, [R1+0x5d8] ;  /* 0x0005d800010e7983 */ /* 0x002ee20000300a00 */
[----:B--2---:R-:W-:Y:S03]  /*5a610*/  HMMA.16816.F32 R48, R44, R48, R36 ;  /* 0x000000302c30723c */ /* 0x004fe60000001824 */
[----:B------:R-:W2:-:S15]  /*5a620*/  LDL.LU.64 R36, [R1+0x36f0] ;  /* 0x0036f00001247983 */ /* 0x000e9e0000300a00 */
[----:B------:R-:W-:Y:S01]  /*5a630*/  NOP ;  /* 0x0000000000007918 */ /* 0x000fe20000000000 */
[----:B------:R0:W-:Y:S01]  /*5a640*/  STL.64 [R1+0x3b0], R48 ;  /* 0x0003b03001007387 */ /* 0x0001e20000100a00 */
[C---:B------:R-:W-:Y:S03]  /*5a650*/  HMMA.16816.F32 R28, R44.reuse, R28, R4 ;  /* 0x0000001c2c1c723c */ /* 0x040fe60000001804 */
[----:B------:R-:W-:Y:S04]  /*5a660*/  STL.64 [R1+0x3b8], R50 ;  /* 0x0003b83201007387 */ /* 0x000fe80000100a00 */
[----:B0-----:R-:W3:Y:S04]  /*5a670*/  LDL.LU.64 R48, [R1+0x36e8] ;  /* 0x0036e80001307983 */ /* 0x001ee80000300a00 */
[----:B------:R-:W3:Y:S01]  /*5a680*/  LDL.LU.64 R6, [R1+0x36e0] ;  /* 0x0036e00001067983 */ /* 0x000ee20000300a00 */
[C---:B------:R-:W-:Y:S07]  /*5a690*/  HMMA.16816.F32 R8, R44.reuse, R8, R56 ;  /* 0x000000082c08723c */ /* 0x040fee0000001838 */
[----:B------:R0:W-:Y:S04]  /*5a6a0*/  STL.64 [R1+0x3a0], R28 ;  /* 0x0003a01c01007387 */ /* 0x0001e80000100a00 */
[----:B------:R-:W-:Y:S04]  /*5a6b0*/  STL.64 [R1+0x3a8], R30 ;  /* 0x0003a81e01007387 */ /* 0x000fe80000100a00 */
[----:B0-----:R-:W3:Y:S04]  /*5a6c0*/  LDL.LU R28, [R1+0x120] ;  /* 0x00012000011c7983 */ /* 0x001ee80000300800 */
[----:B------:R-:W3:Y:S04]  /*5a6d0*/  LDL.LU R29, [R1+0x124] ;  /* 0x00012400011d7983 */ /* 0x000ee80000300800 */
[----:B------:R-:W3:Y:S01]  /*5a6e0*/  LDL.LU.64 R56, [R1+0x36d8] ;  /* 0x0036d80001387983 */ /* 0x000ee20000300a00 */
[----:B------:R-:W0:Y:S01]  /*5a6f0*/  S2R R5, SR_TID.X ;  /* 0x0000000000057919 */ /* 0x000e220000002100 */
[----:B------:R-:W-:Y:S02]  /*5a700*/  HMMA.16816.F32 R40, R44, R32, R40 ;  /* 0x000000202c28723c */ /* 0x000fe40000001828 */
[----:B------:R-:W-:Y:S04]  /*5a710*/  STL.64 [R1+0x390], R8 ;  /* 0x0003900801007387 */ /* 0x000fe80000100a00 */
[----:B------:R1:W-:Y:S04]  /*5a720*/  STL.64 [R1+0x398], R10 ;  /* 0x0003980a01007387 */ /* 0x0003e80000100a00 */
[----:B-1----:R-:W3:Y:S01]  /*5a730*/  LDL.LU.64 R10, [R1+0x36d0] ;  /* 0x0036d000010a7983 */ /* 0x002ee20000300a00 */
[----:B0-----:R-:W-:-:S02]  /*5a740*/  IMAD.SHL.U32 R59, R5, 0x2, RZ ;  /* 0x00000002053b7824 */ /* 0x001fc400078e00ff */
[C---:B------:R-:W-:Y:S01]  /*5a750*/  IMAD.SHL.U32 R4, R5.reuse, 0x40, RZ ;  /* 0x0000004005047824 */ /* 0x040fe200078e00ff */
[----:B------:R-:W-:-:S05]  /*5a760*/  LOP3.LUT R5, R5, 0x7, RZ, 0xc0, !PT ;  /* 0x0000000705057812 */ /* 0x000fca00078ec0ff */
[----:B------:R-:W-:-:S05]  /*5a770*/  IMAD R5, R5, 0x90, RZ ;  /* 0x0000009005057824 */ /* 0x000fca00078e02ff */
[----:B------:R-:W-:Y:S01]  /*5a780*/  LOP3.LUT R5, R5, 0x10, R59, 0x78, !PT ;  /* 0x0000001005057812 */ /* 0x000fe200078e783b */
[----:B------:R-:W-:Y:S03]  /*5a790*/  STL.64 [R1+0x380], R40 ;  /* 0x0003802801007387 */ /* 0x000fe60000100a00 */
[----:B------:R-:W-:Y:S01]  /*5a7a0*/  LOP3.LUT R5, R5, 0x400, R4, 0xf8, !PT ;  /* 0x0000040005057812 */ /* 0x000fe200078ef804 */
[----:B------:R-:W-:Y:S04]  /*5a7b0*/  STL.64 [R1+0x388], R42 ;  /* 0x0003882a01007387 */ /* 0x000fe80000100a00 */
[----:B------:R0:W1:Y:S01]  /*5a7c0*/  LDSM.16.MT88.4 R40, [R5+UR5+0x8800] ;  /* 0x008800050528783b */ /* 0x0000620008004200 */
[C---:B----4-:R-:W-:Y:S08]  /*5a7d0*/  HMMA.16816.F32 R16, R44.reuse, R52, R16 ;  /* 0x000000342c10723c */ /* 0x050ff00000001810 */
[C---:B--2---:R-:W-:Y:S08]  /*5a7e0*/  HMMA.16816.F32 R32, R44.reuse, R36, R24 ;  /* 0x000000242c20723c */ /* 0x044ff00000001818 */
[C---:B---3--:R-:W-:Y:S11]  /*5a7f0*/  HMMA.16816.F32 R24, R44.reuse, R48, R20 ;  /* 0x000000302c18723c */ /* 0x048ff60000001814 */
[----:B------:R-:W-:Y:S04]  /*5a800*/  STL.64 [R1+0x370], R32 ;  /* 0x0003702001007387 */ /* 0x000fe80000100a00 */
[----:B------:R-:W-:Y:S04]  /*5a810*/  STL.64 [R1+0x378], R34 ;  /* 0x0003782201007387 */ /* 0x000fe80000100a00 */
[----:B------:R-:W2:Y:S04]  /*5a820*/  LDL.LU R20, [R1+0x110] ;  /* 0x0001100001147983 */ /* 0x000ea80000300800 */
[----:B------:R3:W-:Y:S04]  /*5a830*/  STL.64 [R1+0x360], R24 ;  /* 0x0003601801007387 */ /* 0x0007e80000100a00 */
[----:B------:R4:W-:Y:S04]  /*5a840*/  STL.64 [R1+0x368], R26 ;  /* 0x0003681a01007387 */ /* 0x0009e80000100a00 */
[----:B------:R-:W2:Y:S04]  /*5a850*/  LDL.LU R21, [R1+0x114] ;  /* 0x0001140001157983 */ /* 0x000ea80000300800 */
[----:B------:R-:W2:Y:S04]  /*5a860*/  LDL.LU R4, [R1+0x100] ;  /* 0x0001000001047983 */ /* 0x000ea80000300800 */
[----:B0-----:R-:W2:Y:S01]  /*5a870*/  LDL.LU R5, [R1+0x104] ;  /* 0x0001040001057983 */ /* 0x001ea20000300800 */
[----:B------:R-:W-:Y:S03]  /*5a880*/  HMMA.16816.F32 R12, R44, R56, R12 ;  /* 0x000000382c0c723c */ /* 0x000fe6000000180c */
[----:B-1----:R-:W-:Y:S04]  /*5a890*/  STL.64 [R1+0x3630], R42 ;  /* 0x0036302a01007387 */ /* 0x002fe80000100a00 */
[----:B------:R-:W-:Y:S04]  /*5a8a0*/  STL.64 [R1+0x3628], R40 ;  /* 0x0036282801007387 */ /* 0x000fe80000100a00 */
[----:B---3--:R-:W3:Y:S04]  /*5a8b0*/  LDL.LU.64 R24, [R1+0x5c0] ;  /* 0x0005c00001187983 */ /* 0x008ee80000300a00 */
[----:B------:R-:W-:Y:S04]  /*5a8c0*/  STL.64 [R1+0x5e0], R16 ;  /* 0x0005e01001007387 */ /* 0x000fe80000100a00 */
[----:B------:R-:W-:Y:S04]  /*5a8d0*/  STL.64 [R1+0x5e8], R18 ;  /* 0x0005e81201007387 */ /* 0x000fe80000100a00 */
[----:B----4-:R-:W3:Y:S04]  /*5a8e0*/  LDL.LU.64 R26, [R1+0x5c8] ;  /* 0x0005c800011a7983 */ /* 0x010ee80000300a00 */
[----:B------:R0:W-:Y:S04]  /*5a8f0*/  STL.64 [R1+0x5d0], R12 ;  /* 0x0005d00c01007387 */ /* 0x0001e80000100a00 */
[----:B------:R1:W-:Y:S04]  /*5a900*/  STL.64 [R1+0x5d8], R14 ;  /* 0x0005d80e01007387 */ /* 0x0003e80000100a00 */
[----:B------:R-:W4:Y:S01]  /*5a910*/  LDL.LU R52, [R1+0x80] ;  /* 0x0000800001347983 */ /* 0x000f220000300800 */
[----:B------:R-:W-:-:S03]  /*5a920*/  IMAD.MOV.U32 R53, RZ, RZ, R0 ;  /* 0x000000ffff357224 */ /* 0x000fc600078e0000 */
[----:B------:R-:W2:Y:S04]  /*5a930*/  LDL.LU R0, [R1+0x36cc] ;  /* 0x0036cc0001007983 */ /* 0x000ea80000300800 */
[----:B----4-:R-:W-:Y:S04]  /*5a940*/  STL.64 [R1+0x3680], R52 ;  /* 0x0036803401007387 */ /* 0x010fe80000100a00 */
[----:B------:R-:W4:Y:S04]  /*5a950*/  LDL.LU R48, [R1+0x90] ;  /* 0x0000900001307983 */ /* 0x000f280000300800 */
[----:B------:R-:W4:Y:S01]  /*5a960*/  LDL.LU R49, [R1+0x94] ;  /* 0x0000940001317983 */ /* 0x000f220000300800 */
[----:B------:R-:W-:-:S02]  /*5a970*/  IMAD.MOV.U32 R56, RZ, RZ, R61 ;  /* 0x000000ffff387224 */ /* 0x000fc400078e003d */
[----:B------:R-:W-:Y:S02]  /*5a980*/  IMAD.MOV.U32 R57, RZ, RZ, R2 ;  /* 0x000000ffff397224 */ /* 0x000fe400078e0002 */
[----:B--2---:R-:W-:Y:S01]  /*5a990*/  IMAD.MOV.U32 R37, RZ, RZ, R0 ;  /* 0x000000ffff257224 */ /* 0x004fe200078e0000 */
[----:B---3--:R-:W-:Y:S01]  /*5a9a0*/  HMMA.16816.F32 R28, R44, R28, R24 ;  /* 0x0000001c2c1c723c */ /* 0x008fe20000001818 */
[----:B----4-:R-:W-:Y:S04]  /*5a9b0*/  STL.64 [R1+0x3688], R48 ;  /* 0x0036883001007387 */ /* 0x010fe80000100a00 */
[----:B------:R-:W2:Y:S04]  /*5a9c0*/  LDL.LU R61, [R1+0x36c8] ;  /* 0x0036c800013d7983 */ /* 0x000ea80000300800 */
[----:B------:R-:W3:Y:S04]  /*5a9d0*/  LDL.LU R2, [R1+0x36c4] ;  /* 0x0036c40001027983 */ /* 0x000ee80000300800 */
[----:B0-----:R-:W4:Y:S04]  /*5a9e0*/  LDL.LU.64 R12, [R1+0x5b0] ;  /* 0x0005b000010c7983 */ /* 0x001f280000300a00 */
[----:B-1----:R-:W4:Y:S04]  /*5a9f0*/  LDL.LU.64 R14, [R1+0x5b8] ;  /* 0x0005b800010e7983 */ /* 0x002f280000300a00 */
[----:B------:R-:W2:Y:S04]  /*5aa00*/  LDL.LU R36, [R1+0xa0] ;  /* 0x0000a00001247983 */ /* 0x000ea80000300800 */
[----:B------:R-:W2:Y:S04]  /*5aa10*/  LDL.LU R0, [R1+0x36c0] ;  /* 0x0036c00001007983 */ /* 0x000ea80000300800 */
[----:B------:R-:W3:Y:S04]  /*5aa20*/  LDL.LU.64 R16, [R1+0x5a0] ;  /* 0x0005a00001107983 */ /* 0x000ee80000300a00 */
[----:B------:R-:W3:Y:S04]  /*5aa30*/  LDL.LU.64 R18, [R1+0x5a8] ;  /* 0x0005a80001127983 */ /* 0x000ee80000300a00 */
[----:B------:R-:W3:Y:S04]  /*5aa40*/  LDL.LU R32, [R1+0xb0] ;  /* 0x0000b00001207983 */ /* 0x000ee80000300800 */
[----:B------:R-:W3:Y:S04]  /*5aa50*/  LDL.LU R33, [R1+0xb4] ;  /* 0x0000b40001217983 */ /* 0x000ee80000300800 */
[----:B------:R-:W-:Y:S04]  /*5aa60*/  STL.64 [R1+0x3638], R56 ;  /* 0x0036383801007387 */ /* 0x000fe80000100a00 */
[----:B------:R-:W3:Y:S04]  /*5aa70*/  LDL.LU R24, [R1+0xc0] ;  /* 0x0000c00001187983 */ /* 0x000ee80000300800 */
[----:B------:R0:W-:Y:S04]  /*5aa80*/  STL.64 [R1+0x5c0], R28 ;  /* 0x0005c01c01007387 */ /* 0x0001e80000100a00 */
[----:B------:R-:W-:Y:S01]  /*5aa90*/  STL.64 [R1+0x5c8], R30 ;  /* 0x0005c81e01007387 */ /* 0x000fe20000100a00 */
[----:B--2---:R-:W-:-:S03]  /*5aaa0*/  IMAD.MOV.U32 R25, RZ, RZ, R0 ;  /* 0x000000ffff197224 */ /* 0x004fc600078e0000 */
[----:B------:R-:W2:Y:S01]  /*5aab0*/  LDL.LU R0, [R1+0x36bc] ;  /* 0x0036bc0001007983 */ /* 0x000ea20000300800 */
[----:B----4-:R-:W-:Y:S01]  /*5aac0*/  HMMA.16816.F32 R20, R44, R20, R12 ;  /* 0x000000142c14723c */ /* 0x010fe2000000180c */
[----:B0-----:R-:W-:Y:S02]  /*5aad0*/  IMAD.MOV.U32 R28, RZ, RZ, R60 ;  /* 0x000000ffff1c7224 */ /* 0x001fe400078e003c */
[----:B------:R-:W-:Y:S01]  /*5aae0*/  IMAD.MOV.U32 R29, RZ, RZ, R3 ;  /* 0x000000ffff1d7224 */ /* 0x000fe200078e0003 */
[----:B------:R-:W4:Y:S04]  /*5aaf0*/  LDL.LU R60, [R1+0x36b8] ;  /* 0x0036b800013c7983 */ /* 0x000f280000300800 */
[----:B------:R-:W3:Y:S04]  /*5ab00*/  LDL.LU R3, [R1+0x36b4] ;  /* 0x0036b40001037983 */ /* 0x000ee80000300800 */
[----:B------:R-:W3:Y:S04]  /*5ab10*/  LDL.LU R52, [R1+0xe0] ;  /* 0x0000e00001347983 */ /* 0x000ee80000300800 */
[----:B------:R-:W3:Y:S04]  /*5ab20*/  LDL.LU R53, [R1+0xe4] ;  /* 0x0000e40001357983 */ /* 0x000ee80000300800 */
[----:B------:R0:W-:Y:S01]  /*5ab30*/  STL.64 [R1+0x3640], R28 ;  /* 0x0036401c01007387 */ /* 0x0001e20000100a00 */
[----:B------:R-:W-:-:S02]  /*5ab40*/  IMAD.MOV.U32 R12, RZ, RZ, R7 ;  /* 0x000000ffff0c7224 */ /* 0x000fc400078e0007 */
[----:B------:R-:W-:Y:S01]  /*5ab50*/  IMAD.MOV.U32 R13, RZ, RZ, R6 ;  /* 0x000000ffff0d7224 */ /* 0x000fe200078e0006 */
[----:B0-----:R-:W4:Y:S01]  /*5ab60*/  LDL.LU R28, [R1+0xf0] ;  /* 0x0000f000011c7983 */ /* 0x001f220000300800 */
[----:B--2---:R-:W-:-:S03]  /*5ab70*/  IMAD.MOV.U32 R29, RZ, RZ, R0 ;  /* 0x000000ffff1d7224 */ /* 0x004fc600078e0000 */
[----:B------:R-:W2:Y:S04]  /*5ab80*/  LDL.LU R0, [R1+0x36b0] ;  /* 0x0036b00001007983 */ /* 0x000ea80000300800 */
[----:B------:R-:W-:Y:S04]  /*5ab90*/  STL.64 [R1+0x5b0], R20 ;  /* 0x0005b01401007387 */ /* 0x000fe80000100a00 */
[----:B------:R-:W-:Y:S04]  /*5aba0*/  STL.64 [R1+0x5b8], R22 ;  /* 0x0005b81601007387 */ /* 0x000fe80000100a00 */
[----:B------:R3:W-:Y:S02]  /*5abb0*/  STL.64 [R1+0x3648], R12 ;  /* 0x0036480c01007387 */ /* 0x0007e40000100a00 */
[----:B---3--:R-:W-:Y:S02]  /*5abc0*/  HMMA.16816.F32 R12, R44, R4, R16 ;  /* 0x000000042c0c723c */ /* 0x008fe40000001810 */
[----:B------:R-:W3:Y:S04]  /*5abd0*/  LDL.LU.64 R4, [R1+0x590] ;  /* 0x0005900001047983 */ /* 0x000ee80000300a00 */
[----:B------:R-:W3:Y:S01]  /*5abe0*/  LDL.LU.64 R6, [R1+0x598] ;  /* 0x0005980001067983 */ /* 0x000ee20000300a00 */
[----:B------:R-:W-:-:S02]  /*5abf0*/  IMAD.MOV.U32 R40, RZ, RZ, R11 ;  /* 0x000000ffff287224 */ /* 0x000fc400078e000b */
[----:B------:R-:W-:-:S10]  /*5ac00*/  IMAD.MOV.U32 R41, RZ, RZ, R10 ;  /* 0x000000ffff297224 */ /* 0x000fd400078e000a */
[----:B------:R0:W-:Y:S04]  /*5ac10*/  STL.64 [R1+0x5a0], R12 ;  /* 0x0005a00c01007387 */ /* 0x0001e80000100a00 */
[----:B------:R1:W-:Y:S04]  /*5ac20*/  STL.64 [R1+0x5a8], R14 ;  /* 0x0005a80e01007387 */ /* 0x0003e80000100a00 */
        /* <DEDUP_REMOVED lines=8> */
[----:B0-----:R-:W2:Y:S04]  /*5acb0*/  LDL.LU.64 R12, [R1+0x530] ;  /* 0x00053000010c7983 */ /* 0x001ea80000300a00 */
[----:B-1----:R-:W2:Y:S04]  /*5acc0*/  LDL.LU.64 R14, [R1+0x538] ;  /* 0x00053800010e7983 */ /* 0x002ea80000300a00 */
[----:B------:R-:W2:Y:S04]  /*5acd0*/  LDL.LU.64 R8, [R1+0x520] ;  /* 0x0005200001087983 */ /* 0x000ea80000300a00 */
[----:B------:R-:W2:Y:S04]  /*5ace0*/  LDL.LU.64 R10, [R1+0x528] ;  /* 0x00052800010a7983 */ /* 0x000ea80000300a00 */
[----:B------:R0:W-:Y:S02]  /*5acf0*/  STL.64 [R1+0x3650], R40 ;  /* 0x0036502801007387 */ /* 0x0001e40000100a00 */
[----:B0-----:R-:W-:-:S02]  /*5ad00*/  IMAD.MOV.U32 R40, RZ, RZ, R3 ;  /* 0x000000ffff287224 */ /* 0x001fc400078e0003 */
[----:B----4-:R-:W-:Y:S01]  /*5ad10*/  IMAD.MOV.U32 R41, RZ, RZ, R60 ;  /* 0x000000ffff297224 */ /* 0x010fe200078e003c */
[----:B------:R-:W4:Y:S04]  /*5ad20*/  LDL.LU R3, [R1+0x36ac] ;  /* 0x0036ac0001037983 */ /* 0x000f280000300800 */
[----:B------:R-:W4:Y:S01]  /*5ad30*/  LDL.LU R60, [R1+0x36a8] ;  /* 0x0036a800013c7983 */ /* 0x000f220000300800 */
[----:B---3--:R-:W-:Y:S03]  /*5ad40*/  HMMA.16816.F32 R28, R44, R28, R4 ;  /* 0x0000001c2c1c723c */ /* 0x008fe60000001804 */
[----:B------:R-:W3:Y:S04]  /*5ad50*/  LDL.LU.64 R6, [R1+0x36a0] ;  /* 0x0036a00001067983 */ /* 0x000ee80000300a00 */
[----:B------:R-:W3:-:S12]  /*5ad60*/  LDL.LU.64 R4, [R1+0x3698] ;  /* 0x0036980001047983 */ /* 0x000ed80000300a00 */
[----:B------:R3:W-:Y:S04]  /*5ad70*/  STL.64 [R1+0x590], R28 ;  /* 0x0005901c01007387 */ /* 0x0007e80000100a00 */
[----:B------:R-:W-:Y:S01]  /*5ad80*/  STL.64 [R1+0x598], R30 ;  /* 0x0005981e01007387 */ /* 0x000fe20000100a00 */
[----:B--2---:R-:W-:Y:S01]  /*5ad90*/  HMMA.16816.F32 R52, R44, R52, R48 ;  /* 0x000000342c34723c */ /* 0x004fe20000001830 */
[----:B---3--:R-:W-:Y:S02]  /*5ada0*/  IMAD.MOV.U32 R28, RZ, RZ, R5 ;  /* 0x000000ffff1c7224 */ /* 0x008fe400078e0005 */
[----:B------:R-:W-:-:S05]  /*5adb0*/  IMAD.MOV.U32 R29, RZ, RZ, R4 ;  /* 0x000000ffff1d7224 */ /* 0x000fca00078e0004 */
[----:B------:R0:W-:Y:S01]  /*5adc0*/  STL.64 [R1+0x3660], R28 ;  /* 0x0036601c01007387 */ /* 0x0001e20000100a00 */
[----:B------:R-:W-:Y:S02]  /*5add0*/  IMAD.MOV.U32 R4, RZ, RZ, R61 ;  /* 0x000000ffff047224 */ /* 0x000fe400078e003d */
[----:B------:R-:W-:Y:S01]  /*5ade0*/  IMAD.MOV.U32 R5, RZ, RZ, R7 ;  /* 0x000000ffff057224 */ /* 0x000fe200078e0007 */
[----:B0-----:R-:W2:Y:S04]  /*5adf0*/  LDL.LU.64 R28, [R1+0x570] ;  /* 0x00057000011c7983 */ /* 0x001ea80000300a00 */
[----:B------:R-:W2:Y:S04]  /*5ae00*/  LDL.LU.64 R30, [R1+0x578] ;  /* 0x00057800011e7983 */ /* 0x000ea80000300a00 */
[----:B------:R-:W3:Y:S04]  /*5ae10*/  LDL.LU R61, [R1+0x3690] ;  /* 0x00369000013d7983 */ /* 0x000ee80000300800 */
[----:B------:R-:W-:Y:S04]  /*5ae20*/  STL.64 [R1+0x3668], R4 ;  /* 0x0036680401007387 */ /* 0x000fe80000100a00 */
[----:B------:R-:W3:Y:S01]  /*5ae30*/  LDL.LU.64 R48, [R1+0x3688] ;  /* 0x0036880001307983 */ /* 0x000ee20000300a00 */
[C---:B------:R-:W-:Y:S08]  /*5ae40*/  HMMA.16816.F32 R24, R44.reuse, R24, R56 ;  /* 0x000000182c18723c */ /* 0x040ff00000001838 */
[C---:B------:R-:W-:Y:S08]  /*5ae50*/  HMMA.16816.F32 R20, R44.reuse, R32, R20 ;  /* 0x000000202c14723c */ /* 0x040ff00000001814 */
[C---:B------:R-:W-:Y:S01]  /*5ae60*/  HMMA.16816.F32 R16, R44.reuse, R36, R16 ;  /* 0x000000242c10723c */ /* 0x040fe20000001810 */
[----:B------:R0:W-:Y:S04]  /*5ae70*/  STL.64 [R1+0x580], R52 ;  /* 0x0005803401007387 */ /* 0x0001e80000100a00 */
[----:B------:R-:W-:Y:S04]  /*5ae80*/  STL.64 [R1+0x588], R54 ;  /* 0x0005883601007387 */ /* 0x000fe80000100a00 */
[----:B0-----:R-:W4:Y:S01]  /*5ae90*/  LDL.LU.64 R52, [R1+0x3680] ;  /* 0x0036800001347983 */ /* 0x001f220000300a00 */
[C---:B--2---:R-:W-:Y:S08]  /*5aea0*/  HMMA.16816.F32 R28, R44.reuse, R40, R28 ;  /* 0x000000282c1c723c */ /* 0x044ff0000000181c */
[C---:B---3--:R-:W-:Y:S11]  /*5aeb0*/  HMMA.16816.F32 R12, R44.reuse, R48, R12 ;  /* 0x000000302c0c723c */ /* 0x048ff6000000180c */
[----:B------:R0:W-:Y:S04]  /*5aec0*/  STL.64 [R1+0x570], R28 ;  /* 0x0005701c01007387 */ /* 0x0001e80000100a00 */
[----:B------:R1:W-:Y:S04]  /*5aed0*/  STL.64 [R1+0x578], R30 ;  /* 0x0005781e01007387 */ /* 0x0003e80000100a00 */
[----:B------:R-:W-:Y:S04]  /*5aee0*/  STL.64 [R1+0x560], R24 ;  /* 0x0005601801007387 */ /* 0x000fe80000100a00 */
[----:B------:R-:W-:Y:S04]  /*5aef0*/  STL.64 [R1+0x568], R26 ;  /* 0x0005681a01007387 */ /* 0x000fe80000100a00 */
[----:B------:R-:W-:Y:S04]  /*5af00*/  STL.64 [R1+0x550], R20 ;  /* 0x0005501401007387 */ /* 0x000fe80000100a00 */
[----:B------:R-:W-:Y:S04]  /*5af10*/  STL.64 [R1+0x558], R22 ;  /* 0x0005581601007387 */ /* 0x000fe80000100a00 */
[----:B------:R-:W-:Y:S04]  /*5af20*/  STL.64 [R1+0x540], R16 ;  /* 0x0005401001007387 */ /* 0x000fe80000100a00 */
[----:B------:R-:W-:Y:S04]  /*5af30*/  STL.64 [R1+0x548], R18 ;  /* 0x0005481201007387 */ /* 0x000fe80000100a00 */
[----:B0-----:R-:W2:Y:S04]  /*5af40*/  LDL.LU.64 R28, [R1+0x500] ;  /* 0x00050000011c7983 */ /* 0x001ea80000300a00 */
[----:B------:R-:W-:Y:S04]  /*5af50*/  STL.64 [R1+0x530], R12 ;  /* 0x0005300c01007387 */ /* 0x000fe80000100a00 */
[----:B------:R-:W-:Y:S04]  /*5af60*/  STL.64 [R1+0x538], R14 ;  /* 0x0005380e01007387 */ /* 0x000fe80000100a00 */
[----:B-1----:R-:W3:Y:S01]  /*5af70*/  LDL.LU.64 R30, [R1+0x508] ;  /* 0x00050800011e7983 */ /* 0x002ee20000300a00 */
[----:B----4-:R-:W-:-:S15]  /*5af80*/  HMMA.16816.F32 R8, R44, R52, R8 ;  /* 0x000000342c08723c */ /* 0x010fde0000001808 */
[----:B------:R-:W-:-:S04]  /*5af90*/  NOP ;  /* 0x0000000000007918 */ /* 0x000fc80000000000 */
[----:B------:R-:W-:Y:S04]  /*5afa0*/  STL.64 [R1+0x520], R8 ;  /* 0x0005200801007387 */ /* 0x000fe80000100a00 */
[----:B------:R-:W-:Y:S04]  /*5afb0*/  STL.64 [R1+0x528], R10 ;  /* 0x0005280a01007387 */ /* 0x000fe80000100a00 */
[----:B---3--:R-:W-:Y:S04]  /*5afc0*/  STL.64 [R1+0x3678], R30 ;  /* 0x0036781e01007387 */ /* 0x008fe80000100a00 */
[----:B--2---:R0:W-:Y:S04]  /*5afd0*/  STL.64 [R1+0x3670], R28 ;  /* 0x0036701c01007387 */ /* 0x0041e80000100a00 */
        /* <DEDUP_REMOVED lines=37> */
[----:B0-----:R-:W3:Y:S02]  /*5b230*/  LDL.LU.64 R4, [R1+0x3658] ;  /* 0x0036580001047983 */ /* 0x001ee40000300a00 */
[C---:B---3--:R-:W-:Y:S02]  /*5b240*/  HMMA.16816.F32 R4, R44.reuse, R4, R40 ;  /* 0x000000042c04723c */ /* 0x048fe40000001828 */
[----:B------:R-:W2:Y:S06]  /*5b250*/  LDL.LU.64 R40, [R1+0x3650] ;  /* 0x0036500001287983 */ /* 0x000eac0000300a00 */
[C---:B----4-:R-:W-:Y:S11]  /*5b260*/  HMMA.16816.F32 R28, R44.reuse, R28, R12 ;  /* 0x0000001c2c1c723c */ /* 0x050ff6000000180c */
[----:B------:R0:W-:Y:S04]  /*5b270*/  STL.64 [R1+0x4f0], R4 ;  /* 0x0004f00401007387 */ /* 0x0001e80000100a00 */
[----:B------:R1:W-:Y:S04]  /*5b280*/  STL.64 [R1+0x4f8], R6 ;  /* 0x0004f80601007387 */ /* 0x0003e80000100a00 */
[----:B0-----:R-:W3:Y:S04]  /*5b290*/  LDL.LU.64 R4, [R1+0x440] ;  /* 0x0004400001047983 */ /* 0x001ee80000300a00 */
[----:B-1----:R-:W3:Y:S04]  /*5b2a0*/  LDL.LU.64 R6, [R1+0x448] ;  /* 0x0004480001067983 */ /* 0x002ee80000300a00 */
[----:B------:R-:W4:Y:S04]  /*5b2b0*/  LDL.LU.64 R12, [R1+0x3648] ;  /* 0x00364800010c7983 */ /* 0x000f280000300a00 */
[----:B------:R0:W-:Y:S04]  /*5b2c0*/  STL.64 [R1+0x4e0], R28 ;  /* 0x0004e01c01007387 */ /* 0x0001e80000100a00 */
[----:B------:R1:W-:Y:S04]  /*5b2d0*/  STL.64 [R1+0x4e8], R30 ;  /* 0x0004e81e01007387 */ /* 0x0003e80000100a00 */
[----:B0-----:R-:W1:Y:S01]  /*5b2e0*/  LDL.LU.64 R28, [R1+0x3640] ;  /* 0x00364000011c7983 */ /* 0x001e620000300a00 */
[C---:B--2---:R-:W-:Y:S03]  /*5b2f0*/  HMMA.16816.F32 R40, R44.reuse, R40, R56 ;  /* 0x000000282c28723c */ /* 0x044fe60000001838 */
[----:B------:R-:W2:Y:S05]  /*5b300*/  LDL.LU.64 R56, [R1+0x3638] ;  /* 0x0036380001387983 */ /* 0x000eaa0000300a00 */
[C---:B----4-:R-:W-:Y:S11]  /*5b310*/  HMMA.16816.F32 R12, R44.reuse, R12, R8 ;  /* 0x0000000c2c0c723c */ /* 0x050ff60000001808 */
[----:B------:R-:W-:Y:S04]  /*5b320*/  STL.64 [R1+0x4d0], R40 ;  /* 0x0004d02801007387 */ /* 0x000fe80000100a00 */
[----:B------:R0:W-:Y:S01]  /*5b330*/  STL.64 [R1+0x4d8], R42 ;  /* 0x0004d82a01007387 */ /* 0x0001e20000100a00 */
[C---:B-1----:R-:W-:Y:S03]  /*5b340*/  HMMA.16816.F32 R28, R44.reuse, R28, R24 ;  /* 0x0000001c2c1c723c */ /* 0x042fe60000001818 */
[----:B0-----:R-:W4:Y:S04]  /*5b350*/  LDL.LU.64 R42, [R1+0x3630] ;  /* 0x00363000012a7983 */ /* 0x001f280000300a00 */
[----:B------:R-:W4:Y:S04]  /*5b360*/  LDL.LU.64 R40, [R1+0x3628] ;  /* 0x0036280001287983 */ /* 0x000f280000300a00 */
[----:B------:R-:W3:Y:S04]  /*5b370*/  LDL.LU.64 R8, [R1+0x3620] ;  /* 0x0036200001087983 */ /* 0x000ee80000300a00 */
[----:B------:R-:W-:Y:S04]  /*5b380*/  STL.64 [R1+0x4c0], R12 ;  /* 0x0004c00c01007387 */ /* 0x000fe80000100a00 */
[----:B------:R0:W-:Y:S04]  /*5b390*/  STL.64 [R1+0x4c8], R14 ;  /* 0x0004c80e01007387 */ /* 0x0001e80000100a00 */
[----:B0-----:R-:W3:Y:S04]  /*5b3a0*/  LDL.LU.64 R14, [R1+0x3618] ;  /* 0x00361800010e7983 */ /* 0x001ee80000300a00 */
[----:B------:R-:W3:Y:S04]  /*5b3b0*/  LDL.LU.64 R12, [R1+0x3610] ;  /* 0x00361000010c7983 */ /* 0x000ee80000300a00 */
[----:B------:R-:W3:Y:S04]  /*5b3c0*/  LDL.LU.64 R26, [R1+0x3608] ;  /* 0x00360800011a7983 */ /* 0x000ee80000300a00 */
[----:B------:R-:W3:Y:S04]  /*5b3d0*/  LDL.LU.64 R24, [R1+0x3600] ;  /* 0x0036000001187983 */ /* 0x000ee80000300a00 */
[----:B------:R-:W-:Y:S04]  /*5b3e0*/  STL.64 [R1+0x4b0], R28 ;  /* 0x0004b01c01007387 */ /* 0x000fe80000100a00 */
[----:B------:R0:W-:Y:S04]  /*5b3f0*/  STL.64 [R1+0x4b8], R30 ;  /* 0x0004b81e01007387 */ /* 0x0001e80000100a00 */
[----:B0-----:R-:W3:Y:S04]  /*5b400*/  LDL.LU.64 R30, [R1+0x35f8] ;  /* 0x0035f800011e7983 */ /* 0x001ee80000300a00 */
[----:B------:R-:W3:Y:S01]  /*5b410*/  LDL.LU.64 R28, [R1+0x35f0] ;  /* 0x0035f000011c7983 */ /* 0x000ee20000300a00 */
[----:B--2---:R-:W-:Y:S03]  /*5b420*/  HMMA.16816.F32 R56, R44, R56, R52 ;  /* 0x000000382c38723c */ /* 0x004fe60000001834 */
[----:B------:R-:W2:Y:S04]  /*5b430*/  LDL.LU.64 R54, [R1+0x35e8] ;  /* 0x0035e80001367983 */ /* 0x000ea80000300a00 */
[----:B------:R-:W2:-:S12]  /*5b440*/  LDL.LU.64 R52, [R1+0x35e0] ;  /* 0x0035e00001347983 */ /* 0x000e980000300a00 */
[----:B------:R-:W-:Y:S04]  /*5b450*/  STL.64 [R1+0x4a0], R56 ;  /* 0x0004a03801007387 */ /* 0x000fe80000100a00 */
[----:B------:R0:W-:Y:S04]  /*5b460*/  STL.64 [R1+0x4a8], R58 ;  /* 0x0004a83a01007387 */ /* 0x0001e80000100a00 */
[----:B0-----:R-:W3:Y:S04]  /*5b470*/  LDL.LU.64 R58, [R1+0x35d8] ;  /* 0x0035d800013a7983 */ /* 0x001ee80000300a00 */
[----:B------:R-:W3:Y:S01]  /*5b480*/  LDL.LU.64 R56, [R1+0x35d0] ;  /* 0x0035d00001387983 */ /* 0x000ee20000300a00 */
[C---:B--2---:R-:W-:Y:S08]  /*5b490*/  HMMA.16816.F32 R48, R44.reuse, R52, R48 ;  /* 0x000000342c30723c */ /* 0x044ff00000001830 */
[----:B---3--:R-:W-:-:S15]  /*5b4a0*/  HMMA.16816.F32 R20, R44, R56, R20 ;  /* 0x000000382c14723c */ /* 0x008fde0000001814 */
[----:B------:R-:W-:-:S04]  /*5b4b0*/  NOP ;  /* 0x0000000000007918 */ /* 0x000fc80000000000 */
[----:B------:R0:W-:Y:S04]  /*5b4c0*/  STL.64 [R1+0x490], R20 ;  /* 0x0004901401007387 */ /* 0x0001e80000100a00 */
[----:B------:R1:W-:Y:S04]  /*5b4d0*/  STL.64 [R1+0x498], R22 ;  /* 0x0004981601007387 */ /* 0x0003e80000100a00 */
[----:B0-----:R-:W2:Y:S04]  /*5b4e0*/  LDL.LU.64 R20, [R1+0x430] ;  /* 0x0004300001147983 */ /* 0x001ea80000300a00 */
[----:B-1----:R-:W2:Y:S04]  /*5b4f0*/  LDL.LU.64 R22, [R1+0x438] ;  /* 0x0004380001167983 */ /* 0x002ea80000300a00 */
[----:B------:R-:W-:Y:S04]  /*5b500*/  STL.64 [R1+0x480], R48 ;  /* 0x0004803001007387 */ /* 0x000fe80000100a00 */
[----:B------:R0:W-:Y:S04]  /*5b510*/  STL.64 [R1+0x488], R50 ;  /* 0x0004883201007387 */ /* 0x0001e80000100a00 */
[----:B0-----:R-:W3:Y:S04]  /*5b520*/  LDL.LU.64 R50, [R1+0x35c8] ;  /* 0x0035c80001327983 */ /* 0x001ee80000300a00 */
[----:B------:R-:W2:Y:S02]  /*5b530*/  LDL.LU.64 R48, [R1+0x35c0] ;  /* 0x0035c00001307983 */ /* 0x000ea40000300a00 */
[----:B--2---:R-:W-:-:S15]  /*5b540*/  HMMA.16816.F32 R36, R44, R48, R36 ;  /* 0x000000302c24723c */ /* 0x004fde0000001824 */
[----:B------:R-:W-:-:S04]  /*5b550*/  NOP ;  /* 0x0000000000007918 */ /* 0x000fc80000000000 */
[----:B------:R-:W-:Y:S04]  /*5b560*/  STL.64 [R1+0x470], R36 ;  /* 0x0004702401007387 */ /* 0x000fe80000100a00 */
[----:B------:R0:W-:Y:S04]  /*5b570*/  STL.64 [R1+0x478], R38 ;  /* 0x0004782601007387 */ /* 0x0001e80000100a00 */
[----:B0-----:R-:W2:Y:S04]  /*5b580*/  LDL.LU.64 R38, [R1+0x35b8] ;  /* 0x0035b80001267983 */ /* 0x001ea80000300a00 */
[----:B------:R-:W2:Y:S02]  /*5b590*/  LDL.LU.64 R36, [R1+0x35b0] ;  /* 0x0035b00001247983 */ /* 0x000ea40000300a00 */
[----:B--2---:R-:W-:-:S15]  /*5b5a0*/  HMMA.16816.F32 R32, R44, R36, R32 ;  /* 0x000000242c20723c */ /* 0x004fde0000001820 */
[----:B------:R-:W-:-:S04]  /*5b5b0*/  NOP ;  /* 0x0000000000007918 */ /* 0x000fc80000000000 */
[----:B------:R-:W-:Y:S04]  /*5b5c0*/  STL.64 [R1+0x460], R32 ;  /* 0x0004602001007387 */ /* 0x000fe80000100a00 */
[----:B------:R0:W-:Y:S04]  /*5b5d0*/  STL.64 [R1+0x468], R34 ;  /* 0x0004682201007387 */ /* 0x0001e80000100a00 */
[----:B0-----:R-:W2:Y:S04]  /*5b5e0*/  LDL.LU.64 R34, [R1+0x35a8] ;  /* 0x0035a80001227983 */ /* 0x001ea80000300a00 */
[----:B------:R-:W2:Y:S01]  /*5b5f0*/  LDL.LU.64 R32, [R1+0x35a0] ;  /* 0x0035a00001207983 */ /* 0x000ea20000300a00 */
[C---:B------:R-:W-:Y:S08]  /*5b600*/  HMMA.16816.F32 R4, R44.reuse, R28, R4 ;  /* 0x0000001c2c04723c */ /* 0x040ff00000001804 */
[----:B------:R-:W-:Y:S01]  /*5b610*/  HMMA.16816.F32 R20, R44, R24, R20 ;  /* 0x000000182c14723c */ /* 0x000fe20000001814 */
[----:B------:R-:W-:-:S15]  /*5b620*/  IMAD.MOV.U32 R29, RZ, RZ, R60 ;  /* 0x000000ffff1d7224 */ /* 0x000fde00078e003c */
[----:B------:R-:W-:-:S03]  /*5b630*/  NOP ;  /* 0x0000000000007918 */ /* 0x000fc60000000000 */
[----:B------:R-:W-:Y:S01]  /*5b640*/  IMAD.MOV.U32 R60, RZ, RZ, R23 ;  /* 0x000000ffff3c7224 */ /* 0x000fe200078e0017 */
[----:B--2---:R-:W-:-:S15]  /*5b650*/  HMMA.16816.F32 R16, R44, R32, R16 ;  /* 0x000000202c10723c */ /* 0x004fde0000001810 */
[----:B------:R-:W-:-:S04]  /*5b660*/  NOP ;  /* 0x0000000000007918 */ /* 0x000fc80000000000 */
[----:B------:R0:W-:Y:S04]  /*5b670*/  STL.64 [R1+0x450], R16 ;  /* 0x0004501001007387 */ /* 0x0001e80000100a00 */
[----:B------:R1:W-:Y:S04]  /*5b680*/  STL.64 [R1+0x458], R18 ;  /* 0x0004581201007387 */ /* 0x0003e80000100a00 */
[----:B0-----:R-:W2:Y:S04]  /*5b690*/  LDL.LU.64 R16, [R1+0x420] ;  /* 0x0004200001107983 */ /* 0x001ea80000300a00 */
[----:B-1----:R-:W2:Y:S04]  /*5b6a0*/  LDL.LU.64 R18, [R1+0x428] ;  /* 0x0004280001127983 */ /* 0x002ea80000300a00 */
[----:B------:R0:W-:Y:S04]  /*5b6b0*/  STL.64 [R1+0x3550], R34 ;  /* 0x0035502201007387 */ /* 0x0001e80000100a00 */
[----:B0-----:R-:W2:Y:S04]  /*5b6c0*/  LDL.64 R34, [R1+0x348] ;  /* 0x0003480001227983 */ /* 0x001ea80000100a00 */
[----:B------:R0:W-:Y:S04]  /*5b6d0*/  STL.64 [R1+0x440], R4 ;  /* 0x0004400401007387 */ /* 0x0001e80000100a00 */
[----:B------:R1:W-:Y:S04]  /*5b6e0*/  STL.64 [R1+0x448], R6 ;  /* 0x0004480601007387 */ /* 0x0003e80000100a00 */
[----:B0-----:R-:W2:Y:S04]  /*5b6f0*/  LDL.LU.64 R4, [R1+0x400] ;  /* 0x0004000001047983 */ /* 0x001ea80000300a00 */
[----:B-1----:R-:W2:Y:S04]  /*5b700*/  LDL.LU.64 R6, [R1+0x408] ;  /* 0x0004080001067983 */ /* 0x002ea80000300a00 */
[----:B------:R-:W-:Y:S04]  /*5b710*/  STL.64 [R1+0x3558], R30 ;  /* 0x0035581e01007387 */ /* 0x000fe80000100a00 */
[----:B------:R-:W-:Y:S04]  /*5b720*/  STL.64 [R1+0x430], R20 ;  /* 0x0004301401007387 */ /* 0x000fe80000100a00 */
[----:B------:R0:W-:Y:S04]  /*5b730*/  STL [R1+0x438], R22 ;  /* 0x0004381601007387 */ /* 0x0001e80000100800 */
[----:B0-----:R-:W2:Y:S04]  /*5b740*/  LDL.LU.64 R22, [R1+0x3598] ;  /* 0x0035980001167983 */ /* 0x001ea80000300a00 */
[----:B------:R-:W2:Y:S04]  /*5b750*/  LDL.LU.64 R20, [R1+0x3590] ;  /* 0x0035900001147983 */ /* 0x000ea80000300a00 */
[----:B------:R0:W-:Y:S04]  /*5b760*/  STL.64 [R1+0x3560], R26 ;  /* 0x0035601a01007387 */ /* 0x0001e80000100a00 */
[----:B------:R-:W3:Y:S04]  /*5b770*/  LDL.LU.64 R24, [R1+0x350] ;  /* 0x0003500001187983 */ /* 0x000ee80000300a00 */
[----:B0-----:R-:W3:Y:S04]  /*5b780*/  LDL.LU.64 R26, [R1+0x358] ;  /* 0x00035800011a7983 */ /* 0x001ee80000300a00 */
        /* <DEDUP_REMOVED lines=8> */
[----:B------:R-:W2:Y:S04]  /*5b810*/  LDL.LU.64 R20, [R1+0x410] ;  /* 0x0004100001147983 */ /* 0x000ea80000300a00 */
[----:B0-----:R-:W2:Y:S01]  /*5b820*/  LDL.LU.64 R22, [R1+0x418] ;  /* 0x0004180001167983 */ /* 0x001ea20000300a00 */
[C---:B------:R-:W-:Y:S08]  /*5b830*/  HMMA.16816.F32 R4, R44.reuse, R12, R4 ;  /* 0x0000000c2c04723c */ /* 0x040ff00000001804 */
[----:B---3--:R-:W-:Y:S01]  /*5b840*/  HMMA.16816.F32 R8, R44, R8, R24 ;  /* 0x000000082c08723c */ /* 0x008fe20000001818 */
[----:B------:R-:W-:-:S02]  /*5b850*/  IMAD.MOV.U32 R28, RZ, RZ, R61 ;  /* 0x000000ffff1c7224 */ /* 0x000fc400078e003d */
[----:B------:R-:W-:Y:S02]  /*5b860*/  IMAD.MOV.U32 R30, RZ, RZ, R3 ;  /* 0x000000ffff1e7224 */ /* 0x000fe400078e0003 */
[----:B------:R-:W-:Y:S02]  /*5b870*/  IMAD.MOV.U32 R31, RZ, RZ, R0 ;  /* 0x000000ffff1f7224 */ /* 0x000fe400078e0000 */
[----:B------:R-:W-:Y:S02]  /*5b880*/  IMAD.MOV.U32 R53, RZ, RZ, R34 ;  /* 0x000000ffff357224 */ /* 0x000fe400078e0022 */
[----:B------:R-:W-:-:S10]  /*5b890*/  IMAD.MOV.U32 R52, RZ, RZ, R35 ;  /* 0x000000ffff347224 */ /* 0x000fd400078e0023 */
[----:B------:R-:W-:Y:S02]  /*5b8a0*/  IMAD.MOV.U32 R0, RZ, RZ, R11 ;  /* 0x000000ffff007224 */ /* 0x000fe400078e000b */
[----:B------:R-:W-:Y:S02]  /*5b8b0*/  IMAD.MOV.U32 R2, RZ, RZ, R10 ;  /* 0x000000ffff027224 */ /* 0x000fe400078e000a */
[----:B------:R-:W-:Y:S02]  /*5b8c0*/  IMAD.MOV.U32 R3, RZ, RZ, R9 ;  /* 0x000000ffff037224 */ /* 0x000fe400078e0009 */
[----:B------:R-:W-:Y:S01]  /*5b8d0*/  IMAD.MOV.U32 R61, RZ, RZ, R8 ;  /* 0x000000ffff3d7224 */ /* 0x000fe200078e0008 */
[----:B--2---:R-:W-:-:S15]  /*5b8e0*/  HMMA.16816.F32 R20, R44, R16, R20 ;  /* 0x000000102c14723c */ /* 0x004fde0000001814 */
[----:B------:R-:W-:-:S04]  /*5b8f0*/  NOP ;  /* 0x0000000000007918 */ /* 0x000fc80000000000 */
[----:B------:R-:W-:Y:S01]  /*5b900*/  IMAD.MOV.U32 R60, RZ, RZ, R23 ;  /* 0x000000ffff3c7224 */ /* 0x000fe200078e0017 */
[----:B------:R-:W-:Y:S04]  /*5b910*/  STL.64 [R1+0x410], R20 ;  /* 0x0004101401007387 */ /* 0x000fe80000100a00 */
[----:B------:R-:W-:Y:S04]  /*5b920*/  STL [R1+0x418], R22 ;  /* 0x0004181601007387 */ /* 0x000fe80000100800 */
[----:B------:R-:W-:Y:S04]  /*5b930*/  STL.64 [R1+0x3548], R18 ;  /* 0x0035481201007387 */ /* 0x000fe80000100a00 */
[----:B------:R-:W-:Y:S04]  /*5b940*/  STL [R1+0x290c], R60 ;  /* 0x00290c3c01007387 */ /* 0x000fe80000100800 */
[----:B------:R-:W-:Y:S04]  /*5b950*/  STL.64 [R1+0x3570], R14 ;  /* 0x0035700e01007387 */ /* 0x000fe80000100a00 */
[----:B------:R-:W-:Y:S04]  /*5b960*/  STL.64 [R1+0x2790], R6 ;  /* 0x0027900601007387 */ /* 0x000fe80000100a00 */
[----:B------:R4:W-:Y:S02]  /*5b970*/  STL.64 [R1+0x2788], R4 ;  /* 0x0027880401007387 */ /* 0x0009e40000100a00 */
[----:B----4-:R-:W-:Y:S02]  /*5b980*/  HMMA.16816.F32 R4, R40, R34, R28 ;  /* 0x000000222804723c */ /* 0x010fe4000000181c */
[----:B------:R-:W-:Y:S04]  /*5b990*/  STL [R1+0x291c], R0 ;  /* 0x00291c0001007387 */ /* 0x000fe80000100800 */
[----:B------:R-:W-:Y:S04]  /*5b9a0*/  STL [R1+0x2918], R2 ;  /* 0x0029180201007387 */ /* 0x000fe80000100800 */
[----:B------:R-:W-:Y:S04]  /*5b9b0*/  STL [R1+0x2914], R3 ;  /* 0x0029140301007387 */ /* 0x000fe80000100800 */
[----:B------:R-:W-:Y:S05]  /*5b9c0*/  STL [R1+0x2910], R61 ;  /* 0x0029103d01007387 */ /* 0x000fea0000100800 */
[----:B------:R-:W-:Y:S04]  /*5b9d0*/  STL.64 [R1+0xd40], R4 ;  /* 0x000d400401007387 */ /* 0x000fe80000100a00 */
[----:B------:R0:W-:Y:S04]  /*5b9e0*/  STL.64 [R1+0xd48], R6 ;  /* 0x000d480601007387 */ /* 0x0001e80000100a00 */
[----:B------:R-:W2:Y:S04]  /*5b9f0*/  LDL R34, [R1+0x2d8] ;  /* 0x0002d80001227983 */ /* 0x000ea80000100800 */
[----:B------:R-:W2:Y:S01]  /*5ba00*/  LDL R35, [R1+0x2dc] ;  /* 0x0002dc0001237983 */ /* 0x000ea20000100800 */
[----:B------:R-:W-:-:S03]  /*5ba10*/  IMAD.MOV.U32 R48, RZ, RZ, R6 ;  /* 0x000000ffff307224 */ /* 0x000fc600078e0006 */
[----:B--2---:R1:W-:Y:S04]  /*5ba20*/  STL.64 [R1+0x3578], R34 ;  /* 0x0035782201007387 */ /* 0x0043e80000100a00 */
[----:B------:R-:W2:Y:S04]  /*5ba30*/  LDL.LU R44, [R1+0xd00] ;  /* 0x000d0000012c7983 */ /* 0x000ea80000300800 */
[----:B------:R-:W2:Y:S04]  /*5ba40*/  LDL.LU R45, [R1+0xd04] ;  /* 0x000d0400012d7983 */ /* 0x000ea80000300800 */
[----:B------:R-:W2:Y:S04]  /*5ba50*/  LDL.LU R46, [R1+0xd08] ;  /* 0x000d0800012e7983 */ /* 0x000ea80000300800 */
[----:B------:R-:W2:Y:S04]  /*5ba60*/  LDL.LU R47, [R1+0xd0c] ;  /* 0x000d0c00012f7983 */ /* 0x000ea80000300800 */
[----:B------:R-:W3:Y:S04]  /*5ba70*/  LDL.LU R8, [R1+0xd30] ;  /* 0x000d300001087983 */ /* 0x000ee80000300800 */
[----:B------:R-:W3:Y:S04]  /*5ba80*/  LDL.LU R9, [R1+0xd34] ;  /* 0x000d340001097983 */ /* 0x000ee80000300800 */
[----:B------:R-:W3:Y:S04]  /*5ba90*/  LDL.LU R10, [R1+0xd38] ;  /* 0x000d3800010a7983 */ /* 0x000ee80000300800 */
[----:B------:R-:W3:Y:S04]  /*5baa0*/  LDL.LU R11, [R1+0xd3c] ;  /* 0x000d3c00010b7983 */ /* 0x000ee80000300800 */
[----:B0-----:R-:W2:Y:S04]  /*5bab0*/  LDL.64 R6, [R1+0x308] ;  /* 0x0003080001067983 */ /* 0x001ea80000100a00 */
[----:B-1----:R-:W3:Y:S04]  /*5bac0*/  LDL.64 R34, [R1+0x338] ;  /* 0x0003380001227983 */ /* 0x002ee80000100a00 */
[----:B------:R-:W4:Y:S04]  /*5bad0*/  LDL.LU R12, [R1+0xcf0] ;  /* 0x000cf000010c7983 */ /* 0x000f280000300800 */
[----:B------:R-:W4:Y:S04]  /*5bae0*/  LDL.LU R13, [R1+0xcf4] ;  /* 0x000cf400010d7983 */ /* 0x000f280000300800 */
[----:B------:R-:W4:Y:S04]  /*5baf0*/  LDL.LU R14, [R1+0xcf8] ;  /* 0x000cf800010e7983 */ /* 0x000f280000300800 */
[----:B------:R-:W4:Y:S04]  /*5bb00*/  LDL.LU R15, [R1+0xcfc] ;  /* 0x000cfc00010f7983 */ /* 0x000f280000300800 */
[----:B------:R-:W4:Y:S04]  /*5bb10*/  LDL.64 R18, [R1+0x2f8] ;  /* 0x0002f80001127983 */ /* 0x000f280000100a00 */
[----:B------:R-:W2:Y:S04]  /*5bb20*/  LDL.LU R20, [R1+0xce0] ;  /* 0x000ce00001147983 */ /* 0x000ea80000300800 */
[----:B------:R-:W2:Y:S04]  /*5bb30*/  LDL.LU R21, [R1+0xce4] ;  /* 0x000ce40001157983 */ /* 0x000ea80000300800 */
[----:B------:R-:W2:Y:S04]  /*5bb40*/  LDL.LU R22, [R1+0xce8] ;  /* 0x000ce80001167983 */ /* 0x000ea80000300800 */
[----:B------:R-:W2:Y:S04]  /*5bb50*/  LDL.LU R23, [R1+0xcec] ;  /* 0x000cec0001177983 */ /* 0x000ea80000300800 */
[----:B------:R-:W2:Y:S04]  /*5bb60*/  LDL.64 R26, [R1+0x2e8] ;  /* 0x0002e800011a7983 */ /* 0x000ea80000100a00 */
[----:B------:R-:W2:Y:S04]  /*5bb70*/  LDL.LU R28, [R1+0xcd0] ;  /* 0x000cd000011c7983 */ /* 0x000ea80000300800 */
[----:B------:R-:W2:Y:S04]  /*5bb80*/  LDL.LU R29, [R1+0xcd4] ;  /* 0x000cd400011d7983 */ /* 0x000ea80000300800 */
[----:B------:R-:W2:Y:S01]  /*5bb90*/  LDL.LU R30, [R1+0xcd8] ;  /* 0x000cd800011e7983 */ /* 0x000ea20000300800 */
[----:B------:R-:W-:-:S03]  /*5bba0*/  IMAD.MOV.U32 R36, RZ, RZ, R4 ;  /* 0x000000ffff247224 */ /* 0x000fc600078e0004 */
[----:B------:R-:W2:Y:S04]  /*5bbb0*/  LDL.LU R31, [R1+0xcdc] ;  /* 0x000cdc00011f7983 */ /* 0x000ea80000300800 */
[----:B------:R0:W-:Y:S04]  /*5bbc0*/  STL.64 [R1+0x33e0], R50 ;  /* 0x0033e03201007387 */ /* 0x0001e80000100a00 */
[----:B------:R-:W-:Y:S01]  /*5bbd0*/  STL [R1+0x33d8], R48 ;  /* 0x0033d83001007387 */ /* 0x000fe20000100800 */
[----:B------:R-:W-:-:S03]  /*5bbe0*/  IMAD.MOV.U32 R56, RZ, RZ, R5 ;  /* 0x000000ffff387224 */ /* 0x000fc600078e0005 */
[----:B0-----:R-:W2:Y:S04]  /*5bbf0*/  LDL.64 R50, [R1+0x318] ;  /* 0x0003180001327983 */ /* 0x001ea80000100a00 */
[----:B------:R-:W-:Y:S04]  /*5bc00*/  STL.64 [R1+0x3398], R38 ;  /* 0x0033982601007387 */ /* 0x000fe80000100a00 */
[----:B------:R0:W-:Y:S04]  /*5bc10*/  STL [R1+0x3390], R36 ;  /* 0x0033902401007387 */ /* 0x0001e80000100800 */
[----:B0-----:R-:W4:Y:S04]  /*5bc20*/  LDL.LU R36, [R1+0xd10] ;  /* 0x000d100001247983 */ /* 0x001f280000300800 */
[----:B------:R-:W4:Y:S04]  /*5bc30*/  LDL.LU R37, [R1+0xd14] ;  /* 0x000d140001257983 */ /* 0x000f280000300800 */
[----:B------:R-:W4:Y:S04]  /*5bc40*/  LDL.LU R38, [R1+0xd18] ;  /* 0x000d180001267983 */ /* 0x000f280000300800 */
[----:B------:R-:W4:Y:S04]  /*5bc50*/  LDL.LU R39, [R1+0xd1c] ;  /* 0x000d1c0001277983 */ /* 0x000f280000300800 */
[----:B------:R-:W-:Y:S04]  /*5bc60*/  STL [R1+0x32d4], R52 ;  /* 0x0032d43401007387 */ /* 0x000fe80000100800 */
[----:B------:R-:W-:Y:S04]  /*5bc70*/  STL [R1+0x32d0], R53 ;  /* 0x0032d03501007387 */ /* 0x000fe80000100800 */
[----:B------:R-:W-:Y:S04]  /*5bc80*/  STL [R1+0x276c], R56 ;  /* 0x00276c3801007387 */ /* 0x000fe80000100800 */
[----:B------:R0:W-:Y:S04]  /*5bc90*/  STL.64 [R1+0x3518], R58 ;  /* 0x0035183a01007387 */ /* 0x0001e80000100a00 */
[----:B0-----:R-:W4:Y:S04]  /*5bca0*/  LDL R58, [R1+0x328] ;  /* 0x00032800013a7983 */ /* 0x001f280000100800 */
[----:B------:R-:W4:Y:S01]  /*5bcb0*/  LDL R59, [R1+0x32c] ;  /* 0x00032c00013b7983 */ /* 0x000f220000100800 */
[----:B---3--:R-:W-:-:S15]  /*5bcc0*/  HMMA.16816.F32 R8, R40, R34, R8 ;  /* 0x000000222808723c */ /* 0x008fde0000001808 */
[----:B------:R-:W-:-:S04]  /*5bcd0*/  NOP ;  /* 0x0000000000007918 */ /* 0x000fc80000000000 */
[----:B------:R-:W-:Y:S04]  /*5bce0*/  STL.64 [R1+0xd30], R8 ;  /* 0x000d300801007387 */ /* 0x000fe80000100a00 */
[----:B------:R0:W-:Y:S02]  /*5bcf0*/  STL.64 [R1+0xd38], R10 ;  /* 0x000d380a01007387 */ /* 0x0001e40000100a00 */
[----:B0-----:R-:W-:Y:S02]  /*5bd00*/  IMAD.MOV.U32 R10, RZ, RZ, R35 ;  /* 0x000000ffff0a7224 */ /* 0x001fe400078e0023 */
[----:B------:R-:W-:Y:S02]  /*5bd10*/  IMAD.MOV.U32 R11, RZ, RZ, R34 ;  /* 0x000000ffff0b7224 */ /* 0x000fe400078e0022 */
[----:B------:R-:W3:Y:S04]  /*5bd20*/  LDL.LU.64 R34, [R1+0x3578] ;  /* 0x0035780001227983 */ /* 0x000ee80000300a00 */
[----:B------:R0:W-:Y:S04]  /*5bd30*/  STL [R1+0x32dc], R10 ;  /* 0x0032dc0a01007387 */ /* 0x0001e80000100800 */
[----:B------:R1:W-:Y:S04]  /*5bd40*/  STL [R1+0x32d8], R11 ;  /* 0x0032d80b01007387 */ /* 0x0003e80000100800 */
[----:B------:R-:W4:Y:S04]  /*5bd50*/  LDL.LU R8, [R1+0xd20] ;  /* 0x000d200001087983 */ /* 0x000f280000300800 */
[----:B------:R-:W4:Y:S04]  /*5bd60*/  LDL.LU R9, [R1+0xd24] ;  /* 0x000d240001097983 */ /* 0x000f280000300800 */
[----:B0-----:R-:W4:Y:S04]  /*5bd70*/  LDL.LU R10, [R1+0xd28] ;  /* 0x000d2800010a7983 */ /* 0x001f280000300800 */
[----:B-1----:R-:W4:Y:S01]  /*5bd80*/  LDL.LU R11, [R1+0xd2c] ;  /* 0x000d2c00010b7983 */ /* 0x002f220000300800 */
[----:B--2---:R-:W-:-:S02]  /*5bd90*/  IMAD.MOV.U32 R53, RZ, RZ, R51 ;  /* 0x000000ffff357224 */ /* 0x004fc400078e0033 */
[----:B------:R-:W-:Y:S01]  /*5bda0*/  IMAD.MOV.U32 R52, RZ, RZ, R50 ;  /* 0x000000ffff347224 */ /* 0x000fe200078e0032 */
[C---:B----4-:R-:W-:Y:S08]  /*5bdb0*/  HMMA.16816.F32 R56, R40.reuse, R58, R8 ;  /* 0x0000003a2838723c */ /* 0x050ff00000001808 */
[C---:B------:R-:W-:Y:S08]  /*5bdc0*/  HMMA.16816.F32 R8, R40.reuse, R50, R36 ;  /* 0x000000322808723c */ /* 0x040ff00000001824 */
[----:B------:R-:W-:Y:S03]  /*5bdd0*/  HMMA.16816.F32 R36, R40, R6, R44 ;  /* 0x000000062824723c */ /* 0x000fe6000000182c */
[----:B------:R-:W-:Y:S04]  /*5bde0*/  STL.64 [R1+0xd20], R56 ;  /* 0x000d203801007387 */ /* 0x000fe80000100a00 */
[----:B------:R-:W-:Y:S04]  /*5bdf0*/  STL.64 [R1+0xd28], R58 ;  /* 0x000d283a01007387 */ /* 0x000fe80000100a00 */
[----:B------:R-:W-:Y:S04]  /*5be00*/  STL.64 [R1+0xd10], R8 ;  /* 0x000d100801007387 */ /* 0x000fe80000100a00 */
[----:B------:R0:W-:Y:S02]  /*5be10*/  STL.64 [R1+0xd18], R10 ;  /* 0x000d180a01007387 */ /* 0x0001e40000100a00 */
[----:B0-----:R-:W-:-:S02]  /*5be20*/  IMAD.MOV.U32 R10, RZ, RZ, R6 ;  /* 0x000000ffff0a7224 */ /* 0x001fc400078e0006 */
[----:B------:R-:W-:Y:S02]  /*5be30*/  IMAD.MOV.U32 R11, RZ, RZ, R7 ;  /* 0x000000ffff0b7224 */ /* 0x000fe400078e0007 */
[C---:B------:R-:W-:Y:S01]  /*5be40*/  HMMA.16816.F32 R4, R40.reuse, R18, R12 ;  /* 0x000000122804723c */ /* 0x040fe2000000180c */
[----:B------:R-:W-:Y:S04]  /*5be50*/  STL [R1+0x32e4], R53 ;  /* 0x0032e43501007387 */ /* 0x000fe80000100800 */
[----:B------:R-:W-:Y:S04]  /*5be60*/  STL [R1+0x32e0], R52 ;  /* 0x0032e03401007387 */ /* 0x000fe80000100800 */
[----:B------:R-:W-:Y:S04]  /*5be70*/  STL.64 [R1+0xd00], R36 ;  /* 0x000d002401007387 */ /* 0x000fe80000100a00 */
[----:B------:R-:W-:Y:S04]  /*5be80*/  STL.64 [R1+0xd08], R38 ;  /* 0x000d082601007387 */ /* 0x000fe80000100a00 */
[----:B------:R-:W-:Y:S04]  /*5be90*/  STL [R1+0x32ec], R11 ;  /* 0x0032ec0b01007387 */ /* 0x000fe80000100800 */
[----:B------:R-:W-:Y:S04]  /*5bea0*/  STL [R1+0x32e8], R10 ;  /* 0x0032e80a01007387 */ /* 0x000fe80000100800 */
[----:B------:R-:W-:Y:S04]  /*5beb0*/  STL.64 [R1+0xcf0], R4 ;  /* 0x000cf00401007387 */ /* 0x000fe80000100a00 */
[----:B------:R0:W-:Y:S02]  /*5bec0*/  STL.64 [R1+0xcf8], R6 ;  /* 0x000cf80601007387 */ /* 0x0001e40000100a00 */
[----:B0-----:R-:W-:Y:S01]  /*5bed0*/  HMMA.16816.F32 R4, R40, R26, R20 ;  /* 0x0000001a2804723c */ /* 0x001fe20000001814 */
[----:B------:R-:W-:-:S02]  /*5bee0*/  IMAD.MOV.U32 R52, RZ, RZ, R19 ;  /* 0x000000ffff347224 */ /* 0x000fc400078e0013 */
[----:B------:R-:W-:-:S03]  /*5bef0*/  IMAD.MOV.U32 R53, RZ, RZ, R18 ;  /* 0x000000ffff357224 */ /* 0x000fc600078e0012 */
[----:B------:R-:W-:Y:S04]  /*5bf00*/  STL [R1+0x32f4], R52 ;  /* 0x0032f43401007387 */ /* 0x000fe80000100800 */
[----:B------:R-:W-:Y:S01]  /*5bf10*/  STL [R1+0x32f0], R53 ;  /* 0x0032f03501007387 */ /* 0x000fe20000100800 */
[----:B------:R-:W-:Y:S02]  /*5bf20*/  IMAD.MOV.U32 R10, RZ, RZ, R27 ;  /* 0x000000ffff0a7224 */ /* 0x000fe400078e001b */
[----:B------:R-:W-:-:S06]  /*5bf30*/  IMAD.MOV.U32 R11, RZ, RZ, R26 ;  /* 0x000000ffff0b7224 */ /* 0x000fcc00078e001a */
[----:B------:R0:W-:Y:S04]  /*5bf40*/  STL.64 [R1+0xce0], R4 ;  /* 0x000ce00401007387 */ /* 0x0001e80000100a00 */
[----:B------:R1:W-:Y:S04]  /*5bf50*/  STL.64 [R1+0xce8], R6 ;  /* 0x000ce80601007387 */ /* 0x0003e80000100a00 */
[----:B0-----:R-:W2:Y:S04]  /*5bf60*/  LDL.LU R4, [R1+0xcc0] ;  /* 0x000cc00001047983 */ /* 0x001ea80000300800 */
[----:B------:R-:W2:Y:S04]  /*5bf70*/  LDL.LU R5, [R1+0xcc4] ;  /* 0x000cc40001057983 */ /* 0x000ea80000300800 */
[----:B-1----:R-:W2:Y:S04]  /*5bf80*/  LDL.LU R6, [R1+0xcc8] ;  /* 0x000cc80001067983 */ /* 0x002ea80000300800 */
[----:B------:R-:W2:Y:S04]  /*5bf90*/  LDL.LU R7, [R1+0xccc] ;  /* 0x000ccc0001077983 */ /* 0x000ea80000300800 */
[----:B------:R-:W2:Y:S04]  /*5bfa0*/  LDL.64 R18, [R1+0x2c8] ;  /* 0x0002c80001127983 */ /* 0x000ea80000100a00 */
[----:B------:R-:W-:Y:S04]  /*5bfb0*/  STL [R1+0x32fc], R10 ;  /* 0x0032fc0a01007387 */ /* 0x000fe80000100800 */
[----:B------:R3:W-:Y:S04]  /*5bfc0*/  STL [R1+0x32f8], R11 ;  /* 0x0032f80b01007387 */ /* 0x0007e80000100800 */
[----:B------:R-:W4:Y:S01]  /*5bfd0*/  LDL R46, [R1+0x268] ;  /* 0x00026800012e7983 */ /* 0x000f220000100800 */
[----:B---3--:R-:W-:-:S15]  /*5bfe0*/  HMMA.16816.F32 R8, R40, R34, R28 ;  /* 0x000000222808723c */ /* 0x008fde000000181c */
[----:B------:R-:W-:-:S04]  /*5bff0*/  NOP ;  /* 0x0000000000007918 */ /* 0x000fc80000000000 */
[----:B------:R0:W-:Y:S04]  /*5c000*/  STL.64 [R1+0xcd0], R8 ;  /* 0x000cd00801007387 */ /* 0x0001e80000100a00 */
[----:B------:R1:W-:Y:S04]  /*5c010*/  STL.64 [R1+0xcd8], R10 ;  /* 0x000cd80a01007387 */ /* 0x0003e80000100a00 */
[----:B------:R-:W4:Y:S04]  /*5c020*/  LDL R47, [R1+0x26c] ;  /* 0x00026c00012f7983 */ /* 0x000f280000100800 */
[----:B0-----:R-:W3:Y:S04]  /*5c030*/  LDL.LU R8, [R1+0xcb0] ;  /* 0x000cb00001087983 */ /* 0x001ee80000300800 */
[----:B------:R-:W3:Y:S04]  /*5c040*/  LDL.LU R9, [R1+0xcb4] ;  /* 0x000cb40001097983 */ /* 0x000ee80000300800 */
[----:B-1----:R-:W3:Y:S04]  /*5c050*/  LDL.LU R10, [R1+0xcb8] ;  /* 0x000cb800010a7983 */ /* 0x002ee80000300800 */
[----:B------:R-:W3:Y:S04]  /*5c060*/  LDL.LU R11, [R1+0xcbc] ;  /* 0x000cbc00010b7983 */ /* 0x000ee80000300800 */
[----:B------:R-:W3:Y:S04]  /*5c070*/  LDL.64 R14, [R1+0x2b8] ;  /* 0x0002b800010e7983 */ /* 0x000ee80000100a00 */
        /* <DEDUP_REMOVED lines=8> */
[----:B------:R-:W4:Y:S04]  /*5c100*/  LDL.64 R26, [R1+0x2a8] ;  /* 0x0002a800011a7983 */ /* 0x000f280000100a00 */
[----:B------:R-:W4:Y:S04]  /*5c110*/  LDL.64 R30, [R1+0x298] ;  /* 0x00029800011e7983 */ /* 0x000f280000100a00 */
[----:B------:R-:W4:Y:S04]  /*5c120*/  LDL R38, [R1+0x278] ;  /* 0x0002780001267983 */ /* 0x000f280000100800 */
[----:B------:R-:W4:Y:S04]  /*5c130*/  LDL R39, [R1+0x27c] ;  /* 0x00027c0001277983 */ /* 0x000f280000100800 */
        /* <DEDUP_REMOVED lines=8> */
[----:B--2---:R-:W-:Y:S01]  /*5c1c0*/  HMMA.16816.F32 R4, R40, R18, R4 ;  /* 0x000000122804723c */ /* 0x004fe20000001804 */
[----:B------:R-:W-:-:S02]  /*5c1d0*/  IMAD.MOV.U32 R52, RZ, RZ, R18 ;  /* 0x000000ffff347224 */ /* 0x000fc400078e0012 */
[----:B------:R-:W-:-:S15]  /*5c1e0*/  IMAD.MOV.U32 R53, RZ, RZ, R19 ;  /* 0x000000ffff357224 */ /* 0x000fde00078e0013 */
[----:B------:R-:W-:Y:S01]  /*5c1f0*/  NOP ;  /* 0x0000000000007918 */ /* 0x000fe20000000000 */
[----:B------:R0:W-:Y:S04]  /*5c200*/  STL.64 [R1+0xcc0], R4 ;  /* 0x000cc00401007387 */ /* 0x0001e80000100a00 */
[----:B------:R1:W-:Y:S04]  /*5c210*/  STL.64 [R1+0xcc8], R6 ;  /* 0x000cc80601007387 */ /* 0x0003e80000100a00 */
[----:B------:R-:W2:Y:S04]  /*5c220*/  LDL R18, [R1+0x258] ;  /* 0x0002580001127983 */ /* 0x000ea80000100800 */
[----:B------:R-:W2:Y:S04]  /*5c230*/  LDL R19, [R1+0x25c] ;  /* 0x00025c0001137983 */ /* 0x000ea80000100800 */
[----:B0-----:R-:W2:Y:S04]  /*5c240*/  LDL.LU R4, [R1+0xc50] ;  /* 0x000c500001047983 */ /* 0x001ea80000300800 */
[----:B------:R-:W2:Y:S04]  /*5c250*/  LDL.LU R5, [R1+0xc54] ;  /* 0x000c540001057983 */ /* 0x000ea80000300800 */
[----:B-1----:R-:W2:Y:S04]  /*5c260*/  LDL.LU R6, [R1+0xc58] ;  /* 0x000c580001067983 */ /* 0x002ea80000300800 */
[----:B------:R-:W2:Y:S01]  /*5c270*/  LDL.LU R7, [R1+0xc5c] ;  /* 0x000c5c0001077983 */ /* 0x000ea20000300800 */
[----:B---3--:R-:W-:Y:S03]  /*5c280*/  HMMA.16816.F32 R8, R40, R14, R8 ;  /* 0x0000000e2808723c */ /* 0x008fe60000001808 */
[----:B------:R-:W-:Y:S04]  /*5c290*/  STL [R1+0x3304], R53 ;  /* 0x0033043501007387 */ /* 0x000fe80000100800 */
[----:B------:R-:W-:-:S12]  /*5c2a0*/  STL [R1+0x3300], R52 ;  /* 0x0033003401007387 */ /* 0x000fd80000100800 */
[----:B------:R-:W-:Y:S04]  /*5c2b0*/  STL.64 [R1+0xcb0], R8 ;  /* 0x000cb00801007387 */ /* 0x000fe80000100a00 */
[----:B------:R0:W-:Y:S02]  /*5c2c0*/  STL.64 [R1+0xcb8], R10 ;  /* 0x000cb80a01007387 */ /* 0x0001e40000100a00 */
[----:B0-----:R-:W-:Y:S02]  /*5c2d0*/  IMAD.MOV.U32 R11, RZ, RZ, R15 ;  /* 0x000000ffff0b7224 */ /* 0x001fe400078e000f */
[----:B------:R-:W-:Y:S02]  /*5c2e0*/  IMAD.MOV.U32 R10, RZ, RZ, R14 ;  /* 0x000000ffff0a7224 */ /* 0x000fe400078e000e */
[----:B------:R-:W3:Y:S04]  /*5c2f0*/  LDL.LU.64 R14, [R1+0x3570] ;  /* 0x00357000010e7983 */ /* 0x000ee80000300a00 */
[----:B------:R-:W-:Y:S04]  /*5c300*/  STL [R1+0x330c], R11 ;  /* 0x00330c0b01007387 */ /* 0x000fe80000100800 */
[----:B------:R0:W-:Y:S04]  /*5c310*/  STL [R1+0x3308], R10 ;  /* 0x0033080a01007387 */ /* 0x0001e80000100800 */
[----:B------:R-:W2:Y:S04]  /*5c320*/  LDL.LU R8, [R1+0xc90] ;  /* 0x000c900001087983 */ /* 0x000ea80000300800 */
[----:B------:R-:W2:Y:S04]  /*5c330*/  LDL.LU R9, [R1+0xc94] ;  /* 0x000c940001097983 */ /* 0x000ea80000300800 */
[----:B0-----:R-:W2:Y:S04]  /*5c340*/  LDL.LU R10, [R1+0xc98] ;  /* 0x000c9800010a7983 */ /* 0x001ea80000300800 */
[----:B------:R-:W2:Y:S01]  /*5c350*/  LDL.LU R11, [R1+0xc9c] ;  /* 0x000c9c00010b7983 */ /* 0x000ea20000300800 */
[----:B----4-:R-:W-:Y:S01]  /*5c360*/  HMMA.16816.F32 R20, R40, R26, R20 ;  /* 0x0000001a2814723c */ /* 0x010fe20000001814 */
[----:B------:R-:W-:-:S02]  /*5c370*/  IMAD.MOV.U32 R52, RZ, RZ, R27 ;  /* 0x000000ffff347224 */ /* 0x000fc400078e001b */
[----:B------:R-:W-:-:S15]  /*5c380*/  IMAD.MOV.U32 R53, RZ, RZ, R26 ;  /* 0x000000ffff357224 */ /* 0x000fde00078e001a */
[----:B------:R-:W-:Y:S01]  /*5c390*/  NOP ;  /* 0x0000000000007918 */ /* 0x000fe20000000000 */
[----:B------:R-:W-:Y:S04]  /*5c3a0*/  STL.64 [R1+0xca0], R20 ;  /* 0x000ca01401007387 */ /* 0x000fe80000100a00 */
[----:B------:R0:W-:Y:S04]  /*5c3b0*/  STL.64 [R1+0xca8], R22 ;  /* 0x000ca81601007387 */ /* 0x0001e80000100a00 */
[----:B0-----:R-:W4:Y:S04]  /*5c3c0*/  LDL.LU.64 R22, [R1+0x3568] ;  /* 0x0035680001167983 */ /* 0x001f280000300a00 */
[----:B------:R-:W3:Y:S04]  /*5c3d0*/  LDL.LU.64 R26, [R1+0x3560] ;  /* 0x00356000011a7983 */ /* 0x000ee80000300a00 */
[----:B------:R-:W-:Y:S04]  /*5c3e0*/  STL [R1+0x3314], R52 ;  /* 0x0033143401007387 */ /* 0x000fe80000100800 */
[----:B------:R-:W-:Y:S01]  /*5c3f0*/  STL [R1+0x3310], R53 ;  /* 0x0033103501007387 */ /* 0x000fe20000100800 */
[----:B--2---:R-:W-:-:S15]  /*5c400*/  HMMA.16816.F32 R8, R40, R30, R8 ;  /* 0x0000001e2808723c */ /* 0x004fde0000001808 */
[----:B------:R-:W-:-:S04]  /*5c410*/  NOP ;  /* 0x0000000000007918 */ /* 0x000fc80000000000 */
[----:B------:R-:W-:Y:S04]  /*5c420*/  STL.64 [R1+0xc90], R8 ;  /* 0x000c900801007387 */ /* 0x000fe80000100a00 */
[----:B------:R0:W-:Y:S02]  /*5c430*/  STL.64 [R1+0xc98], R10 ;  /* 0x000c980a01007387 */ /* 0x0001e40000100a00 */
[----:B0-----:R-:W-:Y:S02]  /*5c440*/  IMAD.MOV.U32 R11, RZ, RZ, R30 ;  /* 0x000000ffff0b7224 */ /* 0x001fe400078e001e */
[----:B------:R-:W-:Y:S02]  /*5c450*/  IMAD.MOV.U32 R10, RZ, RZ, R31 ;  /* 0x000000ffff0a7224 */ /* 0x000fe400078e001f */
[----:B------:R-:W2:Y:S04]  /*5c460*/  LDL.LU.64 R30, [R1+0x3558] ;  /* 0x00355800011e7983 */ /* 0x000ea80000300a00 */
[----:B------:R0:W-:Y:S04]  /*5c470*/  STL.64 [R1+0x3530], R10 ;  /* 0x0035300a01007387 */ /* 0x0001e80000100a00 */
[----:B0-----:R-:W2:Y:S01]  /*5c480*/  LDL.64 R10, [R1+0x288] ;  /* 0x00028800010a7983 */ /* 0x001ea20000100a00 */
[C---:B------:R-:W-:Y:S08]  /*5c490*/  HMMA.16816.F32 R36, R40.reuse, R38, R56 ;  /* 0x000000262824723c */ /* 0x040ff00000001838 */
[----:B--2---:R-:W-:-:S15]  /*5c4a0*/  HMMA.16816.F32 R32, R40, R10, R32 ;  /* 0x0000000a2820723c */ /* 0x004fde0000001820 */
[----:B------:R-:W-:-:S04]  /*5c4b0*/  NOP ;  /* 0x0000000000007918 */ /* 0x000fc80000000000 */
[----:B------:R-:W-:Y:S04]  /*5c4c0*/  STL.64 [R1+0xc80], R32 ;  /* 0x000c802001007387 */ /* 0x000fe80000100a00 */
[----:B------:R0:W-:Y:S04]  /*5c4d0*/  STL.64 [R1+0xc88], R34 ;  /* 0x000c882201007387 */ /* 0x0001e80000100a00 */
[----:B0-----:R-:W2:Y:S01]  /*5c4e0*/  LDL.LU.64 R34, [R1+0x3550] ;  /* 0x0035500001227983 */ /* 0x001ea20000300a00 */
[----:B------:R-:W-:Y:S02]  /*5c4f0*/  IMAD.MOV.U32 R52, RZ, RZ, R10 ;  /* 0x000000ffff347224 */ /* 0x000fe400078e000a */
[----:B------:R-:W-:-:S02]  /*5c500*/  IMAD.MOV.U32 R53, RZ, RZ, R11 ;  /* 0x000000ffff357224 */ /* 0x000fc400078e000b */
[C---:B------:R-:W-:Y:S08]  /*5c510*/  HMMA.16816.F32 R8, R40.reuse, R46, R48 ;  /* 0x0000002e2808723c */ /* 0x040ff00000001830 */
[----:B------:R-:W-:Y:S01]  /*5c520*/  HMMA.16816.F32 R4, R40, R18, R4 ;  /* 0x000000122804723c */ /* 0x000fe20000001804 */
[----:B------:R-:W-:Y:S04]  /*5c530*/  STL.64 [R1+0x3388], R54 ;  /* 0x0033883601007387 */ /* 0x000fe80000100a00 */
[----:B------:R-:W-:Y:S04]  /*5c540*/  STL.64 [R1+0x3380], R52 ;  /* 0x0033803401007387 */ /* 0x000fe80000100a00 */
[----:B------:R-:W-:Y:S04]  /*5c550*/  STL.64 [R1+0xc70], R36 ;  /* 0x000c702401007387 */ /* 0x000fe80000100a00 */
[----:B------:R-:W-:Y:S01]  /*5c560*/  STL.64 [R1+0xc78], R38 ;  /* 0x000c782601007387 */ /* 0x000fe20000100a00 */
[----:B------:R-:W-:-:S02]  /*5c570*/  IMAD.MOV.U32 R33, RZ, RZ, R10 ;  /* 0x000000ffff217224 */ /* 0x000fc400078e000a */
[----:B------:R-:W-:Y:S02]  /*5c580*/  IMAD.MOV.U32 R32, RZ, RZ, R8 ;  /* 0x000000ffff207224 */ /* 0x000fe400078e0008 */
[----:B------:R-:W-:Y:S02]  /*5c590*/  IMAD.MOV.U32 R29, RZ, RZ, R11 ;  /* 0x000000ffff1d7224 */ /* 0x000fe400078e000b */
[----:B------:R-:W-:Y:S01]  /*5c5a0*/  IMAD.MOV.U32 R28, RZ, RZ, R9 ;  /* 0x000000ffff1c7224 */ /* 0x000fe200078e0009 */
[----:B------:R-:W-:Y:S04]  /*5c5b0*/  STL.64 [R1+0xc60], R8 ;  /* 0x000c600801007387 */ /* 0x000fe80000100a00 */
[----:B------:R-:W-:Y:S01]  /*5c5c0*/  STL.64 [R1+0xc68], R10 ;  /* 0x000c680a01007387 */ /* 0x000fe20000100a00 */
[----:B------:R-:W-:-:S02]  /*5c5d0*/  IMAD.MOV.U32 R24, RZ, RZ, R4 ;  /* 0x000000ffff187224 */ /* 0x000fc400078e0004 */
[----:B------:R-:W-:Y:S02]  /*5c5e0*/  IMAD.MOV.U32 R25, RZ, RZ, R6 ;  /* 0x000000ffff197224 */ /* 0x000fe400078e0006 */
[----:B------:R-:W-:Y:S02]  /*5c5f0*/  IMAD.MOV.U32 R20, RZ, RZ, R5 ;  /* 0x000000ffff147224 */ /* 0x000fe400078e0005 */
[----:B------:R-:W-:Y:S01]  /*5c600*/  IMAD.MOV.U32 R21, RZ, RZ, R7 ;  /* 0x000000ffff157224 */ /* 0x000fe200078e0007 */
[----:B--2---:R-:W-:Y:S04]  /*5c610*/  STL.64 [R1+0x3340], R34 ;  /* 0x0033402201007387 */ /* 0x004fe80000100a00 */
[----:B------:R-:W-:Y:S04]  /*5c620*/  STL.64 [R1+0x3338], R32 ;  /* 0x0033382001007387 */ /* 0x000fe80000100a00 */
[----:B------:R-:W-:Y:S04]  /*5c630*/  STL.64 [R1+0x3320], R30 ;  /* 0x0033201e01007387 */ /* 0x000fe80000100a00 */
[----:B------:R-:W-:Y:S04]  /*5c640*/  STL.64 [R1+0x3318], R28 ;  /* 0x0033181c01007387 */ /* 0x000fe80000100a00 */
[----:B------:R-:W-:Y:S04]  /*5c650*/  STL.64 [R1+0xc50], R4 ;  /* 0x000c500401007387 */ /* 0x000fe80000100a00 */
[----:B------:R0:W-:Y:S04]  /*5c660*/  STL.64 [R1+0xc58], R6 ;  /* 0x000c580601007387 */ /* 0x0001e80000100a00 */
[----:B------:R-:W-:Y:S04]  /*5c670*/  STL [R1+0x2c64], R24 ;  /* 0x002c641801007387 */ /* 0x000fe80000100800 */
[----:B------:R-:W-:Y:S04]  /*5c680*/  STL [R1+0x2c60], R25 ;  /* 0x002c601901007387 */ /* 0x000fe80000100800 */
[----:B------:R-:W-:Y:S04]  /*5c690*/  STL [R1+0x2c5c], R20 ;  /* 0x002c5c1401007387 */ /* 0x000fe80000100800 */
[----:B------:R-:W-:Y:S04]  /*5c6a0*/  STL [R1+0x2c58], R21 ;  /* 0x002c581501007387 */ /* 0x000fe80000100800 */
[----:B----4-:R-:W-:Y:S04]  /*5c6b0*/  STL.64 [R1+0x3520], R22 ;  /* 0x0035201601007387 */ /* 0x010fe80000100a00 */
[----:B0-----:R-:W2:Y:S04]  /*5c6c0*/  LDL.LU R6, [R1+0x98] ;  /* 0x0000980001067983 */ /* 0x001ea80000300800 */
[----:B------:R-:W2:Y:S04]  /*5c6d0*/  LDL.LU R7, [R1+0x9c] ;  /* 0x00009c0001077983 */ /* 0x000ea80000300800 */
[----:B------:R-:W4:Y:S04]  /*5c6e0*/  LDL.64 R18, [R1+0x248] ;  /* 0x0002480001127983 */ /* 0x000f280000100a00 */
[----:B--2---:R-:W-:Y:S04]  /*5c6f0*/  STL.64 [R1+0x3528], R6 ;  /* 0x0035280601007387 */ /* 0x004fe80000100a00 */
[----:B------:R-:W2:Y:S04]  /*5c700*/  LDL.LU R48, [R1+0xbd0] ;  /* 0x000bd00001307983 */ /* 0x000ea80000300800 */
[----:B------:R-:W2:Y:S04]  /*5c710*/  LDL.LU R49, [R1+0xbd4] ;  /* 0x000bd40001317983 */ /* 0x000ea80000300800 */
[----:B------:R-:W2:Y:S04]  /*5c720*/  LDL.LU R50, [R1+0xbd8] ;  /* 0x000bd80001327983 */ /* 0x000ea80000300800 */
[----:B------:R-:W2:Y:S04]  /*5c730*/  LDL.LU R51, [R1+0xbdc] ;  /* 0x000bdc0001337983 */ /* 0x000ea80000300800 */
[----:B--2---:R-:W-:Y:S04]  /*5c740*/  STL.64 [R1+0x3540], R50 ;  /* 0x0035403201007387 */ /* 0x004fe80000100a00 */
[----:B------:R0:W-:Y:S04]  /*5c750*/  STL.64 [R1+0x3538], R48 ;  /* 0x0035383001007387 */ /* 0x0001e80000100a00 */
[----:B0-----:R-:W2:Y:S04]  /*5c760*/  LDL.LU R48, [R1+0xc40] ;  /* 0x000c400001307983 */ /* 0x001ea80000300800 */
[----:B------:R-:W2:Y:S04]  /*5c770*/  LDL.LU R49, [R1+0xc44] ;  /* 0x000c440001317983 */ /* 0x000ea80000300800 */
[----:B------:R-:W2:Y:S04]  /*5c780*/  LDL.LU R50, [R1+0xc48] ;  /* 0x000c480001327983 */ /* 0x000ea80000300800 */
[----:B------:R-:W2:Y:S04]  /*5c790*/  LDL.LU R51, [R1+0xc4c] ;  /* 0x000c4c0001337983 */ /* 0x000ea80000300800 */
[----:B------:R-:W3:Y:S04]  /*5c7a0*/  LDL.LU R52, [R1+0xbe0] ;  /* 0x000be00001347983 */ /* 0x000ee80000300800 */
[----:B------:R-:W3:Y:S04]  /*5c7b0*/  LDL.LU R53, [R1+0xbe4] ;  /* 0x000be40001357983 */ /* 0x000ee80000300800 */
[----:B------:R-:W3:Y:S04]  /*5c7c0*/  LDL.LU R54, [R1+0xbe8] ;  /* 0x000be80001367983 */ /* 0x000ee80000300800 */
[----:B------:R-:W3:Y:S04]  /*5c7d0*/  LDL.LU R55, [R1+0xbec] ;  /* 0x000bec0001377983 */ /* 0x000ee80000300800 */
[----:B------:R-:W3:Y:S04]  /*5c7e0*/  LDL R34, [R1+0x1f8] ;  /* 0x0001f80001227983 */ /* 0x000ee80000100800 */
[----:B------:R-:W3:Y:S04]  /*5c7f0*/  LDL R35, [R1+0x1fc] ;  /* 0x0001fc0001237983 */ /* 0x000ee80000100800 */
[----:B------:R-:W3:Y:S04]  /*5c800*/  LDL R6, [R1+0x238] ;  /* 0x0002380001067983 */ /* 0x000ee80000100800 */
[----:B------:R-:W3:Y:S04]  /*5c810*/  LDL R7, [R1+0x23c] ;  /* 0x00023c0001077983 */ /* 0x000ee80000100800 */
        /* <DEDUP_REMOVED lines=12> */
[----:B------:R-:W3:Y:S04]  /*5c8e0*/  LDL.64 R58, [R1+0x228] ;  /* 0x00022800013a7983 */ /* 0x000ee80000100a00 */
[----:B------:R-:W3:Y:S04]  /*5c8f0*/  LDL.64 R38, [R1+0x1e8] ;  /* 0x0001e80001267983 */ /* 0x000ee80000100a00 */
[----:B------:R-:W3:Y:S01]  /*5c900*/  LDL.64 R46, [R1+0x1d8] ;  /* 0x0001d800012e7983 */ /* 0x000ee20000100a00 */
[----:B----4-:R-:W-:-:S02]  /*5c910*/  IMAD.MOV.U32 R25, RZ, RZ, R18 ;  /* 0x000000ffff197224 */ /* 0x010fc400078e0012 */
[----:B------:R-:W-:Y:S01]  /*5c920*/  IMAD.MOV.U32 R24, RZ, RZ, R19 ;  /* 0x000000ffff187224 */ /* 0x000fe200078e0013 */
[----:B--2---:R-:W-:Y:S01]  /*5c930*/  HMMA.16816.F32 R48, R40, R18, R48 ;  /* 0x000000122830723c */ /* 0x004fe20000001830 */
[----:B------:R-:W2:-:S15]  /*5c940*/  LDL.LU.64 R18, [R1+0x3548] ;  /* 0x0035480001127983 */ /* 0x000e9e0000300a00 */
[----:B------:R-:W-:-:S03]  /*5c950*/  NOP ;  /* 0x0000000000007918 */ /* 0x000fc60000000000 */
[----:B------:R-:W-:Y:S01]  /*5c960*/  STL.64 [R1+0xc40], R48 ;  /* 0x000c403001007387 */ /* 0x000fe20000100a00 */
[----:B------:R-:W-:Y:S02]  /*5c970*/  IMAD.MOV.U32 R13, RZ, RZ, R51 ;  /* 0x000000ffff0d7224 */ /* 0x000fe400078e0033 */
[----:B------:R-:W-:Y:S01]  /*5c980*/  IMAD.MOV.U32 R17, RZ, RZ, R50 ;  /* 0x000000ffff117224 */ /* 0x000fe200078e0032 */
[----:B------:R0:W-:Y:S01]  /*5c990*/  STL.64 [R1+0xc48], R50 ;  /* 0x000c483201007387 */ /* 0x0001e20000100a00 */
[----:B------:R-:W-:Y:S02]  /*5c9a0*/  IMAD.MOV.U32 R12, RZ, RZ, R49 ;  /* 0x000000ffff0c7224 */ /* 0x000fe400078e0031 */
[----:B------:R-:W-:Y:S01]  /*5c9b0*/  IMAD.MOV.U32 R16, RZ, RZ, R48 ;  /* 0x000000ffff107224 */ /* 0x000fe200078e0030 */
[----:B0-----:R-:W4:Y:S04]  /*5c9c0*/  LDL.LU.64 R50, [R1+0x3540] ;  /* 0x0035400001327983 */ /* 0x001f280000300a00 */
[----:B------:R-:W4:Y:S04]  /*5c9d0*/  LDL.LU.64 R48, [R1+0x3538] ;  /* 0x0035380001307983 */ /* 0x000f280000300a00 */
[----:B---3--:R0:W-:Y:S04]  /*5c9e0*/  STL.64 [R1+0x3360], R26 ;  /* 0x0033601a01007387 */ /* 0x0081e80000100a00 */
[----:B------:R-:W-:Y:S04]  /*5c9f0*/  STL.64 [R1+0x3358], R24 ;  /* 0x0033581801007387 */ /* 0x000fe80000100a00 */
[----:B0-----:R-:W3:Y:S04]  /*5ca00*/  LDL.64 R26, [R1+0x208] ;  /* 0x00020800011a7983 */ /* 0x001ee80000100a00 */
[----:B------:R0:W-:Y:S04]  /*5ca10*/  STL [R1+0x2c24], R16 ;  /* 0x002c241001007387 */ /* 0x0001e80000100800 */
[----:B------:R1:W-:Y:S01]  /*5ca20*/  STL [R1+0x2c20], R17 ;  /* 0x002c201101007387 */ /* 0x0003e20000100800 */
[----:B------:R-:W-:Y:S03]  /*5ca30*/  HMMA.16816.F32 R4, R40, R6, R8 ;  /* 0x000000062804723c */ /* 0x000fe60000001808 */
[----:B--2---:R2:W-:Y:S04]  /*5ca40*/  STL.64 [R1+0x33d0], R18 ;  /* 0x0033d01201007387 */ /* 0x0045e80000100a00 */
[----:B0-----:R-:W3:Y:S04]  /*5ca50*/  LDL.LU R16, [R1+0xc00] ;  /* 0x000c000001107983 */ /* 0x001ee80000300800 */
[----:B-1----:R-:W3:Y:S04]  /*5ca60*/  LDL.LU R17, [R1+0xc04] ;  /* 0x000c040001117983 */ /* 0x002ee80000300800 */
[----:B--2---:R-:W2:Y:S04]  /*5ca70*/  LDL.LU R18, [R1+0xc08] ;  /* 0x000c080001127983 */ /* 0x004ea80000300800 */
[----:B------:R-:W2:Y:S04]  /*5ca80*/  LDL.LU R19, [R1+0xc0c] ;  /* 0x000c0c0001137983 */ /* 0x000ea80000300800 */
[----:B------:R-:W-:Y:S04]  /*5ca90*/  STL [R1+0x2c1c], R12 ;  /* 0x002c1c0c01007387 */ /* 0x000fe80000100800 */
[----:B------:R-:W-:Y:S04]  /*5caa0*/  STL [R1+0x2c18], R13 ;  /* 0x002c180d01007387 */ /* 0x000fe80000100800 */
[----:B------:R0:W-:Y:S04]  /*5cab0*/  STL.64 [R1+0x33e8], R14 ;  /* 0x0033e80e01007387 */ /* 0x0001e80000100a00 */
[----:B0-----:R-:W2:Y:S04]  /*5cac0*/  LDL R14, [R1+0x218] ;  /* 0x00021800010e7983 */ /* 0x001ea80000100800 */
[----:B------:R-:W2:Y:S04]  /*5cad0*/  LDL R15, [R1+0x21c] ;  /* 0x00021c00010f7983 */ /* 0x000ea80000100800 */
[----:B------:R-:W2:Y:S01]  /*5cae0*/  LDL.LU.64 R10, [R1+0x3530] ;  /* 0x00353000010a7983 */ /* 0x000ea20000300a00 */
[----:B------:R-:W-:-:S02]  /*5caf0*/  IMAD.MOV.U32 R8, RZ, RZ, R4 ;  /* 0x000000ffff087224 */ /* 0x000fc400078e0004 */
[----:B------:R-:W-:Y:S01]  /*5cb00*/  IMAD.MOV.U32 R9, RZ, RZ, R6 ;  /* 0x000000ffff097224 */ /* 0x000fe200078e0006 */
[----:B------:R-:W-:Y:S04]  /*5cb10*/  STL.64 [R1+0xc30], R4 ;  /* 0x000c300401007387 */ /* 0x000fe80000100a00 */
[----:B------:R0:W-:Y:S04]  /*5cb20*/  STL.64 [R1+0xc38], R6 ;  /* 0x000c380601007387 */ /* 0x0001e80000100a00 */
[----:B0-----:R-:W3:Y:S04]  /*5cb30*/  LDL.LU.64 R6, [R1+0x3528] ;  /* 0x0035280001067983 */ /* 0x001ee80000300a00 */
[----:B------:R0:W-:Y:S04]  /*5cb40*/  STL [R1+0x2c04], R8 ;  /* 0x002c040801007387 */ /* 0x0001e80000100800 */
[----:B------:R1:W-:Y:S01]  /*5cb50*/  STL [R1+0x2c00], R9 ;  /* 0x002c000901007387 */ /* 0x0003e20000100800 */
[----:B------:R-:W-:Y:S01]  /*5cb60*/  HMMA.16816.F32 R20, R40, R58, R20 ;  /* 0x0000003a2814723c */ /* 0x000fe20000001814 */
[----:B------:R-:W-:-:S02]  /*5cb70*/  IMAD.MOV.U32 R4, RZ, RZ, R58 ;  /* 0x000000ffff047224 */ /* 0x000fc400078e003a */
[----:B------:R-:W-:Y:S01]  /*5cb80*/  IMAD.MOV.U32 R3, RZ, RZ, R59 ;  /* 0x000000ffff037224 */ /* 0x000fe200078e003b */
[----:B--2---:R2:W-:Y:S04]  /*5cb90*/  STL.64 [R1+0x3368], R10 ;  /* 0x0033680a01007387 */ /* 0x0045e80000100a00 */
[----:B0-----:R-:W4:Y:S04]  /*5cba0*/  LDL.LU R8, [R1+0xc10] ;  /* 0x000c100001087983 */ /* 0x001f280000300800 */
[----:B-1----:R-:W4:Y:S04]  /*5cbb0*/  LDL.LU R9, [R1+0xc14] ;  /* 0x000c140001097983 */ /* 0x002f280000300800 */
[----:B--2---:R-:W4:Y:S04]  /*5cbc0*/  LDL.LU R10, [R1+0xc18] ;  /* 0x000c1800010a7983 */ /* 0x004f280000300800 */
[----:B------:R-:W4:Y:S04]  /*5cbd0*/  LDL.LU R11, [R1+0xc1c] ;  /* 0x000c1c00010b7983 */ /* 0x000f280000300800 */
[----:B------:R-:W-:Y:S04]  /*5cbe0*/  STL.64 [R1+0xc20], R20 ;  /* 0x000c201401007387 */ /* 0x000fe80000100a00 */
[----:B------:R0:W-:Y:S04]  /*5cbf0*/  STL.64 [R1+0xc28], R22 ;  /* 0x000c281601007387 */ /* 0x0001e80000100a00 */
[----:B0-----:R-:W2:Y:S04]  /*5cc00*/  LDL.LU.64 R22, [R1+0x3520] ;  /* 0x0035200001167983 */ /* 0x001ea80000300a00 */
[----:B------:R-:W2:Y:S01]  /*5cc10*/  LDL.LU.64 R58, [R1+0x3518] ;  /* 0x00351800013a7983 */ /* 0x000ea20000300a00 */
[----:B---3--:R-:W-:-:S02]  /*5cc20*/  IMAD.MOV.U32 R5, RZ, RZ, R27 ;  /* 0x000000ffff057224 */ /* 0x008fc400078e001b */
[----:B------:R-:W-:Y:S01]  /*5cc30*/  IMAD.MOV.U32 R56, RZ, RZ, R26 ;  /* 0x000000ffff387224 */ /* 0x000fe200078e001a */
[C---:B----4-:R-:W-:Y:S08]  /*5cc40*/  HMMA.16816.F32 R12, R40.reuse, R14, R8 ;  /* 0x0000000e280c723c */ /* 0x050ff00000001808 */
[C---:B------:R-:W-:Y:S11]  /*5cc50*/  HMMA.16816.F32 R8, R40.reuse, R26, R16 ;  /* 0x0000001a2808723c */ /* 0x040ff60000001810 */
[----:B------:R-:W-:Y:S04]  /*5cc60*/  STL.64 [R1+0xc10], R12 ;  /* 0x000c100c01007387 */ /* 0x000fe80000100a00 */
[----:B------:R-:W-:Y:S04]  /*5cc70*/  STL.64 [R1+0xc18], R14 ;  /* 0x000c180e01007387 */ /* 0x000fe80000100a00 */
[----:B------:R-:W-:Y:S04]  /*5cc80*/  STL.64 [R1+0xc00], R8 ;  /* 0x000c000801007387 */ /* 0x000fe80000100a00 */
[----:B------:R0:W-:Y:S04]  /*5cc90*/  STL.64 [R1+0xc08], R10 ;  /* 0x000c080a01007387 */ /* 0x0001e80000100a00 */
[----:B------:R-:W-:Y:S04]  /*5cca0*/  STL.64 [R1+0x3418], R6 ;  /* 0x0034180601007387 */ /* 0x000fe80000100a00 */
[----:B------:R1:W-:Y:S01]  /*5ccb0*/  STL.64 [R1+0x3410], R4 ;  /* 0x0034100401007387 */ /* 0x0003e20000100a00 */
[C---:B0-----:R-:W-:Y:S08]  /*5ccc0*/  HMMA.16816.F32 R8, R40.reuse, R34, R28 ;  /* 0x000000222808723c */ /* 0x041ff0000000181c */
[C---:B-1----:R-:W-:Y:S01]  /*5ccd0*/  HMMA.16816.F32 R4, R40.reuse, R38, R52 ;  /* 0x000000262804723c */ /* 0x042fe20000001834 */
[----:B--2---:R-:W-:Y:S04]  /*5cce0*/  STL.64 [R1+0x33f8], R58 ;  /* 0x0033f83a01007387 */ /* 0x004fe80000100a00 */
[----:B------:R-:W-:Y:S06]  /*5ccf0*/  STL [R1+0x33f0], R56 ;  /* 0x0033f03801007387 */ /* 0x000fec0000100800 */
[----:B------:R-:W-:Y:S04]  /*5cd00*/  STL.64 [R1+0xbf0], R8 ;  /* 0x000bf00801007387 */ /* 0x000fe80000100a00 */
[----:B------:R-:W-:Y:S04]  /*5cd10*/  STL.64 [R1+0xbf8], R10 ;  /* 0x000bf80a01007387 */ /* 0x000fe80000100a00 */
[----:B------:R-:W-:Y:S04]  /*5cd20*/  STL.64 [R1+0xbe0], R4 ;  /* 0x000be00401007387 */ /* 0x000fe80000100a00 */
[----:B------:R0:W-:Y:S02]  /*5cd30*/  STL.64 [R1+0xbe8], R6 ;  /* 0x000be80601007387 */ /* 0x0001e40000100a00 */
[----:B0-----:R-:W-:-:S15]  /*5cd40*/  HMMA.16816.F32 R4, R40, R46, R48 ;  /* 0x0000002e2804723c */ /* 0x001fde0000001830 */
[----:B------:R-:W-:-:S04]  /*5cd50*/  NOP ;  /* 0x0000000000007918 */ /* 0x000fc80000000000 */
[----:B------:R-:W-:Y:S04]  /*5cd60*/  STL.64 [R1+0xbd0], R4 ;  /* 0x000bd00401007387 */ /* 0x000fe80000100a00 */
[----:B------:R-:W-:Y:S04]  /*5cd70*/  STL.64 [R1+0xbd8], R6 ;  /* 0x000bd80601007387 */ /* 0x000fe80000100a00 */
[----:B------:R-:W2:Y:S04]  /*5cd80*/  LDL R50, [R1+0xb8] ;  /* 0x0000b80001327983 */ /* 0x000ea80000100800 */
[----:B------:R-:W2:Y:S04]  /*5cd90*/  LDL R51, [R1+0xbc] ;  /* 0x0000bc0001337983 */ /* 0x000ea80000100800 */
[----:B--2---:R-:W-:Y:S04]  /*5cda0*/  STL.64 [R1+0x3420], R50 ;  /* 0x0034203201007387 */ /* 0x004fe80000100a00 */
[----:B------:R-:W2:Y:S04]  /*5cdb0*/  LDL.LU R32, [R1+0x12a0] ;  /* 0x0012a00001207983 */ /* 0x000ea80000300800 */
[----:B------:R-:W2:Y:S04]  /*5cdc0*/  LDL.LU R33, [R1+0x12a4] ;  /* 0x0012a40001217983 */ /* 0x000ea80000300800 */
[----:B------:R-:W3:Y:S04]  /*5cdd0*/  LDL.LU R34, [R1+0x12a8] ;  /* 0x0012a80001227983 */ /* 0x000ee80000300800 */
[----:B------:R-:W3:Y:S04]  /*5cde0*/  LDL.LU R35, [R1+0x12ac] ;  /* 0x0012ac0001237983 */ /* 0x000ee80000300800 */
[----:B---3--:R-:W-:Y:S04]  /*5cdf0*/  STL.64 [R1+0x3430], R34 ;  /* 0x0034302201007387 */ /* 0x008fe80000100a00 */
[----:B--2---:R-:W-:Y:S04]  /*5ce00*/  STL.64 [R1+0x3428], R32 ;  /* 0x0034282001007387 */ /* 0x004fe80000100a00 */
        /* <DEDUP_REMOVED lines=15> */
[----:B------:R-:W3:Y:S01]  /*5cf00*/  LDL.LU R11, [R1+0x12cc] ;  /* 0x0012cc00010b7983 */ /* 0x000ee20000300800 */
[----:B------:R-:W-:-:S03]  /*5cf10*/  IMAD.MOV.U32 R21, RZ, RZ, R46 ;  /* 0x000000ffff157224 */ /* 0x000fc600078e002e */
[----:B---3--:R-:W-:Y:S04]  /*5cf20*/  STL.64 [R1+0x3460], R10 ;  /* 0x0034600a01007387 */ /* 0x008fe80000100a00 */
[----:B--2---:R-:W-:Y:S04]  /*5cf30*/  STL.64 [R1+0x3458], R8 ;  /* 0x0034580801007387 */ /* 0x004fe80000100a00 */
[----:B------:R-:W2:Y:S04]  /*5cf40*/  LDL R58, [R1+0xe8] ;  /* 0x0000e800013a7983 */ /* 0x000ea80000100800 */
[----:B------:R-:W2:Y:S01]  /*5cf50*/  LDL R59, [R1+0xec] ;  /* 0x0000ec00013b7983 */ /* 0x000ea20000100800 */
[----:B------:R-:W-:-:S03]  /*5cf60*/  IMAD.MOV.U32 R20, RZ, RZ, R47 ;  /* 0x000000ffff147224 */ /* 0x000fc600078e002f */
[----:B--2---:R-:W-:Y:S04]  /*5cf70*/  STL.64 [R1+0x3468], R58 ;  /* 0x0034683a01007387 */ /* 0x004fe80000100a00 */
[----:B------:R-:W-:Y:S04]  /*5cf80*/  STL.64 [R1+0x33a8], R22 ;  /* 0x0033a81601007387 */ /* 0x000fe80000100a00 */
[----:B------:R0:W-:Y:S04]  /*5cf90*/  STL.64 [R1+0x33a0], R20 ;  /* 0x0033a01401007387 */ /* 0x0001e80000100a00 */
[----:B0-----:R-:W2:Y:S04]  /*5cfa0*/  LDL.LU R20, [R1+0x12d0] ;  /* 0x0012d00001147983 */ /* 0x001ea80000300800 */
[----:B------:R-:W2:Y:S04]  /*5cfb0*/  LDL.LU R21, [R1+0x12d4] ;  /* 0x0012d40001157983 */ /* 0x000ea80000300800 */
[----:B------:R-:W3:Y:S04]  /*5cfc0*/  LDL.LU R22, [R1+0x12d8] ;  /* 0x0012d80001167983 */ /* 0x000ee80000300800 */
[----:B------:R-:W3:Y:S04]  /*5cfd0*/  LDL.LU R23, [R1+0x12dc] ;  /* 0x0012dc0001177983 */ /* 0x000ee80000300800 */
[----:B---3--:R0:W-:Y:S04]  /*5cfe0*/  STL.64 [R1+0x3478], R22 ;  /* 0x0034781601007387 */ /* 0x0081e80000100a00 */
[----:B--2---:R-:W-:Y:S04]  /*5cff0*/  STL.64 [R1+0x3470], R20 ;  /* 0x0034701401007387 */ /* 0x004fe80000100a00 */
[----:B------:R-:W2:Y:S04]  /*5d000*/  LDL R50, [R1+0x108] ;  /* 0x0001080001327983 */ /* 0x000ea80000100800 */
[----:B------:R-:W2:Y:S01]  /*5d010*/  LDL R51, [R1+0x10c] ;  /* 0x00010c0001337983 */ /* 0x000ea20000100800 */
[----:B------:R-:W-:-:S02]  /*5d020*/  IMAD.MOV.U32 R2, RZ, RZ, R38 ;  /* 0x000000ffff027224 */ /* 0x000fc400078e0026 */
[----:B------:R-:W-:Y:S01]  /*5d030*/  IMAD.MOV.U32 R0, RZ, RZ, R39 ;  /* 0x000000ffff007224 */ /* 0x000fe200078e0027 */
[----:B--2---:R-:W-:Y:S04]  /*5d040*/  STL.64 [R1+0x3480], R50 ;  /* 0x0034803201007387 */ /* 0x004fe80000100a00 */
[----:B------:R-:W2:Y:S04]  /*5d050*/  LDL R38, [R1+0x128] ;  /* 0x0001280001267983 */ /* 0x000ea80000100800 */
[----:B------:R-:W2:Y:S04]  /*5d060*/  LDL R39, [R1+0x12c] ;  /* 0x00012c0001277983 */ /* 0x000ea80000100800 */
[----:B------:R-:W3:Y:S04]  /*5d070*/  LDL.LU R52, [R1+0x1310] ;  /* 0x0013100001347983 */ /* 0x000ee80000300800 */
[----:B------:R-:W3:Y:S04]  /*5d080*/  LDL.LU R53, [R1+0x1314] ;  /* 0x0013140001357983 */ /* 0x000ee80000300800 */
[----:B------:R-:W4:Y:S04]  /*5d090*/  LDL.LU R54, [R1+0x1318] ;  /* 0x0013180001367983 */ /* 0x000f280000300800 */
[----:B------:R-:W4:Y:S04]  /*5d0a0*/  LDL.LU R55, [R1+0x131c] ;  /* 0x00131c0001377983 */ /* 0x000f280000300800 */
[----:B----4-:R-:W-:Y:S04]  /*5d0b0*/  STL.64 [R1+0x3490], R54 ;  /* 0x0034903601007387 */ /* 0x010fe80000100a00 */
[----:B---3--:R1:W-:Y:S04]  /*5d0c0*/  STL.64 [R1+0x3488], R52 ;  /* 0x0034883401007387 */ /* 0x0083e80000100a00 */
[----:B------:R-:W3:Y:S04]  /*5d0d0*/  LDL R26, [R1+0x138] ;  /* 0x00013800011a7983 */ /* 0x000ee80000100800 */
[----:B------:R-:W3:Y:S04]  /*5d0e0*/  LDL R27, [R1+0x13c] ;  /* 0x00013c00011b7983 */ /* 0x000ee80000100800 */
[----:B---3--:R3:W-:Y:S04]  /*5d0f0*/  STL.64 [R1+0x3498], R26 ;  /* 0x0034981a01007387 */ /* 0x0087e80000100a00 */
[----:B------:R-:W4:Y:S04]  /*5d100*/  LDL R10, [R1+0x148] ;  /* 0x00014800010a7983 */ /* 0x000f280000100800 */
[----:B------:R-:W4:Y:S04]  /*5d110*/  LDL R11, [R1+0x14c] ;  /* 0x00014c00010b7983 */ /* 0x000f280000100800 */
[----:B----4-:R-:W-:Y:S04]  /*5d120*/  STL.64 [R1+0x34a0], R10 ;  /* 0x0034a00a01007387 */ /* 0x010fe80000100a00 */
[----:B------:R-:W4:Y:S04]  /*5d130*/  LDL.LU R56, [R1+0x1330] ;  /* 0x0013300001387983 */ /* 0x000f280000300800 */
[----:B------:R-:W4:Y:S04]  /*5d140*/  LDL.LU R57, [R1+0x1334] ;  /* 0x0013340001397983 */ /* 0x000f280000300800 */
[----:B------:R-:W2:Y:S04]  /*5d150*/  LDL.LU R58, [R1+0x1338] ;  /* 0x00133800013a7983 */ /* 0x000ea80000300800 */
[----:B------:R-:W2:Y:S04]  /*5d160*/  LDL.LU R59, [R1+0x133c] ;  /* 0x00133c00013b7983 */ /* 0x000ea80000300800 */
[----:B--2---:R2:W-:Y:S04]  /*5d170*/  STL.64 [R1+0x34b0], R58 ;  /* 0x0034b03a01007387 */ /* 0x0045e80000100a00 */
[----:B----4-:R-:W-:Y:S04]  /*5d180*/  STL.64 [R1+0x34a8], R56 ;  /* 0x0034a83801007387 */ /* 0x010fe80000100a00 */
[----:B0-----:R-:W4:Y:S04]  /*5d190*/  LDL R22, [R1+0x158] ;  /* 0x0001580001167983 */ /* 0x001f280000100800 */
[----:B------:R-:W4:Y:S04]  /*5d1a0*/  LDL R23, [R1+0x15c] ;  /* 0x00015c0001177983 */ /* 0x000f280000100800 */
[----:B----4-:R0:W-:Y:S04]  /*5d1b0*/  STL.64 [R1+0x34b8], R22 ;  /* 0x0034b81601007387 */ /* 0x0101e80000100a00 */
[----:B------:R-:W4:Y:S04]  /*5d1c0*/  LDL R46, [R1+0x168] ;  /* 0x00016800012e7983 */ /* 0x000f280000100800 */
[----:B------:R-:W4:Y:S04]  /*5d1d0*/  LDL R47, [R1+0x16c] ;  /* 0x00016c00012f7983 */ /* 0x000f280000100800 */
[----:B----4-:R4:W-:Y:S04]  /*5d1e0*/  STL.64 [R1+0x34c0], R46 ;  /* 0x0034c02e01007387 */ /* 0x0109e80000100a00 */
[----:B-1----:R-:W2:Y:S04]  /*5d1f0*/  LDL.LU R52, [R1+0xb60] ;  /* 0x000b600001347983 */ /* 0x002ea80000300800 */
[----:B------:R-:W2:Y:S04]  /*5d200*/  LDL.LU R53, [R1+0xb64] ;  /* 0x000b640001357983 */ /* 0x000ea80000300800 */
[----:B------:R-:W2:Y:S04]  /*5d210*/  LDL.LU R54, [R1+0xb68] ;  /* 0x000b680001367983 */ /* 0x000ea80000300800 */
[----:B------:R-:W2:Y:S04]  /*5d220*/  LDL.LU R55, [R1+0xb6c] ;  /* 0x000b6c0001377983 */ /* 0x000ea80000300800 */
[----:B--2---:R-:W-:Y:S04]  /*5d230*/  STL.64 [R1+0x34d0], R54 ;  /* 0x0034d03601007387 */ /* 0x004fe80000100a00 */
[----:B------:R1:W-:Y:S04]  /*5d240*/  STL.64 [R1+0x34c8], R52 ;  /* 0x0034c83401007387 */ /* 0x0003e80000100a00 */
[----:B---3--:R-:W2:Y:S04]  /*5d250*/  LDL R26, [R1+0x178] ;  /* 0x00017800011a7983 */ /* 0x008ea80000100800 */
[----:B------:R-:W2:Y:S04]  /*5d260*/  LDL R27, [R1+0x17c] ;  /* 0x00017c00011b7983 */ /* 0x000ea80000100800 */
[----:B--2---:R2:W-:Y:S04]  /*5d270*/  STL.64 [R1+0x34d8], R26 ;  /* 0x0034d81a01007387 */ /* 0x0045e80000100a00 */
[----:B------:R-:W3:Y:S04]  /*5d280*/  LDL R58, [R1+0x188] ;  /* 0x00018800013a7983 */ /* 0x000ee80000100800 */
[----:B------:R-:W3:Y:S04]  /*5d290*/  LDL R59, [R1+0x18c] ;  /* 0x00018c00013b7983 */ /* 0x000ee80000100800 */
[----:B---3--:R3:W-:Y:S04]  /*5d2a0*/  STL.64 [R1+0x34e0], R58 ;  /* 0x0034e03a01007387 */ /* 0x0087e80000100a00 */
[----:B------:R-:W2:Y:S04]  /*5d2b0*/  LDL.LU R20, [R1+0xb80] ;  /* 0x000b800001147983 */ /* 0x000ea80000300800 */
[----:B------:R-:W2:Y:S04]  /*5d2c0*/  LDL.LU R21, [R1+0xb84] ;  /* 0x000b840001157983 */ /* 0x000ea80000300800 */
[----:B0-----:R-:W2:Y:S04]  /*5d2d0*/  LDL.LU R22, [R1+0xb88] ;  /* 0x000b880001167983 */ /* 0x001ea80000300800 */
[----:B------:R-:W2:Y:S04]  /*5d2e0*/  LDL.LU R23, [R1+0xb8c] ;  /* 0x000b8c0001177983 */ /* 0x000ea80000300800 */
[----:B--2---:R0:W-:Y:S04]  /*5d2f0*/  STL.64 [R1+0x34f0], R22 ;  /* 0x0034f01601007387 */ /* 0x0041e80000100a00 */
[----:B------:R-:W-:Y:S04]  /*5d300*/  STL.64 [R1+0x34e8], R20 ;  /* 0x0034e81401007387 */ /* 0x000fe80000100a00 */
[----:B----4-:R-:W2:Y:S04]  /*5d310*/  LDL R46, [R1+0x198] ;  /* 0x00019800012e7983 */ /* 0x010ea80000100800 */
[----:B------:R-:W2:Y:S04]  /*5d320*/  LDL R47, [R1+0x19c] ;  /* 0x00019c00012f7983 */ /* 0x000ea80000100800 */
[----:B--2---:R-:W-:Y:S04]  /*5d330*/  STL.64 [R1+0x34f8], R46 ;  /* 0x0034f82e01007387 */ /* 0x004fe80000100a00 */
[----:B-1----:R-:W2:Y:S04]  /*5d340*/  LDL.LU R52, [R1+0xb90] ;  /* 0x000b900001347983 */ /* 0x002ea80000300800 */
[----:B------:R-:W2:Y:S04]  /*5d350*/  LDL.LU R53, [R1+0xb94] ;  /* 0x000b940001357983 */ /* 0x000ea80000300800 */
[----:B------:R-:W4:Y:S04]  /*5d360*/  LDL.LU R54, [R1+0xb98] ;  /* 0x000b980001367983 */ /* 0x000f280000300800 */
[----:B------:R-:W4:Y:S04]  /*5d370*/  LDL.LU R55, [R1+0xb9c] ;  /* 0x000b9c0001377983 */ /* 0x000f280000300800 */
[----:B----4-:R-:W-:Y:S04]  /*5d380*/  STL.64 [R1+0x3508], R54 ;  /* 0x0035083601007387 */ /* 0x010fe80000100a00 */
[----:B--2---:R-:W-:Y:S04]  /*5d390*/  STL.64 [R1+0x3500], R52 ;  /* 0x0035003401007387 */ /* 0x004fe80000100a00 */
[----:B------:R-:W2:Y:S04]  /*5d3a0*/  LDL R26, [R1+0x1a8] ;  /* 0x0001a800011a7983 */ /* 0x000ea80000100800 */
[----:B------:R-:W2:Y:S04]  /*5d3b0*/  LDL R27, [R1+0x1ac] ;  /* 0x0001ac00011b7983 */ /* 0x000ea80000100800 */
[----:B--2---:R1:W-:Y:S04]  /*5d3c0*/  STL.64 [R1+0x3510], R26 ;  /* 0x0035101a01007387 */ /* 0x0043e80000100a00 */
[----:B------:R-:W2:Y:S04]  /*5d3d0*/  LDL.LU R56, [R1+0xba0] ;  /* 0x000ba00001387983 */ /* 0x000ea80000300800 */
[----:B------:R-:W2:Y:S04]  /*5d3e0*/  LDL.LU R57, [R1+0xba4] ;  /* 0x000ba40001397983 */ /* 0x000ea80000300800 */
[----:B---3--:R-:W2:Y:S04]  /*5d3f0*/  LDL.LU R58, [R1+0xba8] ;  /* 0x000ba800013a7983 */ /* 0x008ea80000300800 */
[----:B------:R-:W2:Y:S04]  /*5d400*/  LDL.LU R59, [R1+0xbac] ;  /* 0x000bac00013b7983 */ /* 0x000ea80000300800 */
[----:B0-----:R-:W3:Y:S04]  /*5d410*/  LDL R22, [R1+0x1b8] ;  /* 0x0001b80001167983 */ /* 0x001ee80000100800 */
[----:B------:R-:W3:Y:S04]  /*5d420*/  LDL R23, [R1+0x1bc] ;  /* 0x0001bc0001177983 */ /* 0x000ee80000100800 */
[----:B------:R-:W4:Y:S04]  /*5d430*/  LDL.LU R24, [R1+0xbc0] ;  /* 0x000bc00001187983 */ /* 0x000f280000300800 */
[----:B------:R-:W4:Y:S04]  /*5d440*/  LDL.LU R25, [R1+0xbc4] ;  /* 0x000bc40001197983 */ /* 0x000f280000300800 */
[----:B-1----:R-:W4:Y:S04]  /*5d450*/  LDL.LU R26, [R1+0xbc8] ;  /* 0x000bc800011a7983 */ /* 0x002f280000300800 */
[----:B------:R-:W4:Y:S04]  /*5d460*/  LDL.LU R27, [R1+0xbcc] ;  /* 0x000bcc00011b7983 */ /* 0x000f280000300800 */
[----:B------:R-:W4:Y:S04]  /*5d470*/  LDL.64 R54, [R1+0x1c8] ;  /* 0x0001c80001367983 */ /* 0x000f280000100a00 */
[----:B------:R-:W3:Y:S04]  /*5d480*/  LDL.LU R44, [R1+0xbb0] ;  /* 0x000bb000012c7983 */ /* 0x000ee80000300800 */
[----:B------:R-:W3:Y:S04]  /*5d490*/  LDL.LU R45, [R1+0xbb4] ;  /* 0x000bb400012d7983 */ /* 0x000ee80000300800 */
[----:B------:R-:W3:Y:S04]  /*5d4a0*/  LDL.LU R46, [R1+0xbb8] ;  /* 0x000bb800012e7983 */ /* 0x000ee80000300800 */
[----:B------:R-:W3:Y:S04]  /*5d4b0*/  LDL.LU R47, [R1+0xbbc] ;  /* 0x000bbc00012f7983 */ /* 0x000ee80000300800 */
[----:B------:R-:W2:Y:S04]  /*5d4c0*/  LDL.LU R8, [R1+0xb70] ;  /* 0x000b700001087983 */ /* 0x000ea80000300800 */
[----:B------:R-:W2:Y:S04]  /*5d4d0*/  LDL.LU R9, [R1+0xb74] ;  /* 0x000b740001097983 */ /* 0x000ea80000300800 */
[----:B------:R-:W2:Y:S04]  /*5d4e0*/  LDL.LU R10, [R1+0xb78] ;  /* 0x000b7800010a7983 */ /* 0x000ea80000300800 */
[----:B------:R-:W2:Y:S04]  /*5d4f0*/  LDL.LU R11, [R1+0xb7c] ;  /* 0x000b7c00010b7983 */ /* 0x000ea80000300800 */
[----:B------:R-:W2:Y:S04]  /*5d500*/  LDL R37, [R1+0x2730] ;  /* 0x0027300001257983 */ /* 0x000ea80000100800 */
        /* <DEDUP_REMOVED lines=12> */
[----:B------:R-:W2:Y:S04]  /*5d5d0*/  LDL R30, [R1+0x118] ;  /* 0x00011800011e7983 */ /* 0x000ea80000100800 */
        /* <DEDUP_REMOVED lines=9> */
[----:B----4-:R-:W-:-:S15]  /*5d670*/  HMMA.16816.F32 R24, R40, R54, R24 ;  /* 0x000000362818723c */ /* 0x010fde0000001818 */
[----:B------:R-:W-:-:S04]  /*5d680*/  NOP ;  /* 0x0000000000007918 */ /* 0x000fc80000000000 */
[----:B------:R-:W-:Y:S04]  /*5d690*/  STL.64 [R1+0xbc0], R24 ;  /* 0x000bc01801007387 */ /* 0x000fe80000100a00 */
[----:B------:R0:W-:Y:S04]  /*5d6a0*/  STL.64 [R1+0xbc8], R26 ;  /* 0x000bc81a01007387 */ /* 0x0001e80000100a00 */
[----:B0-----:R-:W2:Y:S01]  /*5d6b0*/  LDL.LU.64 R26, [R1+0x3510] ;  /* 0x00351000011a7983 */ /* 0x001ea20000300a00 */
[----:B------:R-:W-:Y:S02]  /*5d6c0*/  IMAD.MOV.U32 R61, RZ, RZ, R54 ;  /* 0x000000ffff3d7224 */ /* 0x000fe400078e0036 */
[----:B------:R-:W-:Y:S01]  /*5d6d0*/  IMAD.MOV.U32 R60, RZ, RZ, R55 ;  /* 0x000000ffff3c7224 */ /* 0x000fe200078e0037 */
[C---:B---3--:R-:W-:Y:S01]  /*5d6e0*/  HMMA.16816.F32 R20, R40.reuse, R22, R44 ;  /* 0x000000162814723c */ /* 0x048fe2000000182c */
[----:B------:R-:W3:Y:S04]  /*5d6f0*/  LDL.LU.64 R54, [R1+0x3508] ;  /* 0x0035080001367983 */ /* 0x000ee80000300a00 */
[----:B------:R-:W3:Y:S04]  /*5d700*/  LDL.LU.64 R52, [R1+0x3500] ;  /* 0x0035000001347983 */ /* 0x000ee80000300a00 */
[----:B------:R-:W3:Y:S10]  /*5d710*/  LDL.LU.64 R46, [R1+0x34f8] ;  /* 0x0034f800012e7983 */ /* 0x000ef40000300a00 */
[----:B------:R-:W-:Y:S04]  /*5d720*/  STL.64 [R1+0xbb0], R20 ;  /* 0x000bb01401007387 */ /* 0x000fe80000100a00 */
[----:B------:R0:W-:Y:S04]  /*5d730*/  STL.64 [R1+0xbb8], R22 ;  /* 0x000bb81601007387 */ /* 0x0001e80000100a00 */
[----:B0-----:R-:W4:Y:S04]  /*5d740*/  LDL.LU.64 R22, [R1+0x34f0] ;  /* 0x0034f00001167983 */ /* 0x001f280000300a00 */
[----:B------:R-:W4:Y:S01]  /*5d750*/  LDL.LU.64 R20, [R1+0x34e8] ;  /* 0x0034e80001147983 */ /* 0x000f220000300a00 */
[C---:B--2---:R-:W-:Y:S03]  /*5d760*/  HMMA.16816.F32 R24, R40.reuse, R26, R56 ;  /* 0x0000001a2818723c */ /* 0x044fe60000001838 */
[----:B------:R-:W4:Y:S05]  /*5d770*/  LDL.LU.64 R58, [R1+0x34e0] ;  /* 0x0034e000013a7983 */ /* 0x000f2a0000300a00 */
[C---:B---3--:R-:W-:Y:S11]  /*5d780*/  HMMA.16816.F32 R44, R40.reuse, R46, R52 ;  /* 0x0000002e282c723c */ /* 0x048ff60000001834 */
[----:B------:R-:W-:Y:S04]  /*5d790*/  STL.64 [R1+0xba0], R24 ;  /* 0x000ba01801007387 */ /* 0x000fe80000100a00 */
[----:B------:R0:W-:Y:S04]  /*5d7a0*/  STL.64 [R1+0xba8], R26 ;  /* 0x000ba81a01007387 */ /* 0x0001e80000100a00 */
[----:B0-----:R-:W2:Y:S04]  /*5d7b0*/  LDL.LU.64 R26, [R1+0x34d8] ;  /* 0x0034d800011a7983 */ /* 0x001ea80000300a00 */
[----:B------:R-:W3:Y:S04]  /*5d7c0*/  LDL.LU.64 R54, [R1+0x34d0] ;  /* 0x0034d00001367983 */ /* 0x000ee80000300a00 */
[----:B------:R-:W3:Y:S04]  /*5d7d0*/  LDL.LU.64 R52, [R1+0x34c8] ;  /* 0x0034c80001347983 */ /* 0x000ee80000300a00 */
[----:B------:R-:W-:Y:S04]  /*5d7e0*/  STL.64 [R1+0xb90], R44 ;  /* 0x000b902c01007387 */ /* 0x000fe80000100a00 */
[----:B------:R0:W-:Y:S04]  /*5d7f0*/  STL.64 [R1+0xb98], R46 ;  /* 0x000b982e01007387 */ /* 0x0001e80000100a00 */
[----:B0-----:R-:W3:Y:S01]  /*5d800*/  LDL.LU.64 R46, [R1+0x34c0] ;  /* 0x0034c000012e7983 */ /* 0x001ee20000300a00 */
[C---:B----4-:R-:W-:Y:S03]  /*5d810*/  HMMA.16816.F32 R56, R40.reuse, R58, R20 ;  /* 0x0000003a2838723c */ /* 0x050fe60000001814 */
[----:B------:R-:W4:Y:S05]  /*5d820*/  LDL.LU.64 R22, [R1+0x34b8] ;  /* 0x0034b80001167983 */ /* 0x000f2a0000300a00 */
[C---:B--2---:R-:W-:Y:S11]  /*5d830*/  HMMA.16816.F32 R24, R40.reuse, R26, R8 ;  /* 0x0000001a2818723c */ /* 0x044ff60000001808 */
[----:B------:R-:W-:Y:S04]  /*5d840*/  STL.64 [R1+0xb80], R56 ;  /* 0x000b803801007387 */ /* 0x000fe80000100a00 */
[----:B------:R0:W-:Y:S04]  /*5d850*/  STL.64 [R1+0xb88], R58 ;  /* 0x000b883a01007387 */ /* 0x0001e80000100a00 */
[----:B0-----:R-:W2:Y:S04]  /*5d860*/  LDL.LU.64 R58, [R1+0x34b0] ;  /* 0x0034b000013a7983 */ /* 0x001ea80000300a00 */
[----:B------:R-:W2:Y:S01]  /*5d870*/  LDL.LU.64 R56, [R1+0x34a8] ;  /* 0x0034a80001387983 */ /* 0x000ea20000300a00 */
[C---:B---3--:R-:W-:Y:S03]  /*5d880*/  HMMA.16816.F32 R44, R40.reuse, R46, R52 ;  /* 0x0000002e282c723c */ /* 0x048fe60000001834 */
[----:B------:R-:W2:Y:S04]  /*5d890*/  LDL.LU.64 R10, [R1+0x34a0] ;  /* 0x0034a000010a7983 */ /* 0x000ea80000300a00 */
[----:B------:R-:W-:Y:S04]  /*5d8a0*/  STL.64 [R1+0xb70], R24 ;  /* 0x000b701801007387 */ /* 0x000fe80000100a00 */
[----:B------:R0:W-:Y:S04]  /*5d8b0*/  STL.64 [R1+0xb78], R26 ;  /* 0x000b781a01007387 */ /* 0x0001e80000100a00 */
[----:B0-----:R-:W3:Y:S04]  /*5d8c0*/  LDL.LU.64 R26, [R1+0x3498] ;  /* 0x00349800011a7983 */ /* 0x001ee80000300a00 */
[----:B------:R-:W3:Y:S04]  /*5d8d0*/  LDL.LU.64 R54, [R1+0x3490] ;  /* 0x0034900001367983 */ /* 0x000ee80000300a00 */
[----:B------:R-:W3:Y:S04]  /*5d8e0*/  LDL.LU.64 R52, [R1+0x3488] ;  /* 0x0034880001347983 */ /* 0x000ee80000300a00 */
[----:B------:R-:W-:Y:S04]  /*5d8f0*/  STL.64 [R1+0xb60], R44 ;  /* 0x000b602c01007387 */ /* 0x000fe80000100a00 */
[----:B------:R-:W-:Y:S04]  /*5d900*/  STL.64 [R1+0xb68], R46 ;  /* 0x000b682e01007387 */ /* 0x000fe80000100a00 */
[----:B------:R-:W0:Y:S04]  /*5d910*/  LDSM.16.MT88.4 R44, [R37+UR5+0x8800] ;  /* 0x00880005252c783b */ /* 0x000e280008004200 */
[----:B0-----:R0:W-:Y:S04]  /*5d920*/  STL.64 [R1+0x32b8], R46 ;  /* 0x0032b82e01007387 */ /* 0x0011e80000100a00 */
[----:B------:R-:W-:Y:S04]  /*5d930*/  STL.64 [R1+0x32b0], R44 ;  /* 0x0032b02c01007387 */ /* 0x000fe80000100a00 */
[----:B0-----:R-:W3:Y:S04]  /*5d940*/  LDL R46, [R1+0xf8] ;  /* 0x0000f800012e7983 */ /* 0x001ee80000100800 */
[----:B------:R-:W3:Y:S01]  /*5d950*/  LDL R47, [R1+0xfc] ;  /* 0x0000fc00012f7983 */ /* 0x000ee20000100800 */
[----:B----4-:R-:W-:Y:S03]  /*5d960*/  HMMA.16816.F32 R20, R40, R22, R48 ;  /* 0x000000162814723c */ /* 0x010fe60000001830 */
[----:B------:R-:W4:-:S15]  /*5d970*/  LDL.LU.64 R50, [R1+0x3480] ;  /* 0x0034800001327983 */ /* 0x000f1e0000300a00 */
[----:B------:R-:W-:Y:S01]  /*5d980*/  NOP ;  /* 0x0000000000007918 */ /* 0x000fe20000000000 */
[----:B------:R-:W-:Y:S04]  /*5d990*/  STL.64 [R1+0x1340], R20 ;  /* 0x0013401401007387 */ /* 0x000fe80000100a00 */
[----:B------:R0:W-:Y:S04]  /*5d9a0*/  STL.64 [R1+0x1348], R22 ;  /* 0x0013481601007387 */ /* 0x0001e80000100a00 */
[----:B0-----:R-:W4:Y:S04]  /*5d9b0*/  LDL.LU.64 R22, [R1+0x3478] ;  /* 0x0034780001167983 */ /* 0x001f280000300a00 */
[----:B------:R-:W4:Y:S01]  /*5d9c0*/  LDL.LU.64 R20, [R1+0x3470] ;  /* 0x0034700001147983 */ /* 0x000f220000300a00 */
[C---:B--2---:R-:W-:Y:S03]  /*5d9d0*/  HMMA.16816.F32 R8, R40.reuse, R10, R56 ;  /* 0x0000000a2808723c */ /* 0x044fe60000001838 */
[----:B------:R-:W2:Y:S05]  /*5d9e0*/  LDL.LU.64 R58, [R1+0x3468] ;  /* 0x00346800013a7983 */ /* 0x000eaa0000300a00 */
[C---:B---3--:R-:W-:Y:S11]  /*5d9f0*/  HMMA.16816.F32 R24, R40.reuse, R26, R12 ;  /* 0x0000001a2818723c */ /* 0x048ff6000000180c */
[----:B------:R-:W-:Y:S04]  /*5da00*/  STL.64 [R1+0x1330], R8 ;  /* 0x0013300801007387 */ /* 0x000fe80000100a00 */
[----:B------:R0:W-:Y:S04]  /*5da10*/  STL.64 [R1+0x1338], R10 ;  /* 0x0013380a01007387 */ /* 0x0001e80000100a00 */
[----:B0-----:R-:W3:Y:S04]  /*5da20*/  LDL.LU.64 R10, [R1+0x3460] ;  /* 0x00346000010a7983 */ /* 0x001ee80000300a00 */
[----:B------:R-:W3:Y:S04]  /*5da30*/  LDL.LU.64 R8, [R1+0x3458] ;  /* 0x0034580001087983 */ /* 0x000ee80000300a00 */
[----:B------:R-:W3:Y:S04]  /*5da40*/  LDL.LU.64 R14, [R1+0x3450] ;  /* 0x00345000010e7983 */ /* 0x000ee80000300a00 */
[----:B------:R-:W-:Y:S04]  /*5da50*/  STL.64 [R1+0x1320], R24 ;  /* 0x0013201801007387 */ /* 0x000fe80000100a00 */
[----:B------:R0:W-:Y:S02]  /*5da60*/  STL.64 [R1+0x1328], R26 ;  /* 0x0013281a01007387 */ /* 0x0001e40000100a00 */
[C---:B0-----:R-:W-:Y:S08]  /*5da70*/  HMMA.16816.F32 R24, R40.reuse, R38, R52 ;  /* 0x000000262818723c */ /* 0x041ff00000001834 */
[C---:B------:R-:W-:Y:S01]  /*5da80*/  HMMA.16816.F32 R28, R40.reuse, R30, R16 ;  /* 0x0000001e281c723c */ /* 0x040fe20000001810 */
[----:B------:R-:W3:Y:S10]  /*5da90*/  LDL R54, [R1+0xa8] ;  /* 0x0000a80001367983 */ /* 0x000ef40000100800 */
[----:B------:R0:W-:Y:S04]  /*5daa0*/  STL.64 [R1+0x1310], R24 ;  /* 0x0013101801007387 */ /* 0x0001e80000100a00 */
[----:B------:R1:W-:Y:S04]  /*5dab0*/  STL.64 [R1+0x1318], R26 ;  /* 0x0013181a01007387 */ /* 0x0003e80000100a00 */
[----:B------:R-:W3:Y:S04]  /*5dac0*/  LDL R55, [R1+0xac] ;  /* 0x0000ac0001377983 */ /* 0x000ee80000100800 */
[----:B0-----:R-:W3:Y:S04]  /*5dad0*/  LDL.LU R24, [R1+0x1290] ;  /* 0x0012900001187983 */ /* 0x001ee80000300800 */
[----:B------:R-:W3:Y:S04]  /*5dae0*/  LDL.LU R25, [R1+0x1294] ;  /* 0x0012940001197983 */ /* 0x000ee80000300800 */
[----:B-1----:R-:W3:Y:S04]  /*5daf0*/  LDL.LU R26, [R1+0x1298] ;  /* 0x00129800011a7983 */ /* 0x002ee80000300800 */
[----:B------:R-:W3:Y:S04]  /*5db00*/  LDL.LU R27, [R1+0x129c] ;  /* 0x00129c00011b7983 */ /* 0x000ee80000300800 */
[----:B------:R-:W3:Y:S04]  /*5db10*/  LDL.LU R36, [R1+0x1280] ;  /* 0x0012800001247983 */ /* 0x000ee80000300800 */
[----:B------:R-:W3:Y:S04]  /*5db20*/  LDL.LU R37, [R1+0x1284] ;  /* 0x0012840001257983 */ /* 0x000ee80000300800 */
[----:B------:R-:W3:Y:S04]  /*5db30*/  LDL.LU R38, [R1+0x1288] ;  /* 0x0012880001267983 */ /* 0x000ee80000300800 */
[----:B------:R-:W3:Y:S04]  /*5db40*/  LDL.LU R39, [R1+0x128c] ;  /* 0x00128c0001277983 */ /* 0x000ee80000300800 */
[----:B------:R-:W3:Y:S04]  /*5db50*/  LDL.LU.64 R18, [R1+0x3448] ;  /* 0x0034480001127983 */ /* 0x000ee80000300a00 */
[----:B------:R-:W3:Y:S04]  /*5db60*/  LDL.LU.64 R16, [R1+0x3440] ;  /* 0x0034400001107983 */ /* 0x000ee80000300a00 */
[----:B------:R-:W-:Y:S04]  /*5db70*/  STL.64 [R1+0x1300], R28 ;  /* 0x0013001c01007387 */ /* 0x000fe80000100a00 */
[----:B------:R0:W-:Y:S04]  /*5db80*/  STL.64 [R1+0x1308], R30 ;  /* 0x0013081e01007387 */ /* 0x0001e80000100a00 */
[----:B0-----:R-:W3:Y:S01]  /*5db90*/  LDL.LU.64 R30, [R1+0x3438] ;  /* 0x00343800011e7983 */ /* 0x001ee20000300a00 */
[----:B----4-:R-:W-:Y:S03]  /*5dba0*/  HMMA.16816.F32 R48, R40, R50, R32 ;  /* 0x000000322830723c */ /* 0x010fe60000001820 */
[----:B------:R-:W4:Y:S04]  /*5dbb0*/  LDL.LU.64 R34, [R1+0x3430] ;  /* 0x0034300001227983 */ /* 0x000f280000300a00 */
[----:B------:R-:W4:-:S12]  /*5dbc0*/  LDL.LU.64 R32, [R1+0x3428] ;  /* 0x0034280001207983 */ /* 0x000f180000300a00 */
[----:B------:R-:W-:Y:S04]  /*5dbd0*/  STL.64 [R1+0x12f0], R48 ;  /* 0x0012f03001007387 */ /* 0x000fe80000100a00 */
[----:B------:R0:W-:Y:S04]  /*5dbe0*/  STL.64 [R1+0x12f8], R50 ;  /* 0x0012f83201007387 */ /* 0x0001e80000100a00 */
[----:B0-----:R-:W4:Y:S01]  /*5dbf0*/  LDL.LU.64 R50, [R1+0x3420] ;  /* 0x0034200001327983 */ /* 0x001f220000300a00 */
[C---:B------:R-:W-:Y:S03]  /*5dc00*/  HMMA.16816.F32 R44, R40.reuse, R46, R4 ;  /* 0x0000002e282c723c */ /* 0x040fe60000001804 */
[----:B------:R-:W4:Y:S04]  /*5dc10*/  LDL.LU.64 R6, [R1+0x3418] ;  /* 0x0034180001067983 */ /* 0x000f280000300a00 */
[----:B------:R-:W4:Y:S01]  /*5dc20*/  LDL.LU.64 R4, [R1+0x3410] ;  /* 0x0034100001047983 */ /* 0x000f220000300a00 */
[C---:B--2---:R-:W-:Y:S11]  /*5dc30*/  HMMA.16816.F32 R20, R40.reuse, R58, R20 ;  /* 0x0000003a2814723c */ /* 0x044ff60000001814 */
[----:B------:R-:W-:Y:S04]  /*5dc40*/  STL.64 [R1+0x12e0], R44 ;  /* 0x0012e02c01007387 */ /* 0x000fe80000100a00 */
[----:B------:R-:W-:Y:S01]  /*5dc50*/  STL.64 [R1+0x12e8], R46 ;  /* 0x0012e82e01007387 */ /* 0x000fe20000100a00 */
[----:B---3--:R-:W-:Y:S03]  /*5dc60*/  HMMA.16816.F32 R12, R40, R14, R8 ;  /* 0x0000000e280c723c */ /* 0x008fe60000001808 */
[----:B------:R-:W-:Y:S04]  /*5dc70*/  STL.64 [R1+0x12d0], R20 ;  /* 0x0012d01401007387 */ /* 0x000fe80000100a00 */
[----:B------:R-:W-:-:S12]  /*5dc80*/  STL.64 [R1+0x12d8], R22 ;  /* 0x0012d81601007387 */ /* 0x000fd80000100a00 */
[----:B------:R0:W-:Y:S04]  /*5dc90*/  STL.64 [R1+0x12c0], R12 ;  /* 0x0012c00c01007387 */ /* 0x0001e80000100a00 */
[----:B------:R1:W-:Y:S04]  /*5dca0*/  STL.64 [R1+0x12c8], R14 ;  /* 0x0012c80e01007387 */ /* 0x0003e80000100a00 */
[----:B0-----:R-:W2:Y:S01]  /*5dcb0*/  LDL.LU R12, [R1+0x1260] ;  /* 0x00126000010c7983 */ /* 0x001ea20000300800 */
[----:B------:R-:W-:-:S15]  /*5dcc0*/  HMMA.16816.F32 R16, R40, R30, R16 ;  /* 0x0000001e2810723c */ /* 0x000fde0000001810 */
[----:B------:R-:W-:-:S04]  /*5dcd0*/  NOP ;  /* 0x0000000000007918 */ /* 0x000fc80000000000 */
[----:B------:R-:W-:Y:S04]  /*5dce0*/  STL.64 [R1+0x12b0], R16 ;  /* 0x0012b01001007387 */ /* 0x000fe80000100a00 */
[----:B------:R-:W-:Y:S01]  /*5dcf0*/  STL.64 [R1+0x12b8], R18 ;  /* 0x0012b81201007387 */ /* 0x000fe20000100a00 */
[----:B----4-:R-:W-:-:S15]  /*5dd00*/  HMMA.16816.F32 R8, R40, R50, R32 ;  /* 0x000000322808723c */ /* 0x010fde0000001820 */
[----:B------:R-:W-:-:S04]  /*5dd10*/  NOP ;  /* 0x0000000000007918 */ /* 0x000fc80000000000 */
[----:B------:R-:W-:Y:S04]  /*5dd20*/  STL.64 [R1+0x12a0], R8 ;  /* 0x0012a00801007387 */ /* 0x000fe80000100a00 */
[----:B------:R0:W-:Y:S04]  /*5dd30*/  STL.64 [R1+0x12a8], R10 ;  /* 0x0012a80a01007387 */ /* 0x0001e80000100a00 */
[----:B------:R-:W2:Y:S04]  /*5dd40*/  LDL.LU R13, [R1+0x1264] ;  /* 0x00126400010d7983 */ /* 0x000ea80000300800 */
[----:B-1----:R-:W3:Y:S04]  /*5dd50*/  LDL.LU R14, [R1+0x1268] ;  /* 0x00126800010e7983 */ /* 0x002ee80000300800 */
[----:B------:R-:W3:Y:S01]  /*5dd60*/  LDL.LU R15, [R1+0x126c] ;  /* 0x00126c00010f7983 */ /* 0x000ee20000300800 */
[C---:B------:R-:W-:Y:S08]  /*5dd70*/  HMMA.16816.F32 R20, R40.reuse, R54, R24 ;  /* 0x000000362814723c */ /* 0x040ff00000001818 */
[C---:B0-----:R-:W-:Y:S01]  /*5dd80*/  HMMA.16816.F32 R8, R40.reuse, R6, R36 ;  /* 0x000000062808723c */ /* 0x041fe20000001824 */
[----:B---3--:R-:W-:Y:S04]  /*5dd90*/  STL.64 [R1+0x3408], R14 ;  /* 0x0034080e01007387 */ /* 0x008fe80000100a00 */
[----:B--2---:R0:W-:Y:S04]  /*5dda0*/  STL.64 [R1+0x3400], R12 ;  /* 0x0034000c01007387 */ /* 0x0041e80000100a00 */
[----:B------:R-:W2:Y:S04]  /*5ddb0*/  LDL R58, [R1+0x88] ;  /* 0x00008800013a7983 */ /* 0x000ea80000100800 */
[----:B------:R-:W2:Y:S04]  /*5ddc0*/  LDL R59, [R1+0x8c] ;  /* 0x00008c00013b7983 */ /* 0x000ea80000100800 */
[----:B0-----:R-:W2:Y:S04]  /*5ddd0*/  LDL.LU R12, [R1+0x1270] ;  /* 0x00127000010c7983 */ /* 0x001ea80000300800 */
[----:B------:R-:W2:Y:S04]  /*5dde0*/  LDL.LU R13, [R1+0x1274] ;  /* 0x00127400010d7983 */ /* 0x000ea80000300800 */
[----:B------:R-:W2:Y:S04]  /*5ddf0*/  LDL.LU R14, [R1+0x1278] ;  /* 0x00127800010e7983 */ /* 0x000ea80000300800 */
[----:B------:R-:W2:Y:S04]  /*5de00*/  LDL.LU R15, [R1+0x127c] ;  /* 0x00127c00010f7983 */ /* 0x000ea80000300800 */
        /* <DEDUP_REMOVED lines=10> */
[----:B------:R-:W4:Y:S04]  /*5deb0*/  LDL.LU R44, [R1+0x1230] ;  /* 0x00123000012c7983 */ /* 0x000f280000300800 */
[----:B------:R-:W-:Y:S04]  /*5dec0*/  STL.64 [R1+0x1290], R20 ;  /* 0x0012901401007387 */ /* 0x000fe80000100a00 */
[----:B------:R0:W-:Y:S04]  /*5ded0*/  STL.64 [R1+0x1298], R22 ;  /* 0x0012981601007387 */ /* 0x0001e80000100a00 */
[----:B------:R1:W-:Y:S04]  /*5dee0*/  STL.64 [R1+0x1280], R8 ;  /* 0x0012800801007387 */ /* 0x0003e80000100a00 */
[----:B------:R0:W-:Y:S04]  /*5def0*/  STL.64 [R1+0x1288], R10 ;  /* 0x0012880a01007387 */ /* 0x0001e80000100a00 */
[----:B------:R-:W4:Y:S04]  /*5df00*/  LDL.LU R45, [R1+0x1234] ;  /* 0x00123400012d7983 */ /* 0x000f280000300800 */
[----:B------:R-:W4:Y:S04]  /*5df10*/  LDL.LU R46, [R1+0x1238] ;  /* 0x00123800012e7983 */ /* 0x000f280000300800 */
[----:B------:R-:W4:Y:S04]  /*5df20*/  LDL.LU R47, [R1+0x123c] ;  /* 0x00123c00012f7983 */ /* 0x000f280000300800 */
[----:B0-----:R-:W4:Y:S04]  /*5df30*/  LDL.64 R22, [R1+0x48] ;  /* 0x0000480001167983 */ /* 0x001f280000100a00 */
[----:B-1----:R-:W4:Y:S04]  /*5df40*/  LDL.LU R8, [R1+0x1220] ;  /* 0x0012200001087983 */ /* 0x002f280000300800 */
[----:B------:R-:W4:Y:S04]  /*5df50*/  LDL.LU R9, [R1+0x1224] ;  /* 0x0012240001097983 */ /* 0x000f280000300800 */
[----:B------:R-:W4:Y:S04]  /*5df60*/  LDL.LU R10, [R1+0x1228] ;  /* 0x00122800010a7983 */ /* 0x000f280000300800 */
[----:B------:R-:W4:Y:S04]  /*5df70*/  LDL.LU R11, [R1+0x122c] ;  /* 0x00122c00010b7983 */ /* 0x000f280000300800 */
[----:B------:R-:W4:Y:S04]  /*5df80*/  LDL.64 R26, [R1+0x38] ;  /* 0x00003800011a7983 */ /* 0x000f280000100a00 */
[----:B------:R-:W4:Y:S04]  /*5df90*/  LDL.LU R52, [R1+0x1210] ;  /* 0x0012100001347983 */ /* 0x000f280000300800 */
[----:B------:R-:W4:Y:S04]  /*5dfa0*/  LDL.LU R53, [R1+0x1214] ;  /* 0x0012140001357983 */ /* 0x000f280000300800 */
[----:B------:R-:W4:Y:S04]  /*5dfb0*/  LDL.LU R54, [R1+0x1218] ;  /* 0x0012180001367983 */ /* 0x000f280000300800 */
[----:B------:R-:W4:Y:S04]  /*5dfc0*/  LDL.LU R55, [R1+0x121c] ;  /* 0x00121c0001377983 */ /* 0x000f280000300800 */
[----:B------:R-:W4:Y:S04]  /*5dfd0*/  LDL.64 R38, [R1+0x28] ;  /* 0x0000280001267983 */ /* 0x000f280000100a00 */
[----:B------:R0:W-:Y:S04]  /*5dfe0*/  STL.64 [R1+0x3108], R6 ;  /* 0x0031080601007387 */ /* 0x0001e80000100a00 */
[----:B------:R-:W-:Y:S04]  /*5dff0*/  STL.64 [R1+0x3188], R4 ;  /* 0x0031880401007387 */ /* 0x000fe80000100a00 */
[----:B0-----:R-:W4:Y:S01]  /*5e000*/  LDL.64 R6, [R1+0x68] ;  /* 0x0000680001067983 */ /* 0x001f220000100a00 */
[----:B--2---:R-:W-:Y:S03]  /*5e010*/  HMMA.16816.F32 R56, R40, R58, R12 ;  /* 0x0000003a2838723c */ /* 0x004fe6000000180c */
[----:B------:R-:W2:Y:S04]  /*5e020*/  LDL.LU.64 R14, [R1+0x3408] ;  /* 0x00340800010e7983 */ /* 0x000ea80000300a00 */
[----:B------:R-:W2:Y:S01]  /*5e030*/  LDL.LU.64 R12, [R1+0x3400] ;  /* 0x00340000010c7983 */ /* 0x000ea20000300a00 */
[----:B---3--:R-:W-:-:S11]  /*5e040*/  IMAD.MOV.U32 R49, RZ, RZ, R51 ;  /* 0x000000ffff317224 */ /* 0x008fd600078e0033 */
[----:B------:R-:W-:Y:S04]  /*5e050*/  STL.64 [R1+0x1270], R56 ;  /* 0x0012703801007387 */ /* 0x000fe80000100a00 */
[----:B------:R0:W-:Y:S04]  /*5e060*/  STL.64 [R1+0x1278], R58 ;  /* 0x0012783a01007387 */ /* 0x0001e80000100a00 */
[----:B0-----:R-:W3:Y:S04]  /*5e070*/  LDL.LU.64 R58, [R1+0x33f8] ;  /* 0x0033f800013a7983 */ /* 0x001ee80000300a00 */
[----:B------:R-:W3:Y:S01]  /*5e080*/  LDL.LU R56, [R1+0x33f0] ;  /* 0x0033f00001387983 */ /* 0x000ee20000300800 */
[----:B------:R-:W-:Y:S01]  /*5e090*/  IMAD.MOV.U32 R57, RZ, RZ, R50 ;  /* 0x000000ffff397224 */ /* 0x000fe200078e0032 */
[C---:B----4-:R-:W-:Y:S08]  /*5e0a0*/  HMMA.16816.F32 R16, R40.reuse, R6, R16 ;  /* 0x000000062810723c */ /* 0x050ff00000001810 */
[----:B--2---:R-:W-:-:S15]  /*5e0b0*/  HMMA.16816.F32 R12, R40, R50, R12 ;  /* 0x00000032280c723c */ /* 0x004fde000000180c */
[----:B------:R-:W-:-:S04]  /*5e0c0*/  NOP ;  /* 0x0000000000007918 */ /* 0x000fc80000000000 */
[----:B------:R0:W-:Y:S04]  /*5e0d0*/  STL.64 [R1+0x1260], R12 ;  /* 0x0012600c01007387 */ /* 0x0001e80000100a00 */
[----:B------:R1:W-:Y:S01]  /*5e0e0*/  STL.64 [R1+0x1268], R14 ;  /* 0x0012680e01007387 */ /* 0x0003e20000100a00 */
[----:B0-----:R-:W-:Y:S02]  /*5e0f0*/  IMAD.MOV.U32 R13, RZ, RZ, R6 ;  /* 0x000000ffff0d7224 */ /* 0x001fe400078e0006 */
[----:B------:R-:W-:Y:S01]  /*5e100*/  IMAD.MOV.U32 R12, RZ, RZ, R7 ;  /* 0x000000ffff0c7224 */ /* 0x000fe200078e0007 */
[----:B-1----:R-:W2:Y:S01]  /*5e110*/  LDL.LU.64 R14, [R1+0x33e8] ;  /* 0x0033e800010e7983 */ /* 0x002ea20000300a00 */
[----:B------:R-:W-:Y:S03]  /*5e120*/  HMMA.16816.F32 R4, R40, R34, R28 ;  /* 0x000000222804723c */ /* 0x000fe6000000181c */
[----:B------:R-:W4:Y:S04]  /*5e130*/  LDL.LU.64 R50, [R1+0x33e0] ;  /* 0x0033e00001327983 */ /* 0x000f280000300a00 */
[----:B------:R-:W2:Y:S04]  /*5e140*/  LDL.LU R48, [R1+0x33d8] ;  /* 0x0033d80001307983 */ /* 0x000ea80000300800 */
[----:B------:R-:W-:Y:S04]  /*5e150*/  STL [R1+0x30ac], R49 ;  /* 0x0030ac3101007387 */ /* 0x000fe80000100800 */
[----:B------:R-:W-:Y:S04]  /*5e160*/  STL [R1+0x30a8], R57 ;  /* 0x0030a83901007387 */ /* 0x000fe80000100800 */
[----:B------:R-:W-:Y:S04]  /*5e170*/  STL.64 [R1+0x1250], R16 ;  /* 0x0012501001007387 */ /* 0x000fe80000100a00 */
[----:B------:R0:W-:Y:S04]  /*5e180*/  STL.64 [R1+0x1258], R18 ;  /* 0x0012581201007387 */ /* 0x0001e80000100a00 */
[----:B0-----:R-:W2:Y:S04]  /*5e190*/  LDL.LU.64 R18, [R1+0x33d0] ;  /* 0x0033d00001127983 */ /* 0x001ea80000300a00 */
[----:B------:R-:W-:Y:S04]  /*5e1a0*/  STL [R1+0x30b4], R12 ;  /* 0x0030b40c01007387 */ /* 0x000fe80000100800 */
[----:B------:R-:W-:Y:S04]  /*5e1b0*/  STL [R1+0x30b0], R13 ;  /* 0x0030b00d01007387 */ /* 0x000fe80000100800 */
[----:B------:R-:W-:Y:S04]  /*5e1c0*/  STL.64 [R1+0x1240], R4 ;  /* 0x0012400401007387 */ /* 0x000fe80000100a00 */
[----:B------:R0:W-:Y:S01]  /*5e1d0*/  STL.64 [R1+0x1248], R6 ;  /* 0x0012480601007387 */ /* 0x0001e20000100a00 */
[----:B------:R-:W-:-:S03]  /*5e1e0*/  IMAD.MOV.U32 R57, RZ, RZ, R35 ;  /* 0x000000ffff397224 */ /* 0x000fc600078e0023 */
[----:B------:R-:W2:Y:S01]  /*5e1f0*/  LDL.LU R28, [R1+0x1200] ;  /* 0x00120000011c7983 */ /* 0x000ea20000300800 */
[----:B------:R-:W-:-:S03]  /*5e200*/  IMAD.MOV.U32 R49, RZ, RZ, R34 ;  /* 0x000000ffff317224 */ /* 0x000fc600078e0022 */
[----:B------:R-:W2:Y:S04]  /*5e210*/  LDL.LU R29, [R1+0x1204] ;  /* 0x00120400011d7983 */ /* 0x000ea80000300800 */
[----:B------:R-:W2:Y:S04]  /*5e220*/  LDL.LU R30, [R1+0x1208] ;  /* 0x00120800011e7983 */ /* 0x000ea80000300800 */
[----:B------:R-:W2:Y:S04]  /*5e230*/  LDL.LU R31, [R1+0x120c] ;  /* 0x00120c00011f7983 */ /* 0x000ea80000300800 */
[----:B------:R-:W2:Y:S01]  /*5e240*/  LDL.64 R34, [R1+0x18] ;  /* 0x0000180001227983 */ /* 0x000ea20000100a00 */
[----:B0-----:R-:W-:Y:S03]  /*5e250*/  HMMA.16816.F32 R4, R40, R22, R44 ;  /* 0x000000162804723c */ /* 0x001fe6000000182c */
[----:B------:R-:W-:Y:S04]  /*5e260*/  STL [R1+0x30bc], R57 ;  /* 0x0030bc3901007387 */ /* 0x000fe80000100800 */
[----:B------:R-:W-:Y:S01]  /*5e270*/  STL [R1+0x30b8], R49 ;  /* 0x0030b83101007387 */ /* 0x000fe20000100800 */
[----:B------:R-:W-:-:S02]  /*5e280*/  IMAD.MOV.U32 R13, RZ, RZ, R23 ;  /* 0x000000ffff0d7224 */ /* 0x000fc400078e0017 */
[----:B------:R-:W-:-:S09]  /*5e290*/  IMAD.MOV.U32 R12, RZ, RZ, R22 ;  /* 0x000000ffff0c7224 */ /* 0x000fd200078e0016 */
[----:B------:R-:W-:Y:S04]  /*5e2a0*/  STL.64 [R1+0x1230], R4 ;  /* 0x0012300401007387 */ /* 0x000fe80000100a00 */
[----:B------:R0:W-:Y:S02]  /*5e2b0*/  STL.64 [R1+0x1238], R6 ;  /* 0x0012380601007387 */ /* 0x0001e40000100a00 */
[----:B0-----:R-:W-:Y:S02]  /*5e2c0*/  HMMA.16816.F32 R4, R40, R26, R8 ;  /* 0x0000001a2804723c */ /* 0x001fe40000001808 */
[----:B------:R-:W-:Y:S04]  /*5e2d0*/  STL [R1+0x30c4], R13 ;  /* 0x0030c40d01007387 */ /* 0x000fe80000100800 */
[----:B------:R-:W-:Y:S01]  /*5e2e0*/  STL [R1+0x30c0], R12 ;  /* 0x0030c00c01007387 */ /* 0x000fe20000100800 */
[----:B------:R-:W-:-:S12]  /*5e2f0*/  IMAD.MOV.U32 R57, RZ, RZ, R26 ;  /* 0x000000ffff397224 */ /* 0x000fd800078e001a */
[----:B------:R-:W-:Y:S04]  /*5e300*/  STL.64 [R1+0x1220], R4 ;  /* 0x0012200401007387 */ /* 0x000fe80000100a00 */
[----:B------:R0:W-:Y:S02]  /*5e310*/  STL.64 [R1+0x1228], R6 ;  /* 0x0012280601007387 */ /* 0x0001e40000100a00 */
[----:B0-----:R-:W-:Y:S02]  /*5e320*/  HMMA.16816.F32 R4, R40, R38, R52 ;  /* 0x000000262804723c */ /* 0x001fe40000001834 */
[----:B------:R-:W-:Y:S01]  /*5e330*/  STL [R1+0x30c8], R57 ;  /* 0x0030c83901007387 */ /* 0x000fe20000100800 */
[----:B------:R-:W-:Y:S02]  /*5e340*/  IMAD.MOV.U32 R17, RZ, RZ, R38 ;  /* 0x000000ffff117224 */ /* 0x000fe400078e0026 */
[----:B------:R-:W-:-:S14]  /*5e350*/  IMAD.MOV.U32 R16, RZ, RZ, R39 ;  /* 0x000000ffff107224 */ /* 0x000fdc00078e0027 */
[----:B------:R-:W-:Y:S04]  /*5e360*/  STL.64 [R1+0x1210], R4 ;  /* 0x0012100401007387 */ /* 0x000fe80000100a00 */
[----:B------:R2:W-:Y:S04]  /*5e370*/  STL.64 [R1+0x1218], R6 ;  /* 0x0012180601007387 */ /* 0x0005e80000100a00 */
[----:B------:R-:W4:Y:S04]  /*5e380*/  LDL.LU R20, [R1+0x11f0] ;  /* 0x0011f00001147983 */ /* 0x000f280000300800 */
        /* <DEDUP_REMOVED lines=8> */
[----:B------:R-:W4:Y:S04]  /*5e410*/  LDL.LU R24, [R1+0x11c0] ;  /* 0x0011c00001187983 */ /* 0x000f280000300800 */
[----:B------:R-:W4:Y:S01]  /*5e420*/  LDL.LU R25, [R1+0x11c4] ;  /* 0x0011c40001197983 */ /* 0x000f220000300800 */
[----:B------:R-:W-:-:S03]  /*5e430*/  IMAD.MOV.U32 R49, RZ, RZ, R27 ;  /* 0x000000ffff317224 */ /* 0x000fc600078e001b */
[----:B------:R-:W4:Y:S04]  /*5e440*/  LDL.LU R26, [R1+0x11c8] ;  /* 0x0011c800011a7983 */ /* 0x000f280000300800 */
[----:B------:R-:W4:Y:S04]  /*5e450*/  LDL.LU R27, [R1+0x11cc] ;  /* 0x0011cc00011b7983 */ /* 0x000f280000300800 */
[----:B------:R-:W4:Y:S04]  /*5e460*/  LDL.LU R8, [R1+0x11d0] ;  /* 0x0011d00001087983 */ /* 0x000f280000300800 */
[----:B------:R-:W4:Y:S04]  /*5e470*/  LDL.LU R9, [R1+0x11d4] ;  /* 0x0011d40001097983 */ /* 0x000f280000300800 */
[----:B------:R-:W4:Y:S04]  /*5e480*/  LDL.LU R10, [R1+0x11d8] ;  /* 0x0011d800010a7983 */ /* 0x000f280000300800 */
[----:B------:R-:W4:Y:S01]  /*5e490*/  LDL.LU R11, [R1+0x11dc] ;  /* 0x0011dc00010b7983 */ /* 0x000f220000300800 */
[----:B---3--:R-:W-:-:S02]  /*5e4a0*/  IMAD.MOV.U32 R45, RZ, RZ, R58 ;  /* 0x000000ffff2d7224 */ /* 0x008fc400078e003a */
[----:B------:R-:W-:Y:S01]  /*5e4b0*/  IMAD.MOV.U32 R46, RZ, RZ, R59 ;  /* 0x000000ffff2e7224 */ /* 0x000fe200078e003b */
[----:B--2---:R-:W-:Y:S01]  /*5e4c0*/  HMMA.16816.F32 R4, R40, R34, R28 ;  /* 0x000000222804723c */ /* 0x004fe2000000181c */
[----:B------:R-:W-:Y:S02]  /*5e4d0*/  IMAD.MOV.U32 R13, RZ, RZ, R34 ;  /* 0x000000ffff0d7224 */ /* 0x000fe400078e0022 */
[----:B------:R-:W-:Y:S02]  /*5e4e0*/  IMAD.MOV.U32 R12, RZ, RZ, R35 ;  /* 0x000000ffff0c7224 */ /* 0x000fe400078e0023 */
[----:B------:R-:W-:-:S14]  /*5e4f0*/  IMAD.MOV.U32 R44, RZ, RZ, R14 ;  /* 0x000000ffff2c7224 */ /* 0x000fdc00078e000e */
[----:B------:R0:W-:Y:S04]  /*5e500*/  STL.64 [R1+0x1200], R4 ;  /* 0x0012000401007387 */ /* 0x0001e80000100a00 */
[----:B------:R1:W-:Y:S04]  /*5e510*/  STL.64 [R1+0x1208], R6 ;  /* 0x0012080601007387 */ /* 0x0003e80000100a00 */
[----:B------:R-:W2:Y:S04]  /*5e520*/  LDL.LU R32, [R1+0x11b0] ;  /* 0x0011b00001207983 */ /* 0x000ea80000300800 */
[----:B------:R-:W2:Y:S04]  /*5e530*/  LDL.LU R33, [R1+0x11b4] ;  /* 0x0011b40001217983 */ /* 0x000ea80000300800 */
[----:B------:R-:W2:Y:S04]  /*5e540*/  LDL.LU R34, [R1+0x11b8] ;  /* 0x0011b80001227983 */ /* 0x000ea80000300800 */
[----:B------:R-:W2:Y:S04]  /*5e550*/  LDL.LU R35, [R1+0x11bc] ;  /* 0x0011bc0001237983 */ /* 0x000ea80000300800 */
[----:B0-----:R-:W3:Y:S01]  /*5e560*/  LDL.LU R4, [R1+0x1160] ;  /* 0x0011600001047983 */ /* 0x001ee20000300800 */
[----:B------:R-:W-:-:S03]  /*5e570*/  IMAD.MOV.U32 R5, RZ, RZ, R19 ;  /* 0x000000ffff057224 */ /* 0x000fc600078e0013 */
[----:B------:R-:W2:Y:S01]  /*5e580*/  LDL.LU R19, [R1+0x33c8] ;  /* 0x0033c80001137983 */ /* 0x000ea20000300800 */
[----:B-1----:R-:W-:Y:S02]  /*5e590*/  IMAD.MOV.U32 R6, RZ, RZ, R18 ;  /* 0x000000ffff067224 */ /* 0x002fe400078e0012 */
[----:B------:R-:W-:Y:S01]  /*5e5a0*/  IMAD.MOV.U32 R7, RZ, RZ, R15 ;  /* 0x000000ffff077224 */ /* 0x000fe200078e000f */
        /* <DEDUP_REMOVED lines=9> */
[----:B----4-:R-:W-:-:S03]  /*5e640*/  IMAD.MOV.U32 R47, RZ, RZ, R50 ;  /* 0x000000ffff2f7224 */ /* 0x010fc600078e0032 */
[----:B------:R-:W4:Y:S01]  /*5e650*/  LDL.LU R50, [R1+0x33b0] ;  /* 0x0033b00001327983 */ /* 0x000f220000300800 */
[----:B------:R-:W-:Y:S01]  /*5e660*/  HMMA.16816.F32 R20, R40, R38, R20 ;  /* 0x000000262814723c */ /* 0x000fe20000001814 */
[----:B------:R-:W-:Y:S02]  /*5e670*/  IMAD.MOV.U32 R57, RZ, RZ, R38 ;  /* 0x000000ffff397224 */ /* 0x000fe400078e0026 */
[----:B------:R-:W-:-:S15]  /*5e680*/  IMAD.MOV.U32 R37, RZ, RZ, R39 ;  /* 0x000000ffff257224 */ /* 0x000fde00078e0027 */
[----:B------:R-:W-:Y:S01]  /*5e690*/  NOP ;  /* 0x0000000000007918 */ /* 0x000fe20000000000 */
[----:B------:R-:W-:Y:S04]  /*5e6a0*/  STL.64 [R1+0x11f0], R20 ;  /* 0x0011f01401007387 */ /* 0x000fe80000100a00 */
[----:B------:R0:W-:Y:S04]  /*5e6b0*/  STL.64 [R1+0x11f8], R22 ;  /* 0x0011f81601007387 */ /* 0x0001e80000100a00 */
[----:B0-----:R-:W3:Y:S04]  /*5e6c0*/  LDL.LU.64 R22, [R1+0x33a8] ;  /* 0x0033a80001167983 */ /* 0x001ee80000300a00 */
[----:B------:R-:W4:Y:S04]  /*5e6d0*/  LDL.LU.64 R20, [R1+0x33a0] ;  /* 0x0033a00001147983 */ /* 0x000f280000300a00 */
[----:B------:R-:W4:Y:S04]  /*5e6e0*/  LDL.LU.64 R38, [R1+0x3398] ;  /* 0x0033980001267983 */ /* 0x000f280000300a00 */
[----:B------:R-:W4:Y:S01]  /*5e6f0*/  LDL.LU R36, [R1+0x3390] ;  /* 0x0033900001247983 */ /* 0x000f220000300800 */
[----:B--2---:R-:W-:-:S15]  /*5e700*/  HMMA.16816.F32 R52, R40, R58, R52 ;  /* 0x0000003a2834723c */ /* 0x004fde0000001834 */
[----:B------:R-:W-:-:S04]  /*5e710*/  NOP ;  /* 0x0000000000007918 */ /* 0x000fc80000000000 */
[----:B------:R-:W-:Y:S04]  /*5e720*/  STL.64 [R1+0x11e0], R52 ;  /* 0x0011e03401007387 */ /* 0x000fe80000100a00 */
[----:B------:R0:W-:Y:S04]  /*5e730*/  STL.64 [R1+0x11e8], R54 ;  /* 0x0011e83601007387 */ /* 0x0001e80000100a00 */
[----:B0-----:R-:W2:Y:S04]  /*5e740*/  LDL.LU.64 R54, [R1+0x3388] ;  /* 0x0033880001367983 */ /* 0x001ea80000300a00 */
[----:B------:R-:W2:Y:S04]  /*5e750*/  LDL.LU.64 R52, [R1+0x3380] ;  /* 0x0033800001347983 */ /* 0x000ea80000300a00 */
[----:B------:R-:W-:Y:S04]  /*5e760*/  STL.64 [R1+0x3118], R58 ;  /* 0x0031183a01007387 */ /* 0x000fe80000100a00 */
[----:B------:R-:W-:Y:S04]  /*5e770*/  STL [R1+0x3110], R57 ;  /* 0x0031103901007387 */ /* 0x000fe80000100800 */
[----:B------:R0:W-:Y:S02]  /*5e780*/  STL [R1+0x3190], R56 ;  /* 0x0031903801007387 */ /* 0x0001e40000100800 */
[----:B0-----:R-:W-:-:S02]  /*5e790*/  IMAD.MOV.U32 R56, RZ, RZ, R51 ;  /* 0x000000ffff387224 */ /* 0x001fc400078e0033 */
[----:B------:R-:W2:Y:S01]  /*5e7a0*/  LDL.LU R51, [R1+0x337c] ;  /* 0x00337c0001337983 */ /* 0x000ea20000300800 */
[----:B---3--:R-:W-:-:S03]  /*5e7b0*/  IMAD.MOV.U32 R57, RZ, RZ, R22 ;  /* 0x000000ffff397224 */ /* 0x008fc600078e0016 */
[----:B------:R-:W3:Y:S01]  /*5e7c0*/  LDL.LU R22, [R1+0x3378] ;  /* 0x0033780001167983 */ /* 0x000ee20000300800 */
[----:B----4-:R-:W-:-:S03]  /*5e7d0*/  IMAD.MOV.U32 R58, RZ, RZ, R38 ;  /* 0x000000ffff3a7224 */ /* 0x010fc600078e0026 */
[----:B------:R-:W4:Y:S01]  /*5e7e0*/  LDL.LU R38, [R1+0x3374] ;  /* 0x0033740001267983 */ /* 0x000f220000300800 */
[----:B------:R-:W-:-:S03]  /*5e7f0*/  IMAD.MOV.U32 R59, RZ, RZ, R39 ;  /* 0x000000ffff3b7224 */ /* 0x000fc600078e0027 */
[----:B------:R-:W4:Y:S01]  /*5e800*/  LDL.LU R39, [R1+0x3370] ;  /* 0x0033700001277983 */ /* 0x000f220000300800 */
[C---:B--2---:R-:W-:Y:S08]  /*5e810*/  HMMA.16816.F32 R8, R40.reuse, R54, R8 ;  /* 0x000000362808723c */ /* 0x044ff00000001808 */
[C---:B------:R-:W-:Y:S11]  /*5e820*/  HMMA.16816.F32 R24, R40.reuse, R50, R24 ;  /* 0x000000322818723c */ /* 0x040ff60000001818 */
[----:B------:R-:W-:Y:S04]  /*5e830*/  STL.64 [R1+0x11d0], R8 ;  /* 0x0011d00801007387 */ /* 0x000fe80000100a00 */
[----:B------:R0:W-:Y:S04]  /*5e840*/  STL.64 [R1+0x11d8], R10 ;  /* 0x0011d80a01007387 */ /* 0x0001e80000100a00 */
[----:B0-----:R-:W2:Y:S04]  /*5e850*/  LDL.LU.64 R10, [R1+0x3368] ;  /* 0x00336800010a7983 */ /* 0x001ea80000300a00 */
[----:B------:R-:W-:Y:S04]  /*5e860*/  STL.64 [R1+0x32a8], R54 ;  /* 0x0032a83601007387 */ /* 0x000fe80000100a00 */
[----:B------:R-:W-:Y:S04]  /*5e870*/  STL.64 [R1+0x11c0], R24 ;  /* 0x0011c01801007387 */ /* 0x000fe80000100a00 */
[----:B------:R0:W-:Y:S04]  /*5e880*/  STL.64 [R1+0x11c8], R26 ;  /* 0x0011c81a01007387 */ /* 0x0001e80000100a00 */
[----:B0-----:R-:W2:Y:S04]  /*5e890*/  LDL.LU.64 R26, [R1+0x3360] ;  /* 0x00336000011a7983 */ /* 0x001ea80000300a00 */
[----:B------:R-:W2:Y:S01]  /*5e8a0*/  LDL.LU.64 R24, [R1+0x3358] ;  /* 0x0033580001187983 */ /* 0x000ea20000300a00 */
[----:B----4-:R-:W-:Y:S03]  /*5e8b0*/  HMMA.16816.F32 R32, R40, R38, R32 ;  /* 0x000000262820723c */ /* 0x010fe60000001820 */
[----:B------:R-:W-:Y:S04]  /*5e8c0*/  STL.64 [R1+0x2fb8], R50 ;  /* 0x002fb83201007387 */ /* 0x000fe80000100a00 */
[----:B------:R0:W-:Y:S04]  /*5e8d0*/  STL [R1+0x2fb0], R48 ;  /* 0x002fb03001007387 */ /* 0x0001e80000100800 */
[----:B------:R1:W-:Y:S01]  /*5e8e0*/  STL [R1+0x30cc], R49 ;  /* 0x0030cc3101007387 */ /* 0x0003e20000100800 */
[----:B0-----:R-:W-:-:S02]  /*5e8f0*/  IMAD.MOV.U32 R48, RZ, RZ, R14 ;  /* 0x000000ffff307224 */ /* 0x001fc400078e000e */
[----:B-1----:R-:W-:Y:S01]  /*5e900*/  IMAD.MOV.U32 R49, RZ, RZ, R15 ;  /* 0x000000ffff317224 */ /* 0x002fe200078e000f */
[----:B------:R-:W4:Y:S04]  /*5e910*/  LDL.LU R14, [R1+0x3354] ;  /* 0x00335400010e7983 */ /* 0x000f280000300800 */
[----:B------:R-:W4:Y:S01]  /*5e920*/  LDL.LU R15, [R1+0x3350] ;  /* 0x00335000010f7983 */ /* 0x000f220000300800 */
[----:B------:R-:W-:Y:S02]  /*5e930*/  IMAD.MOV.U32 R50, RZ, RZ, R18 ;  /* 0x000000ffff327224 */ /* 0x000fe400078e0012 */
[----:B------:R-:W-:Y:S01]  /*5e940*/  IMAD.MOV.U32 R51, RZ, RZ, R19 ;  /* 0x000000ffff337224 */ /* 0x000fe200078e0013 */
[----:B------:R-:W4:Y:S04]  /*5e950*/  LDL.LU R18, [R1+0x334c] ;  /* 0x00334c0001127983 */ /* 0x000f280000300800 */
[----:B------:R-:W4:Y:S04]  /*5e960*/  LDL.LU R19, [R1+0x3348] ;  /* 0x0033480001137983 */ /* 0x000f280000300800 */
[----:B------:R-:W-:Y:S04]  /*5e970*/  STL.64 [R1+0x11b0], R32 ;  /* 0x0011b02001007387 */ /* 0x000fe80000100a00 */
[----:B------:R0:W-:Y:S04]  /*5e980*/  STL.64 [R1+0x11b8], R34 ;  /* 0x0011b82201007387 */ /* 0x0001e80000100a00 */
[----:B0-----:R-:W4:Y:S04]  /*5e990*/  LDL.LU.64 R34, [R1+0x3340] ;  /* 0x0033400001227983 */ /* 0x001f280000300a00 */
[----:B------:R-:W4:Y:S04]  /*5e9a0*/  LDL.LU.64 R32, [R1+0x3338] ;  /* 0x0033380001207983 */ /* 0x000f280000300a00 */
[----:B------:R-:W-:Y:S04]  /*5e9b0*/  STL.64 [R1+0x2fc8], R38 ;  /* 0x002fc82601007387 */ /* 0x000fe80000100a00 */
[----:B------:R3:W-:Y:S04]  /*5e9c0*/  STL [R1+0x2fc0], R36 ;  /* 0x002fc02401007387 */ /* 0x0007e80000100800 */
[----:B------:R0:W-:Y:S01]  /*5e9d0*/  STL [R1+0x30d0], R37 ;  /* 0x0030d02501007387 */ /* 0x0001e20000100800 */
[----:B---3--:R-:W-:-:S02]  /*5e9e0*/  IMAD.MOV.U32 R36, RZ, RZ, R22 ;  /* 0x000000ffff247224 */ /* 0x008fc400078e0016 */
[----:B0-----:R-:W-:Y:S01]  /*5e9f0*/  IMAD.MOV.U32 R37, RZ, RZ, R23 ;  /* 0x000000ffff257224 */ /* 0x001fe200078e0017 */
[----:B------:R-:W3:Y:S04]  /*5ea00*/  LDL.LU R22, [R1+0x3334] ;  /* 0x0033340001167983 */ /* 0x000ee80000300800 */
[----:B------:R-:W3:Y:S01]  /*5ea10*/  LDL.LU R23, [R1+0x3330] ;  /* 0x0033300001177983 */ /* 0x000ee20000300800 */
[----:B--2---:R-:W-:Y:S02]  /*5ea20*/  IMAD.MOV.U32 R38, RZ, RZ, R26 ;  /* 0x000000ffff267224 */ /* 0x004fe400078e001a */
[----:B------:R-:W-:Y:S01]  /*5ea30*/  IMAD.MOV.U32 R39, RZ, RZ, R27 ;  /* 0x000000ffff277224 */ /* 0x000fe200078e001b */
[----:B------:R-:W2:Y:S04]  /*5ea40*/  LDL.LU R26, [R1+0x332c] ;  /* 0x00332c00011a7983 */ /* 0x000ea80000300800 */
[----:B------:R-:W2:Y:S01]  /*5ea50*/  LDL.LU R27, [R1+0x3328] ;  /* 0x00332800011b7983 */ /* 0x000ea20000300800 */
[----:B----4-:R-:W-:-:S15]  /*5ea60*/  HMMA.16816.F32 R28, R40, R34, R28 ;  /* 0x00000022281c723c */ /* 0x010fde000000181c */
[----:B------:R-:W-:-:S04]  /*5ea70*/  NOP ;  /* 0x0000000000007918 */ /* 0x000fc80000000000 */
[----:B------:R-:W-:Y:S04]  /*5ea80*/  STL.64 [R1+0x11a0], R28 ;  /* 0x0011a01c01007387 */ /* 0x000fe80000100a00 */
[----:B------:R0:W-:Y:S04]  /*5ea90*/  STL.64 [R1+0x11a8], R30 ;  /* 0x0011a81e01007387 */ /* 0x0001e80000100a00 */
[----:B0-----:R-:W4:Y:S04]  /*5eaa0*/  LDL.LU.64 R30, [R1+0x3320] ;  /* 0x00332000011e7983 */ /* 0x001f280000300a00 */
[----:B------:R-:W2:Y:S04]  /*5eab0*/  LDL.LU.64 R28, [R1+0x3318] ;  /* 0x00331800011c7983 */ /* 0x000ea80000300a00 */
[----:B------:R-:W-:Y:S04]  /*5eac0*/  STL.64 [R1+0x2fd8], R34 ;  /* 0x002fd82201007387 */ /* 0x000fe80000100a00 */
[----:B------:R4:W-:Y:S01]  /*5ead0*/  STL.64 [R1+0x2fd0], R32 ;  /* 0x002fd02001007387 */ /* 0x0009e20000100a00 */
[C---:B------:R-:W-:Y:S08]  /*5eae0*/  HMMA.16816.F32 R4, R40.reuse, R18, R4 ;  /* 0x000000122804723c */ /* 0x040ff00000001804 */
[----:B----4-:R-:W-:Y:S01]  /*5eaf0*/  HMMA.16816.F32 R32, R40, R30, R36 ;  /* 0x0000001e2820723c */ /* 0x010fe20000001824 */
[----:B------:R-:W-:Y:S04]  /*5eb00*/  STL.64 [R1+0x2fe8], R30 ;  /* 0x002fe81e01007387 */ /* 0x000fe80000100a00 */
[----:B--2---:R3:W-:-:S14]  /*5eb10*/  STL.64 [R1+0x2fe0], R28 ;  /* 0x002fe01c01007387 */ /* 0x0047dc0000100a00 */
[----:B------:R-:W-:Y:S04]  /*5eb20*/  STL.64 [R1+0x1190], R32 ;  /* 0x0011902001007387 */ /* 0x000fe80000100a00 */
[----:B------:R0:W-:Y:S01]  /*5eb30*/  STL.64 [R1+0x1198], R34 ;  /* 0x0011982201007387 */ /* 0x0001e20000100a00 */
[C---:B---3--:R-:W-:Y:S08]  /*5eb40*/  HMMA.16816.F32 R28, R40.reuse, R22, R56 ;  /* 0x00000016281c723c */ /* 0x048ff00000001838 */
[----:B0-----:R-:W-:Y:S01]  /*5eb50*/  HMMA.16816.F32 R32, R40, R26, R48 ;  /* 0x0000001a2820723c */ /* 0x001fe20000001830 */
[----:B------:R-:W-:-:S15]  /*5eb60*/  STL.64 [R1+0x3198], R26 ;  /* 0x0031981a01007387 */ /* 0x000fde0000100a00 */
[----:B------:R-:W-:-:S03]  /*5eb70*/  NOP ;  /* 0x0000000000007918 */ /* 0x000fc60000000000 */
[----:B------:R-:W-:Y:S04]  /*5eb80*/  STL.64 [R1+0x1180], R32 ;  /* 0x0011802001007387 */ /* 0x000fe80000100a00 */
        /* <DEDUP_REMOVED lines=8> */
[----:B------:R0:W-:Y:S04]  /*5ec10*/  STL.64 [R1+0x1168], R6 ;  /* 0x0011680601007387 */ /* 0x0001e80000100a00 */
[----:B------:R-:W2:Y:S01]  /*5ec20*/  LDL.LU R36, [R1+0xa30] ;  /* 0x000a300001247983 */ /* 0x000ea20000300800 */
[----:B0-----:R-:W-:-:S15]  /*5ec30*/  HMMA.16816.F32 R4, R40, R14, R44 ;  /* 0x0000000e2804723c */ /* 0x001fde000000182c */
[----:B------:R-:W-:-:S04]  /*5ec40*/  NOP ;  /* 0x0000000000007918 */ /* 0x000fc80000000000 */
[----:B------:R-:W-:Y:S04]  /*5ec50*/  STL.64 [R1+0x1150], R4 ;  /* 0x0011500401007387 */ /* 0x000fe80000100a00 */
[----:B------:R-:W-:Y:S04]  /*5ec60*/  STL.64 [R1+0x1158], R6 ;  /* 0x0011580601007387 */ /* 0x000fe80000100a00 */
[----:B------:R-:W2:Y:S04]  /*5ec70*/  LDL.LU R37, [R1+0xa34] ;  /* 0x000a340001257983 */ /* 0x000ea80000300800 */
[----:B------:R-:W3:Y:S04]  /*5ec80*/  LDL.LU R38, [R1+0xa38] ;  /* 0x000a380001267983 */ /* 0x000ee80000300800 */
[----:B------:R-:W3:Y:S01]  /*5ec90*/  LDL.LU R39, [R1+0xa3c] ;  /* 0x000a3c0001277983 */ /* 0x000ee20000300800 */
[----:B------:R-:W-:-:S02]  /*5eca0*/  IMAD.MOV.U32 R34, RZ, RZ, R25 ;  /* 0x000000ffff227224 */ /* 0x000fc400078e0019 */
[----:B------:R-:W-:Y:S01]  /*5ecb0*/  IMAD.MOV.U32 R35, RZ, RZ, R24 ;  /* 0x000000ffff237224 */ /* 0x000fe200078e0018 */
[----:B---3--:R-:W-:Y:S04]  /*5ecc0*/  STL.64 [R1+0x31b0], R38 ;  /* 0x0031b02601007387 */ /* 0x008fe80000100a00 */
[----:B--2---:R-:W-:Y:S04]  /*5ecd0*/  STL.64 [R1+0x31a8], R36 ;  /* 0x0031a82401007387 */ /* 0x004fe80000100a00 */
[----:B------:R-:W-:Y:S04]  /*5ece0*/  STL.64 [R1+0x31b8], R34 ;  /* 0x0031b82201007387 */ /* 0x000fe80000100a00 */
[----:B------:R-:W2:Y:S04]  /*5ecf0*/  LDL.64 R18, [R1+0x258] ;  /* 0x0002580001127983 */ /* 0x000ea80000100a00 */
[----:B--2---:R-:W-:Y:S04]  /*5ed00*/  STL.64 [R1+0x31c0], R18 ;  /* 0x0031c01201007387 */ /* 0x004fe80000100a00 */
[----:B------:R-:W2:Y:S04]  /*5ed10*/  LDL.LU R28, [R1+0xa40] ;  /* 0x000a4000011c7983 */ /* 0x000ea80000300800 */
[----:B------:R-:W2:Y:S04]  /*5ed20*/  LDL.LU R29, [R1+0xa44] ;  /* 0x000a4400011d7983 */ /* 0x000ea80000300800 */
[----:B------:R-:W3:Y:S04]  /*5ed30*/  LDL.LU R30, [R1+0xa48] ;  /* 0x000a4800011e7983 */ /* 0x000ee80000300800 */
[----:B------:R-:W3:Y:S04]  /*5ed40*/  LDL.LU R31, [R1+0xa4c] ;  /* 0x000a4c00011f7983 */ /* 0x000ee80000300800 */
[----:B---3--:R-:W-:Y:S04]  /*5ed50*/  STL.64 [R1+0x31d0], R30 ;  /* 0x0031d01e01007387 */ /* 0x008fe80000100a00 */
[----:B--2---:R-:W-:Y:S04]  /*5ed60*/  STL.64 [R1+0x31c8], R28 ;  /* 0x0031c81c01007387 */ /* 0x004fe80000100a00 */
[----:B------:R-:W2:Y:S04]  /*5ed70*/  LDL.64 R50, [R1+0x238] ;  /* 0x0002380001327983 */ /* 0x000ea80000100a00 */
[----:B--2---:R-:W-:Y:S04]  /*5ed80*/  STL.64 [R1+0x31d8], R50 ;  /* 0x0031d83201007387 */ /* 0x004fe80000100a00 */
[----:B------:R-:W-:Y:S04]  /*5ed90*/  STL.64 [R1+0x2f80], R14 ;  /* 0x002f800e01007387 */ /* 0x000fe80000100a00 */
[----:B------:R0:W-:Y:S04]  /*5eda0*/  STL.64 [R1+0x30e0], R12 ;  /* 0x0030e00c01007387 */ /* 0x0001e80000100a00 */
[----:B0-----:R-:W2:Y:S04]  /*5edb0*/  LDL.LU R12, [R1+0xa50] ;  /* 0x000a5000010c7983 */ /* 0x001ea80000300800 */
[----:B------:R-:W2:Y:S04]  /*5edc0*/  LDL.LU R13, [R1+0xa54] ;  /* 0x000a5400010d7983 */ /* 0x000ea80000300800 */
[----:B------:R-:W3:Y:S04]  /*5edd0*/  LDL.LU R14, [R1+0xa58] ;  /* 0x000a5800010e7983 */ /* 0x000ee80000300800 */
[----:B------:R-:W3:Y:S01]  /*5ede0*/  LDL.LU R15, [R1+0xa5c] ;  /* 0x000a5c00010f7983 */ /* 0x000ee20000300800 */
[----:B------:R-:W-:-:S02]  /*5edf0*/  IMAD.MOV.U32 R58, RZ, RZ, R52 ;  /* 0x000000ffff3a7224 */ /* 0x000fc400078e0034 */
[----:B------:R-:W-:Y:S01]  /*5ee00*/  IMAD.MOV.U32 R59, RZ, RZ, R53 ;  /* 0x000000ffff3b7224 */ /* 0x000fe200078e0035 */
[----:B---3--:R0:W-:Y:S04]  /*5ee10*/  STL.64 [R1+0x31e8], R14 ;  /* 0x0031e80e01007387 */ /* 0x0081e80000100a00 */
[----:B--2---:R-:W-:Y:S04]  /*5ee20*/  STL.64 [R1+0x31e0], R12 ;  /* 0x0031e00c01007387 */ /* 0x004fe80000100a00 */
[----:B------:R-:W2:Y:S04]  /*5ee30*/  LDL.LU R52, [R1+0x3314] ;  /* 0x0033140001347983 */ /* 0x000ea80000300800 */
[----:B------:R-:W3:Y:S04]  /*5ee40*/  LDL.LU R53, [R1+0x3310] ;  /* 0x0033100001357983 */ /* 0x000ee80000300800 */
[----:B------:R-:W-:Y:S04]  /*5ee50*/  STL.64 [R1+0x31f0], R58 ;  /* 0x0031f03a01007387 */ /* 0x000fe80000100a00 */
[----:B------:R-:W4:Y:S04]  /*5ee60*/  LDL.LU R24, [R1+0xa80] ;  /* 0x000a800001187983 */ /* 0x000f280000300800 */
[----:B------:R-:W4:Y:S04]  /*5ee70*/  LDL.LU R25, [R1+0xa84] ;  /* 0x000a840001197983 */ /* 0x000f280000300800 */
[----:B------:R-:W2:Y:S04]  /*5ee80*/  LDL.LU R26, [R1+0xa88] ;  /* 0x000a8800011a7983 */ /* 0x000ea80000300800 */
[----:B------:R-:W2:Y:S01]  /*5ee90*/  LDL.LU R27, [R1+0xa8c] ;  /* 0x000a8c00011b7983 */ /* 0x000ea20000300800 */
[----:B------:R-:W-:-:S02]  /*5eea0*/  IMAD.MOV.U32 R22, RZ, RZ, R11 ;  /* 0x000000ffff167224 */ /* 0x000fc400078e000b */
[----:B------:R-:W-:Y:S01]  /*5eeb0*/  IMAD.MOV.U32 R23, RZ, RZ, R10 ;  /* 0x000000ffff177224 */ /* 0x000fe200078e000a */
[----:B--2---:R-:W-:Y:S04]  /*5eec0*/  STL.64 [R1+0x3200], R26 ;  /* 0x0032001a01007387 */ /* 0x004fe80000100a00 */
[----:B----4-:R-:W-:Y:S04]  /*5eed0*/  STL.64 [R1+0x31f8], R24 ;  /* 0x0031f81801007387 */ /* 0x010fe80000100a00 */
[----:B------:R-:W2:Y:S04]  /*5eee0*/  LDL.LU R11, [R1+0x330c] ;  /* 0x00330c00010b7983 */ /* 0x000ea80000300800 */
[----:B------:R-:W4:Y:S04]  /*5eef0*/  LDL.LU R10, [R1+0x3308] ;  /* 0x00330800010a7983 */ /* 0x000f280000300800 */
[----:B------:R1:W-:Y:S04]  /*5ef00*/  STL.64 [R1+0x3208], R22 ;  /* 0x0032081601007387 */ /* 0x0003e80000100a00 */
[----:B------:R-:W2:Y:S04]  /*5ef10*/  LDL.LU R36, [R1+0xa90] ;  /* 0x000a900001247983 */ /* 0x000ea80000300800 */
[----:B------:R-:W2:Y:S04]  /*5ef20*/  LDL.LU R37, [R1+0xa94] ;  /* 0x000a940001257983 */ /* 0x000ea80000300800 */
[----:B------:R-:W2:Y:S04]  /*5ef30*/  LDL.LU R38, [R1+0xa98] ;  /* 0x000a980001267983 */ /* 0x000ea80000300800 */
[----:B------:R-:W2:Y:S01]  /*5ef40*/  LDL.LU R39, [R1+0xa9c] ;  /* 0x000a9c0001277983 */ /* 0x000ea20000300800 */
[----:B---3--:R-:W-:-:S02]  /*5ef50*/  IMAD.MOV.U32 R34, RZ, RZ, R53 ;  /* 0x000000ffff227224 */ /* 0x008fc400078e0035 */
[----:B------:R-:W-:Y:S01]  /*5ef60*/  IMAD.MOV.U32 R35, RZ, RZ, R52 ;  /* 0x000000ffff237224 */ /* 0x000fe200078e0034 */
[----:B--2---:R2:W-:Y:S04]  /*5ef70*/  STL.64 [R1+0x3218], R38 ;  /* 0x0032182601007387 */ /* 0x0045e80000100a00 */
[----:B------:R-:W-:Y:S04]  /*5ef80*/  STL.64 [R1+0x3210], R36 ;  /* 0x0032102401007387 */ /* 0x000fe80000100a00 */
[----:B------:R-:W0:Y:S04]  /*5ef90*/  LDL.LU R53, [R1+0x3304] ;  /* 0x0033040001357983 */ /* 0x000e280000300800 */
[----:B------:R-:W3:Y:S04]  /*5efa0*/  LDL.LU R52, [R1+0x3300] ;  /* 0x0033000001347983 */ /* 0x000ee80000300800 */
[----:B------:R-:W-:Y:S04]  /*5efb0*/  STL.64 [R1+0x3220], R34 ;  /* 0x0032202201007387 */ /* 0x000fe80000100a00 */
[----:B------:R-:W2:Y:S04]  /*5efc0*/  LDL.LU R16, [R1+0xaa0] ;  /* 0x000aa00001107983 */ /* 0x000ea80000300800 */
[----:B------:R-:W2:Y:S04]  /*5efd0*/  LDL.LU R17, [R1+0xaa4] ;  /* 0x000aa40001117983 */ /* 0x000ea80000300800 */
[----:B------:R-:W2:Y:S04]  /*5efe0*/  LDL.LU R18, [R1+0xaa8] ;  /* 0x000aa80001127983 */ /* 0x000ea80000300800 */
[----:B------:R-:W2:Y:S01]  /*5eff0*/  LDL.LU R19, [R1+0xaac] ;  /* 0x000aac0001137983 */ /* 0x000ea20000300800 */
[----:B----4-:R-:W-:-:S02]  /*5f000*/  IMAD.MOV.U32 R30, RZ, RZ, R10 ;  /* 0x000000ffff1e7224 */ /* 0x010fc400078e000a */
[----:B------:R-:W-:Y:S02]  /*5f010*/  IMAD.MOV.U32 R31, RZ, RZ, R11 ;  /* 0x000000ffff1f7224 */ /* 0x000fe400078e000b */
[----:B0-----:R-:W-:Y:S02]  /*5f020*/  IMAD.MOV.U32 R15, RZ, RZ, R53 ;  /* 0x000000ffff0f7224 */ /* 0x001fe400078e0035 */
[----:B---3--:R-:W-:Y:S01]  /*5f030*/  IMAD.MOV.U32 R14, RZ, RZ, R52 ;  /* 0x000000ffff0e7224 */ /* 0x008fe200078e0034 */
[----:B--2---:R0:W-:Y:S04]  /*5f040*/  STL.64 [R1+0x3230], R18 ;  /* 0x0032301201007387 */ /* 0x0041e80000100a00 */
[----:B------:R-:W-:Y:S04]  /*5f050*/  STL.64 [R1+0x3228], R16 ;  /* 0x0032281001007387 */ /* 0x000fe80000100a00 */
[----:B------:R-:W2:Y:S04]  /*5f060*/  LDL.LU R10, [R1+0x32fc] ;  /* 0x0032fc00010a7983 */ /* 0x000ea80000300800 */
[----:B------:R-:W3:Y:S04]  /*5f070*/  LDL.LU R11, [R1+0x32f8] ;  /* 0x0032f800010b7983 */ /* 0x000ee80000300800 */
[----:B------:R4:W-:Y:S04]  /*5f080*/  STL.64 [R1+0x3238], R30 ;  /* 0x0032381e01007387 */ /* 0x0009e80000100a00 */
[----:B------:R-:W0:Y:S04]  /*5f090*/  LDL.LU R52, [R1+0x32f4] ;  /* 0x0032f40001347983 */ /* 0x000e280000300800 */
[----:B------:R-:W4:Y:S04]  /*5f0a0*/  LDL.LU R53, [R1+0x32f0] ;  /* 0x0032f00001357983 */ /* 0x000f280000300800 */
[----:B------:R0:W-:Y:S04]  /*5f0b0*/  STL.64 [R1+0x3240], R14 ;  /* 0x0032400e01007387 */ /* 0x0001e80000100a00 */
[----:B------:R-:W4:Y:S04]  /*5f0c0*/  LDL.LU R20, [R1+0xad0] ;  /* 0x000ad00001147983 */ /* 0x000f280000300800 */
[----:B------:R-:W4:Y:S04]  /*5f0d0*/  LDL.LU R21, [R1+0xad4] ;  /* 0x000ad40001157983 */ /* 0x000f280000300800 */
[----:B-1----:R-:W4:Y:S04]  /*5f0e0*/  LDL.LU R22, [R1+0xad8] ;  /* 0x000ad80001167983 */ /* 0x002f280000300800 */
[----:B------:R-:W4:Y:S01]  /*5f0f0*/  LDL.LU R23, [R1+0xadc] ;  /* 0x000adc0001177983 */ /* 0x000f220000300800 */
[----:B--2---:R-:W-:-:S02]  /*5f100*/  IMAD.MOV.U32 R39, RZ, RZ, R10 ;  /* 0x000000ffff277224 */ /* 0x004fc400078e000a */
[----:B---3--:R-:W-:Y:S02]  /*5f110*/  IMAD.MOV.U32 R38, RZ, RZ, R11 ;  /* 0x000000ffff267224 */ /* 0x008fe400078e000b */
[----:B0-----:R-:W-:Y:S02]  /*5f120*/  IMAD.MOV.U32 R19, RZ, RZ, R52 ;  /* 0x000000ffff137224 */ /* 0x001fe400078e0034 */
[----:B----4-:R-:W-:Y:S01]  /*5f130*/  IMAD.MOV.U32 R18, RZ, RZ, R53 ;  /* 0x000000ffff127224 */ /* 0x010fe200078e0035 */
[----:B------:R-:W-:Y:S04]  /*5f140*/  STL.64 [R1+0x3250], R22 ;  /* 0x0032501601007387 */ /* 0x000fe80000100a00 */
[----:B------:R0:W-:Y:S04]  /*5f150*/  STL.64 [R1+0x3248], R20 ;  /* 0x0032481401007387 */ /* 0x0001e80000100a00 */
[----:B------:R-:W2:Y:S04]  /*5f160*/  LDL.LU R11, [R1+0x32ec] ;  /* 0x0032ec00010b7983 */ /* 0x000ea80000300800 */
[----:B------:R-:W3:Y:S04]  /*5f170*/  LDL.LU R10, [R1+0x32e8] ;  /* 0x0032e800010a7983 */ /* 0x000ee80000300800 */
[----:B------:R1:W-:Y:S04]  /*5f180*/  STL.64 [R1+0x3258], R38 ;  /* 0x0032582601007387 */ /* 0x0003e80000100a00 */
[----:B------:R-:W4:Y:S04]  /*5f190*/  LDL.LU R53, [R1+0x32e4] ;  /* 0x0032e40001357983 */ /* 0x000f280000300800 */
[----:B------:R-:W1:Y:S04]  /*5f1a0*/  LDL.LU R52, [R1+0x32e0] ;  /* 0x0032e00001347983 */ /* 0x000e680000300800 */
[----:B------:R0:W-:Y:S04]  /*5f1b0*/  STL.64 [R1+0x3260], R18 ;  /* 0x0032601201007387 */ /* 0x0001e80000100a00 */
[----:B------:R-:W4:Y:S04]  /*5f1c0*/  LDL.LU R28, [R1+0xaf0] ;  /* 0x000af000011c7983 */ /* 0x000f280000300800 */
[----:B------:R-:W4:Y:S04]  /*5f1d0*/  LDL.LU R29, [R1+0xaf4] ;  /* 0x000af400011d7983 */ /* 0x000f280000300800 */
[----:B------:R-:W4:Y:S04]  /*5f1e0*/  LDL.LU R30, [R1+0xaf8] ;  /* 0x000af800011e7983 */ /* 0x000f280000300800 */
[----:B------:R-:W4:Y:S01]  /*5f1f0*/  LDL.LU R31, [R1+0xafc] ;  /* 0x000afc00011f7983 */ /* 0x000f220000300800 */
[----:B--2---:R-:W-:-:S02]  /*5f200*/  IMAD.MOV.U32 R15, RZ, RZ, R11 ;  /* 0x000000ffff0f7224 */ /* 0x004fc400078e000b */
[----:B---3--:R-:W-:Y:S01]  /*5f210*/  IMAD.MOV.U32 R14, RZ, RZ, R10 ;  /* 0x000000ffff0e7224 */ /* 0x008fe200078e000a */
[----:B----4-:R-:W-:Y:S04]  /*5f220*/  STL.64 [R1+0x3270], R30 ;  /* 0x0032701e01007387 */ /* 0x010fe80000100a00 */
[----:B------:R-:W-:Y:S04]  /*5f230*/  STL.64 [R1+0x3268], R28 ;  /* 0x0032681c01007387 */ /* 0x000fe80000100a00 */
[----:B------:R-:W2:Y:S04]  /*5f240*/  LDL.LU R10, [R1+0x32dc] ;  /* 0x0032dc00010a7983 */ /* 0x000ea80000300800 */
[----:B------:R-:W3:Y:S04]  /*5f250*/  LDL.LU R11, [R1+0x32d8] ;  /* 0x0032d800010b7983 */ /* 0x000ee80000300800 */
[----:B------:R-:W-:Y:S04]  /*5f260*/  STL.64 [R1+0x3278], R14 ;  /* 0x0032780e01007387 */ /* 0x000fe80000100a00 */
[----:B0-----:R-:W4:Y:S04]  /*5f270*/  LDL.LU R20, [R1+0xb00] ;  /* 0x000b000001147983 */ /* 0x001f280000300800 */
[----:B------:R-:W4:Y:S04]  /*5f280*/  LDL.LU R21, [R1+0xb04] ;  /* 0x000b040001157983 */ /* 0x000f280000300800 */
[----:B------:R-:W2:Y:S04]  /*5f290*/  LDL.LU R22, [R1+0xb08] ;  /* 0x000b080001167983 */ /* 0x000ea80000300800 */
[----:B------:R-:W2:Y:S01]  /*5f2a0*/  LDL.LU R23, [R1+0xb0c] ;  /* 0x000b0c0001177983 */ /* 0x000ea20000300800 */
[----:B-1----:R-:W-:-:S02]  /*5f2b0*/  IMAD.MOV.U32 R38, RZ, RZ, R52 ;  /* 0x000000ffff267224 */ /* 0x002fc400078e0034 */
[----:B------:R-:W-:Y:S01]  /*5f2c0*/  IMAD.MOV.U32 R39, RZ, RZ, R53 ;  /* 0x000000ffff277224 */ /* 0x000fe200078e0035 */
[----:B--2---:R3:W-:Y:S04]  /*5f2d0*/  STL.64 [R1+0x3288], R22 ;  /* 0x0032881601007387 */ /* 0x0047e80000100a00 */
[----:B----4-:R-:W-:Y:S04]  /*5f2e0*/  STL.64 [R1+0x3280], R20 ;  /* 0x0032801401007387 */ /* 0x010fe80000100a00 */
[----:B------:R-:W2:Y:S04]  /*5f2f0*/  LDL.LU R52, [R1+0x32d4] ;  /* 0x0032d40001347983 */ /* 0x000ea80000300800 */
[----:B------:R-:W4:Y:S04]  /*5f300*/  LDL.LU R53, [R1+0x32d0] ;  /* 0x0032d00001357983 */ /* 0x000f280000300800 */
[----:B------:R-:W-:Y:S04]  /*5f310*/  STL.64 [R1+0x3290], R38 ;  /* 0x0032902601007387 */ /* 0x000fe80000100a00 */
        /* <DEDUP_REMOVED lines=8> */
[----:B------:R-:W2:Y:S04]  /*5f3a0*/  LDL R30, [R1+0x328] ;  /* 0x00032800011e7983 */ /* 0x000ea80000100800 */
[----:B------:R-:W2:Y:S04]  /*5f3b0*/  LDL R31, [R1+0x32c] ;  /* 0x00032c00011f7983 */ /* 0x000ea80000100800 */
[----:B------:R-:W3:Y:S04]  /*5f3c0*/  LDL.LU R44, [R1+0xb50] ;  /* 0x000b5000012c7983 */ /* 0x000ee80000300800 */
[----:B------:R-:W3:Y:S04]  /*5f3d0*/  LDL.LU R45, [R1+0xb54] ;  /* 0x000b5400012d7983 */ /* 0x000ee80000300800 */
[----:B------:R-:W3:Y:S04]  /*5f3e0*/  LDL.LU R46, [R1+0xb58] ;  /* 0x000b5800012e7983 */ /* 0x000ee80000300800 */
[----:B------:R-:W3:Y:S01]  /*5f3f0*/  LDL.LU R47, [R1+0xb5c] ;  /* 0x000b5c00012f7983 */ /* 0x000ee20000300800 */
[----:B0-----:R-:W-:-:S02]  /*5f400*/  IMAD.MOV.U32 R19, RZ, RZ, R52 ;  /* 0x000000ffff137224 */ /* 0x001fc400078e0034 */
[----:B----4-:R-:W-:Y:S01]  /*5f410*/  IMAD.MOV.U32 R18, RZ, RZ, R53 ;  /* 0x000000ffff127224 */ /* 0x010fe200078e0035 */
[----:B------:R-:W4:Y:S04]  /*5f420*/  LDL.LU R52, [R1+0xb40] ;  /* 0x000b400001347983 */ /* 0x000f280000300800 */
[----:B------:R-:W4:Y:S04]  /*5f430*/  LDL.LU R53, [R1+0xb44] ;  /* 0x000b440001357983 */ /* 0x000f280000300800 */
[----:B------:R-:W4:Y:S04]  /*5f440*/  LDL.LU R54, [R1+0xb48] ;  /* 0x000b480001367983 */ /* 0x000f280000300800 */
[----:B------:R-:W4:Y:S04]  /*5f450*/  LDL.LU R55, [R1+0xb4c] ;  /* 0x000b4c0001377983 */ /* 0x000f280000300800 */
        /* <DEDUP_REMOVED lines=19> */
[----:B------:R-:W4:Y:S01]  /*5f590*/  LDL.LU R48, [R1+0xab0] ;  /* 0x000ab00001307983 */ /* 0x000f220000300800 */
[----:B--2---:R-:W-:-:S02]  /*5f5a0*/  IMAD.MOV.U32 R50, RZ, RZ, R11 ;  /* 0x000000ffff327224 */ /* 0x004fc400078e000b */
[----:B---3--:R-:W-:Y:S02]  /*5f5b0*/  IMAD.MOV.U32 R49, RZ, RZ, R10 ;  /* 0x000000ffff317224 */ /* 0x008fe400078e000a */
[----:B------:R-:W2:Y:S04]  /*5f5c0*/  LDL.LU R10, [R1+0x32c4] ;  /* 0x0032c400010a7983 */ /* 0x000ea80000300800 */
[----:B------:R-:W2:Y:S04]  /*5f5d0*/  LDL.LU R11, [R1+0x32c0] ;  /* 0x0032c000010b7983 */ /* 0x000ea80000300800 */
[----:B------:R-:W3:Y:S04]  /*5f5e0*/  LDL.LU R51, [R1+0xabc] ;  /* 0x000abc0001337983 */ /* 0x000ee80000300800 */
[----:B------:R-:W3:Y:S04]  /*5f5f0*/  LDL.LU R4, [R1+0xa70] ;  /* 0x000a700001047983 */ /* 0x000ee80000300800 */
[----:B------:R-:W3:Y:S04]  /*5f600*/  LDL.LU R5, [R1+0xa74] ;  /* 0x000a740001057983 */ /* 0x000ee80000300800 */
[----:B------:R-:W3:Y:S04]  /*5f610*/  LDL.LU R6, [R1+0xa78] ;  /* 0x000a780001067983 */ /* 0x000ee80000300800 */
[----:B------:R-:W3:Y:S01]  /*5f620*/  LDL.LU R7, [R1+0xa7c] ;  /* 0x000a7c0001077983 */ /* 0x000ee20000300800 */
[----:B--2---:R-:W-:Y:S03]  /*5f630*/  HMMA.16816.F32 R40, R40, R10, R44 ;  /* 0x0000000a2828723c */ /* 0x004fe6000000182c */
[----:B------:R-:W4:Y:S04]  /*5f640*/  LDL.LU.64 R46, [R1+0x32b8] ;  /* 0x0032b800012e7983 */ /* 0x000f280000300a00 */
[----:B------:R-:W4:-:S12]  /*5f650*/  LDL.LU.64 R44, [R1+0x32b0] ;  /* 0x0032b000012c7983 */ /* 0x000f180000300a00 */
[----:B------:R-:W-:Y:S04]  /*5f660*/  STL.64 [R1+0xb50], R40 ;  /* 0x000b502801007387 */ /* 0x000fe80000100a00 */
[----:B------:R0:W-:Y:S04]  /*5f670*/  STL.64 [R1+0xb58], R42 ;  /* 0x000b582a01007387 */ /* 0x0001e80000100a00 */
[----:B0-----:R-:W2:Y:S04]  /*5f680*/  LDL R42, [R1+0x268] ;  /* 0x00026800012a7983 */ /* 0x001ea80000100800 */
[----:B------:R-:W2:Y:S01]  /*5f690*/  LDL R43, [R1+0x26c] ;  /* 0x00026c00012b7983 */ /* 0x000ea20000100800 */
[C---:B----4-:R-:W-:Y:S03]  /*5f6a0*/  HMMA.16816.F32 R16, R44.reuse, R18, R52 ;  /* 0x000000122c10723c */ /* 0x050fe60000001834 */
[----:B------:R-:W4:Y:S05]  /*5f6b0*/  LDL.LU.64 R54, [R1+0x32a8] ;  /* 0x0032a80001367983 */ /* 0x000f2a0000300a00 */
[----:B------:R-:W-:Y:S11]  /*5f6c0*/  HMMA.16816.F32 R20, R44, R22, R36 ;  /* 0x000000162c14723c */ /* 0x000ff60000001824 */
[----:B------:R-:W-:Y:S01]  /*5f6d0*/  IMAD.MOV.U32 R53, RZ, RZ, R18 ;  /* 0x000000ffff357224 */ /* 0x000fe200078e0012 */
[----:B------:R-:W-:Y:S01]  /*5f6e0*/  STL.64 [R1+0xb40], R16 ;  /* 0x000b401001007387 */ /* 0x000fe20000100a00 */
[----:B------:R-:W-:-:S03]  /*5f6f0*/  IMAD.MOV.U32 R52, RZ, RZ, R16 ;  /* 0x000000ffff347224 */ /* 0x000fc600078e0010 */
[----:B------:R0:W-:Y:S04]  /*5f700*/  STL.64 [R1+0xb48], R18 ;  /* 0x000b481201007387 */ /* 0x0001e80000100a00 */
[----:B0-----:R-:W2:Y:S04]  /*5f710*/  LDL.LU.64 R18, [R1+0x32a0] ;  /* 0x0032a00001127983 */ /* 0x001ea80000300a00 */
[----:B------:R-:W2:Y:S01]  /*5f720*/  LDL.LU.64 R16, [R1+0x3298] ;  /* 0x0032980001107983 */ /* 0x000ea20000300a00 */
[C---:B------:R-:W-:Y:S03]  /*5f730*/  HMMA.16816.F32 R28, R44.reuse, R30, R12 ;  /* 0x0000001e2c1c723c */ /* 0x040fe6000000180c */
[----:B----4-:R-:W-:Y:S04]  /*5f740*/  STL.64 [R1+0x2ff8], R54 ;  /* 0x002ff83601007387 */ /* 0x010fe80000100a00 */
[----:B------:R0:W-:Y:S04]  /*5f750*/  STL.64 [R1+0x2ff0], R52 ;  /* 0x002ff03401007387 */ /* 0x0001e80000100a00 */
[----:B0-----:R-:W4:Y:S04]  /*5f760*/  LDL.LU R52, [R1+0xa60] ;  /* 0x000a600001347983 */ /* 0x001f280000300800 */
[----:B------:R-:W4:Y:S04]  /*5f770*/  LDL.LU R53, [R1+0xa64] ;  /* 0x000a640001357983 */ /* 0x000f280000300800 */
[----:B------:R-:W4:Y:S04]  /*5f780*/  LDL.LU R54, [R1+0xa68] ;  /* 0x000a680001367983 */ /* 0x000f280000300800 */
[----:B------:R-:W4:Y:S04]  /*5f790*/  LDL.LU R55, [R1+0xa6c] ;  /* 0x000a6c0001377983 */ /* 0x000f280000300800 */
[----:B------:R-:W2:Y:S04]  /*5f7a0*/  LDL.LU.64 R38, [R1+0x3290] ;  /* 0x0032900001267983 */ /* 0x000ea80000300a00 */
[----:B------:R-:W-:Y:S04]  /*5f7b0*/  STL.64 [R1+0xb30], R20 ;  /* 0x000b301401007387 */ /* 0x000fe80000100a00 */
[----:B------:R0:W-:Y:S04]  /*5f7c0*/  STL.64 [R1+0xb38], R22 ;  /* 0x000b381601007387 */ /* 0x0001e80000100a00 */
[----:B0-----:R-:W3:Y:S04]  /*5f7d0*/  LDL.LU.64 R22, [R1+0x3288] ;  /* 0x0032880001167983 */ /* 0x001ee80000300a00 */
[----:B------:R-:W3:Y:S04]  /*5f7e0*/  LDL.LU.64 R20, [R1+0x3280] ;  /* 0x0032800001147983 */ /* 0x000ee80000300a00 */
[----:B------:R-:W3:Y:S04]  /*5f7f0*/  LDL.LU.64 R14, [R1+0x3278] ;  /* 0x00327800010e7983 */ /* 0x000ee80000300a00 */
[----:B------:R-:W-:Y:S04]  /*5f800*/  STL.64 [R1+0xb20], R28 ;  /* 0x000b201c01007387 */ /* 0x000fe80000100a00 */
[----:B------:R0:W-:Y:S04]  /*5f810*/  STL.64 [R1+0xb28], R30 ;  /* 0x000b281e01007387 */ /* 0x0001e80000100a00 */
[----:B0-----:R-:W4:Y:S04]  /*5f820*/  LDL.LU.64 R30, [R1+0x3270] ;  /* 0x00327000011e7983 */ /* 0x001f280000300a00 */
[----:B------:R-:W4:Y:S01]  /*5f830*/  LDL.LU.64 R28, [R1+0x3268] ;  /* 0x00326800011c7983 */ /* 0x000f220000300a00 */
[----:B--2---:R-:W-:Y:S03]  /*5f840*/  HMMA.16816.F32 R36, R44, R38, R16 ;  /* 0x000000262c24723c */ /* 0x004fe60000001810 */
[----:B------:R-:W4:-:S15]  /*5f850*/  LDL.LU.64 R18, [R1+0x3260] ;  /* 0x0032600001127983 */ /* 0x000f1e0000300a00 */
[----:B------:R-:W-:Y:S01]  /*5f860*/  NOP ;  /* 0x0000000000007918 */ /* 0x000fe20000000000 */
[----:B------:R-:W-:Y:S04]  /*5f870*/  STL.64 [R1+0xb10], R36 ;  /* 0x000b102401007387 */ /* 0x000fe80000100a00 */
[----:B------:R0:W-:Y:S01]  /*5f880*/  STL.64 [R1+0xb18], R38 ;  /* 0x000b182601007387 */ /* 0x0001e20000100a00 */
[C---:B---3--:R-:W-:Y:S03]  /*5f890*/  HMMA.16816.F32 R12, R44.reuse, R14, R20 ;  /* 0x0000000e2c0c723c */ /* 0x048fe60000001814 */
[----:B0-----:R-:W2:Y:S04]  /*5f8a0*/  LDL.LU.64 R38, [R1+0x3258] ;  /* 0x0032580001267983 */ /* 0x001ea80000300a00 */
[----:B------:R-:W3:Y:S04]  /*5f8b0*/  LDL.LU.64 R22, [R1+0x3250] ;  /* 0x0032500001167983 */ /* 0x000ee80000300a00 */
[----:B------:R-:W3:Y:S08]  /*5f8c0*/  LDL.LU.64 R20, [R1+0x3248] ;  /* 0x0032480001147983 */ /* 0x000ef00000300a00 */
[----:B------:R-:W-:Y:S04]  /*5f8d0*/  STL.64 [R1+0xb00], R12 ;  /* 0x000b000c01007387 */ /* 0x000fe80000100a00 */
[----:B------:R0:W-:Y:S04]  /*5f8e0*/  STL.64 [R1+0xb08], R14 ;  /* 0x000b080e01007387 */ /* 0x0001e80000100a00 */
[----:B0-----:R-:W3:Y:S01]  /*5f8f0*/  LDL.LU.64 R14, [R1+0x3240] ;  /* 0x00324000010e7983 */ /* 0x001ee20000300a00 */
[----:B----4-:R-:W-:Y:S03]  /*5f900*/  HMMA.16816.F32 R16, R44, R18, R28 ;  /* 0x000000122c10723c */ /* 0x010fe6000000181c */
[----:B------:R-:W4:-:S15]  /*5f910*/  LDL.LU.64 R30, [R1+0x3238] ;  /* 0x00323800011e7983 */ /* 0x000f1e0000300a00 */
[----:B------:R-:W-:Y:S01]  /*5f920*/  NOP ;  /* 0x0000000000007918 */ /* 0x000fe20000000000 */
[----:B------:R-:W-:Y:S04]  /*5f930*/  STL.64 [R1+0xaf0], R16 ;  /* 0x000af01001007387 */ /* 0x000fe80000100a00 */
[----:B------:R0:W-:Y:S01]  /*5f940*/  STL.64 [R1+0xaf8], R18 ;  /* 0x000af81201007387 */ /* 0x0001e20000100a00 */
[C---:B--2---:R-:W-:Y:S03]  /*5f950*/  HMMA.16816.F32 R36, R44.reuse, R38, R32 ;  /* 0x000000262c24723c */ /* 0x044fe60000001820 */
[----:B0-----:R-:W2:Y:S04]  /*5f960*/  LDL.LU.64 R18, [R1+0x3230] ;  /* 0x0032300001127983 */ /* 0x001ea80000300a00 */
[----:B------:R-:W2:Y:S04]  /*5f970*/  LDL.LU.64 R16, [R1+0x3228] ;  /* 0x0032280001107983 */ /* 0x000ea80000300a00 */
[----:B------:R-:W2:Y:S01]  /*5f980*/  LDL.LU.64 R34, [R1+0x3220] ;  /* 0x0032200001227983 */ /* 0x000ea20000300a00 */
[----:B---3--:R-:W-:Y:S07]  /*5f990*/  HMMA.16816.F32 R20, R44, R26, R20 ;  /* 0x0000001a2c14723c */ /* 0x008fee0000001814 */
[----:B------:R-:W-:Y:S04]  /*5f9a0*/  STL.64 [R1+0xae0], R36 ;  /* 0x000ae02401007387 */ /* 0x000fe80000100a00 */
[----:B------:R0:W-:Y:S04]  /*5f9b0*/  STL.64 [R1+0xae8], R38 ;  /* 0x000ae82601007387 */ /* 0x0001e80000100a00 */
[----:B0-----:R-:W3:Y:S04]  /*5f9c0*/  LDL.LU.64 R38, [R1+0x3218] ;  /* 0x0032180001267983 */ /* 0x001ee80000300a00 */
[----:B------:R-:W3:Y:S04]  /*5f9d0*/  LDL.LU.64 R36, [R1+0x3210] ;  /* 0x0032100001247983 */ /* 0x000ee80000300a00 */
[----:B------:R-:W-:Y:S04]  /*5f9e0*/  STL.64 [R1+0xad0], R20 ;  /* 0x000ad01401007387 */ /* 0x000fe80000100a00 */
[----:B------:R0:W-:Y:S04]  /*5f9f0*/  STL.64 [R1+0xad8], R22 ;  /* 0x000ad81601007387 */ /* 0x0001e80000100a00 */
[----:B0-----:R-:W3:Y:S01]  /*5fa00*/  LDL.LU.64 R22, [R1+0x3208] ;  /* 0x0032080001167983 */ /* 0x001ee20000300a00 */
[----:B------:R-:W-:-:S02]  /*5fa10*/  IMAD.MOV.U32 R9, RZ, RZ, R26 ;  /* 0x000000ffff097224 */ /* 0x000fc400078e001a */
[----:B------:R-:W-:Y:S02]  /*5fa20*/  IMAD.MOV.U32 R8, RZ, RZ, R27 ;  /* 0x000000ffff087224 */ /* 0x000fe400078e001b */
[----:B------:R-:W3:Y:S04]  /*5fa30*/  LDL.LU.64 R26, [R1+0x3200] ;  /* 0x00320000011a7983 */ /* 0x000ee80000300a00 */
[----:B------:R-:W3:Y:S04]  /*5fa40*/  LDL.LU.64 R24, [R1+0x31f8] ;  /* 0x0031f80001187983 */ /* 0x000ee80000300a00 */
[----:B------:R0:W-:Y:S01]  /*5fa50*/  STL.64 [R1+0x2f98], R10 ;  /* 0x002f980a01007387 */ /* 0x0001e20000100a00 */
[C---:B------:R-:W-:Y:S03]  /*5fa60*/  HMMA.16816.F32 R12, R44.reuse, R14, R56 ;  /* 0x0000000e2c0c723c */ /* 0x040fe60000001838 */
[----:B------:R-:W-:Y:S04]  /*5fa70*/  STL.64 [R1+0x2f90], R8 ;  /* 0x002f900801007387 */ /* 0x000fe80000100a00 */
[----:B0-----:R-:W3:Y:S04]  /*5fa80*/  LDL R10, [R1+0x278] ;  /* 0x00027800010a7983 */ /* 0x001ee80000100800 */
[----:B------:R-:W3:Y:S04]  /*5fa90*/  LDL R11, [R1+0x27c] ;  /* 0x00027c00010b7983 */ /* 0x000ee80000100800 */
[----:B------:R-:W3:Y:S04]  /*5faa0*/  LDL.LU.64 R58, [R1+0x31f0] ;  /* 0x0031f000013a7983 */ /* 0x000ee80000300a00 */
[----:B------:R-:W-:Y:S04]  /*5fab0*/  STL.64 [R1+0xac0], R12 ;  /* 0x000ac00c01007387 */ /* 0x000fe80000100a00 */
[----:B------:R0:W-:Y:S04]  /*5fac0*/  STL.64 [R1+0xac8], R14 ;  /* 0x000ac80e01007387 */ /* 0x0001e80000100a00 */
[----:B0-----:R-:W3:Y:S04]  /*5fad0*/  LDL.LU.64 R14, [R1+0x31e8] ;  /* 0x0031e800010e7983 */ /* 0x001ee80000300a00 */
[----:B------:R-:W3:Y:S01]  /*5fae0*/  LDL.LU.64 R12, [R1+0x31e0] ;  /* 0x0031e000010c7983 */ /* 0x000ee20000300a00 */
[----:B----4-:R-:W-:Y:S03]  /*5faf0*/  HMMA.16816.F32 R28, R44, R30, R48 ;  /* 0x0000001e2c1c723c */ /* 0x010fe60000001830 */
[----:B------:R-:W4:-:S15]  /*5fb00*/  LDL.LU.64 R50, [R1+0x31d8] ;  /* 0x0031d80001327983 */ /* 0x000f1e0000300a00 */
[----:B------:R-:W-:Y:S01]  /*5fb10*/  NOP ;  /* 0x0000000000007918 */ /* 0x000fe20000000000 */
[----:B------:R-:W-:Y:S04]  /*5fb20*/  STL.64 [R1+0xab0], R28 ;  /* 0x000ab01c01007387 */ /* 0x000fe80000100a00 */
[----:B------:R0:W-:Y:S04]  /*5fb30*/  STL.64 [R1+0xab8], R30 ;  /* 0x000ab81e01007387 */ /* 0x0001e80000100a00 */
[----:B0-----:R-:W4:Y:S01]  /*5fb40*/  LDL.LU.64 R30, [R1+0x31d0] ;  /* 0x0031d000011e7983 */ /* 0x001f220000300a00 */
[----:B--2---:R-:W-:Y:S03]  /*5fb50*/  HMMA.16816.F32 R32, R44, R34, R16 ;  /* 0x000000222c20723c */ /* 0x004fe60000001810 */
[----:B------:R-:W4:Y:S04]  /*5fb60*/  LDL.LU.64 R28, [R1+0x31c8] ;  /* 0x0031c800011c7983 */ /* 0x000f280000300a00 */
[----:B------:R-:W2:-:S12]  /*5fb70*/  LDL.LU.64 R18, [R1+0x31c0] ;  /* 0x0031c00001127983 */ /* 0x000e980000300a00 */
[----:B------:R-:W-:Y:S04]  /*5fb80*/  STL.64 [R1+0xaa0], R32 ;  /* 0x000aa02001007387 */ /* 0x000fe80000100a00 */
[----:B------:R0:W-:Y:S04]  /*5fb90*/  STL.64 [R1+0xaa8], R34 ;  /* 0x000aa82201007387 */ /* 0x0001e80000100a00 */
[----:B0-----:R-:W4:Y:S01]  /*5fba0*/  LDL.LU.64 R34, [R1+0x31b8] ;  /* 0x0031b80001227983 */ /* 0x001f220000300a00 */
[C---:B---3--:R-:W-:Y:S03]  /*5fbb0*/  HMMA.16816.F32 R20, R44.reuse, R22, R36 ;  /* 0x000000162c14723c */ /* 0x048fe60000001824 */
[----:B------:R-:W3:Y:S04]  /*5fbc0*/  LDL.LU.64 R38, [R1+0x31b0] ;  /* 0x0031b00001267983 */ /* 0x000ee80000300a00 */
[----:B------:R-:W3:Y:S01]  /*5fbd0*/  LDL.LU.64 R36, [R1+0x31a8] ;  /* 0x0031a80001247983 */ /* 0x000ee20000300a00 */
[C---:B------:R-:W-:Y:S08]  /*5fbe0*/  HMMA.16816.F32 R56, R44.reuse, R58, R24 ;  /* 0x0000003a2c38723c */ /* 0x040ff00000001818 */
[C---:B------:R-:W-:Y:S03]  /*5fbf0*/  HMMA.16816.F32 R8, R44.reuse, R10, R4 ;  /* 0x0000000a2c08723c */ /* 0x040fe60000001804 */
[----:B------:R0:W-:Y:S04]  /*5fc00*/  STL.64 [R1+0xa90], R20 ;  /* 0x000a901401007387 */ /* 0x0001e80000100a00 */
[----:B------:R-:W-:Y:S01]  /*5fc10*/  STL.64 [R1+0xa98], R22 ;  /* 0x000a981601007387 */ /* 0x000fe20000100a00 */
[C---:B------:R-:W-:Y:S03]  /*5fc20*/  HMMA.16816.F32 R40, R44.reuse, R42, R52 ;  /* 0x0000002a2c28723c */ /* 0x040fe60000001834 */
[----:B0-----:R-:W3:Y:S04]  /*5fc30*/  LDL.LU.64 R20, [R1+0x31a0] ;  /* 0x0031a00001147983 */ /* 0x001ee80000300a00 */
[----:B------:R-:W3:Y:S04]  /*5fc40*/  LDL.LU.64 R26, [R1+0x3198] ;  /* 0x00319800011a7983 */ /* 0x000ee80000300a00 */
[----:B------:R0:W-:Y:S04]  /*5fc50*/  STL.64 [R1+0xa80], R56 ;  /* 0x000a803801007387 */ /* 0x0001e80000100a00 */
[----:B------:R-:W-:Y:S04]  /*5fc60*/  STL.64 [R1+0xa88], R58 ;  /* 0x000a883a01007387 */ /* 0x000fe80000100a00 */
[----:B0-----:R-:W3:Y:S04]  /*5fc70*/  LDL.LU R56, [R1+0x3190] ;  /* 0x0031900001387983 */ /* 0x001ee80000300800 */
[----:B------:R-:W3:Y:S04]  /*5fc80*/  LDL.LU.64 R4, [R1+0x3188] ;  /* 0x0031880001047983 */ /* 0x000ee80000300a00 */
[----:B------:R-:W-:Y:S04]  /*5fc90*/  STL.64 [R1+0xa70], R8 ;  /* 0x000a700801007387 */ /* 0x000fe80000100a00 */
[----:B------:R2:W-:Y:S04]  /*5fca0*/  STL.64 [R1+0xa78], R10 ;  /* 0x000a780a01007387 */ /* 0x0005e80000100a00 */
[----:B------:R-:W-:Y:S04]  /*5fcb0*/  STL.64 [R1+0xa60], R40 ;  /* 0x000a602801007387 */ /* 0x000fe80000100a00 */
[----:B------:R-:W-:Y:S01]  /*5fcc0*/  STL.64 [R1+0xa68], R42 ;  /* 0x000a682a01007387 */ /* 0x000fe20000100a00 */
[----:B--2---:R-:W-:Y:S01]  /*5fcd0*/  HMMA.16816.F32 R8, R44, R18, R12 ;  /* 0x000000122c08723c */ /* 0x004fe2000000180c */
[----:B------:R-:W-:-:S02]  /*5fce0*/  IMAD.MOV.U32 R24, RZ, RZ, R19 ;  /* 0x000000ffff187224 */ /* 0x000fc400078e0013 */
[----:B------:R-:W-:-:S15]  /*5fcf0*/  IMAD.MOV.U32 R25, RZ, RZ, R18 ;  /* 0x000000ffff197224 */ /* 0x000fde00078e0012 */
[----:B------:R-:W-:Y:S01]  /*5fd00*/  NOP ;  /* 0x0000000000007918 */ /* 0x000fe20000000000 */
[----:B------:R-:W-:Y:S04]  /*5fd10*/  STL.64 [R1+0xa50], R8 ;  /* 0x000a500801007387 */ /* 0x000fe80000100a00 */
[----:B------:R3:W-:Y:S01]  /*5fd20*/  STL.64 [R1+0xa58], R10 ;  /* 0x000a580a01007387 */ /* 0x0007e20000100a00 */
[C---:B----4-:R-:W-:Y:S08]  /*5fd30*/  HMMA.16816.F32 R12, R44.reuse, R34, R28 ;  /* 0x000000222c0c723c */ /* 0x050ff0000000181c */
[----:B---3--:R-:W-:Y:S01]  /*5fd40*/  HMMA.16816.F32 R8, R44, R50, R36 ;  /* 0x000000322c08723c */ /* 0x008fe20000001824 */
[----:B------:R-:W-:Y:S04]  /*5fd50*/  STL [R1+0x2f1c], R24 ;  /* 0x002f1c1801007387 */ /* 0x000fe80000100800 */
[----:B------:R-:W-:Y:S06]  /*5fd60*/  STL [R1+0x2f18], R25 ;  /* 0x002f181901007387 */ /* 0x000fec0000100800 */
[----:B------:R-:W-:Y:S04]  /*5fd70*/  STL.64 [R1+0xa40], R12 ;  /* 0x000a400c01007387 */ /* 0x000fe80000100a00 */
[----:B------:R-:W-:Y:S04]  /*5fd80*/  STL.64 [R1+0xa48], R14 ;  /* 0x000a480e01007387 */ /* 0x000fe80000100a00 */
[----:B------:R0:W-:Y:S04]  /*5fd90*/  STL.64 [R1+0xa30], R8 ;  /* 0x000a300801007387 */ /* 0x0001e80000100a00 */
[----:B------:R1:W-:Y:S04]  /*5fda0*/  STL.64 [R1+0xa38], R10 ;  /* 0x000a380a01007387 */ /* 0x0003e80000100a00 */
[----:B------:R-:W2:Y:S04]  /*5fdb0*/  LDL.LU R40, [R1+0x9b0] ;  /* 0x0009b00001287983 */ /* 0x000ea80000300800 */
        /* <DEDUP_REMOVED lines=8> */
[----:B0-----:R-:W2:Y:S04]  /*5fe40*/  LDL.LU R8, [R1+0x9c0] ;  /* 0x0009c00001087983 */ /* 0x001ea80000300800 */
[----:B------:R-:W2:Y:S04]  /*5fe50*/  LDL.LU R9, [R1+0x9c4] ;  /* 0x0009c40001097983 */ /* 0x000ea80000300800 */
[----:B-1----:R-:W3:Y:S04]  /*5fe60*/  LDL.LU R10, [R1+0x9c8] ;  /* 0x0009c800010a7983 */ /* 0x002ee80000300800 */
[----:B------:R-:W3:Y:S01]  /*5fe70*/  LDL.LU R11, [R1+0x9cc] ;  /* 0x0009cc00010b7983 */ /* 0x000ee20000300800 */
[----:B------:R-:W-:-:S02]  /*5fe80*/  IMAD.MOV.U32 R58, RZ, RZ, R21 ;  /* 0x000000ffff3a7224 */ /* 0x000fc400078e0015 */
[----:B------:R-:W-:Y:S01]  /*5fe90*/  IMAD.MOV.U32 R59, RZ, RZ, R20 ;  /* 0x000000ffff3b7224 */ /* 0x000fe200078e0014 */
[----:B---3--:R-:W-:Y:S04]  /*5fea0*/  STL.64 [R1+0x3148], R10 ;  /* 0x0031480a01007387 */ /* 0x008fe80000100a00 */
[----:B--2---:R-:W-:Y:S04]  /*5feb0*/  STL.64 [R1+0x3140], R8 ;  /* 0x0031400801007387 */ /* 0x004fe80000100a00 */
[----:B------:R-:W-:Y:S04]  /*5fec0*/  STL.64 [R1+0x3150], R58 ;  /* 0x0031503a01007387 */ /* 0x000fe80000100a00 */
[----:B------:R-:W2:Y:S04]  /*5fed0*/  LDL.LU R20, [R1+0x9d0] ;  /* 0x0009d00001147983 */ /* 0x000ea80000300800 */
[----:B------:R-:W2:Y:S04]  /*5fee0*/  LDL.LU R21, [R1+0x9d4] ;  /* 0x0009d40001157983 */ /* 0x000ea80000300800 */
[----:B------:R-:W3:Y:S04]  /*5fef0*/  LDL.LU R22, [R1+0x9d8] ;  /* 0x0009d80001167983 */ /* 0x000ee80000300800 */
[----:B------:R-:W3:Y:S01]  /*5ff00*/  LDL.LU R23, [R1+0x9dc] ;  /* 0x0009dc0001177983 */ /* 0x000ee20000300800 */
[----:B------:R-:W-:-:S02]  /*5ff10*/  IMAD.MOV.U32 R24, RZ, RZ, R50 ;  /* 0x000000ffff187224 */ /* 0x000fc400078e0032 */
[----:B------:R-:W-:Y:S01]  /*5ff20*/  IMAD.MOV.U32 R25, RZ, RZ, R51 ;  /* 0x000000ffff197224 */ /* 0x000fe200078e0033 */
[----:B---3--:R0:W-:Y:S04]  /*5ff30*/  STL.64 [R1+0x3160], R22 ;  /* 0x0031601601007387 */ /* 0x0081e80000100a00 */
[----:B--2---:R-:W-:Y:S04]  /*5ff40*/  STL.64 [R1+0x3158], R20 ;  /* 0x0031581401007387 */ /* 0x004fe80000100a00 */
[----:B0-----:R-:W2:Y:S01]  /*5ff50*/  LDL.64 R22, [R1+0x218] ;  /* 0x0002180001167983 */ /* 0x001ea20000100a00 */
[----:B------:R-:W-:-:S02]  /*5ff60*/  IMAD.MOV.U32 R50, RZ, RZ, R56 ;  /* 0x000000ffff327224 */ /* 0x000fc400078e0038 */
[----:B------:R-:W-:Y:S01]  /*5ff70*/  IMAD.MOV.U32 R51, RZ, RZ, R5 ;  /* 0x000000ffff337224 */ /* 0x000fe200078e0005 */
[----:B--2---:R-:W-:Y:S04]  /*5ff80*/  STL.64 [R1+0x3170], R22 ;  /* 0x0031701601007387 */ /* 0x004fe80000100a00 */
[----:B------:R0:W-:Y:S04]  /*5ff90*/  STL.64 [R1+0x3168], R50 ;  /* 0x0031683201007387 */ /* 0x0001e80000100a00 */
[----:B------:R-:W2:Y:S04]  /*5ffa0*/  LDL.LU R48, [R1+0xa10] ;  /* 0x000a100001307983 */ /* 0x000ea80000300800 */
[----:B------:R-:W2:Y:S04]  /*5ffb0*/  LDL.LU R49, [R1+0xa14] ;  /* 0x000a140001317983 */ /* 0x000ea80000300800 */
[----:B0-----:R-:W3:Y:S04]  /*5ffc0*/  LDL.LU R50, [R1+0xa18] ;  /* 0x000a180001327983 */ /* 0x001ee80000300800 */
[----:B------:R-:W3:Y:S01]  /*5ffd0*/  LDL.LU R51, [R1+0xa1c] ;  /* 0x000a1c0001337983 */ /* 0x000ee20000300800 */
[----:B------:R-:W-:-:S02]  /*5ffe0*/  IMAD.MOV.U32 R22, RZ, RZ, R4 ;  /* 0x000000ffff167224 */ /* 0x000fc400078e0004 */
[----:B------:R-:W-:Y:S01]  /*5fff0*/  IMAD.MOV.U32 R23, RZ, RZ, R3 ;  /* 0x000000ffff177224 */ /* 0x000fe200078e0003 */
[----:B---3--:R-:W-:Y:S04]  /*60000*/  STL.64 [R1+0x3180], R50 ;  /* 0x0031803201007387 */ /* 0x008fe80000100a00 */
[----:B--2---:R0:W-:Y:S04]  /*60010*/  STL.64 [R1+0x3178], R48 ;  /* 0x0031783001007387 */ /* 0x0041e80000100a00 */
        /* <DEDUP_REMOVED lines=8> */
[----:B------:R-:W4:Y:S04]  /*600a0*/  LDL.LU R56, [R1+0x9f0] ;  /* 0x0009f00001387983 */ /* 0x000f280000300800 */
[----:B------:R-:W4:Y:S04]  /*600b0*/  LDL.LU R57, [R1+0x9f4] ;  /* 0x0009f40001397983 */ /* 0x000f280000300800 */
[----:B------:R-:W4:Y:S04]  /*600c0*/  LDL.LU R58, [R1+0x9f8] ;  /* 0x0009f800013a7983 */ /* 0x000f280000300800 */
[----:B------:R-:W4:Y:S04]  /*600d0*/  LDL.LU R59, [R1+0x9fc] ;  /* 0x0009fc00013b7983 */ /* 0x000f280000300800 */
[----:B------:R-:W4:Y:S04]  /*600e0*/  LDL.64 R10, [R1+0x1f8] ;  /* 0x0001f800010a7983 */ /* 0x000f280000100a00 */
[----:B------:R-:W3:Y:S04]  /*600f0*/  LDL.LU R52, [R1+0x9e0] ;  /* 0x0009e00001347983 */ /* 0x000ee80000300800 */
[----:B------:R-:W3:Y:S04]  /*60100*/  LDL.LU R53, [R1+0x9e4] ;  /* 0x0009e40001357983 */ /* 0x000ee80000300800 */
[----:B------:R-:W3:Y:S04]  /*60110*/  LDL.LU R54, [R1+0x9e8] ;  /* 0x0009e80001367983 */ /* 0x000ee80000300800 */
[----:B------:R-:W3:Y:S04]  /*60120*/  LDL.LU R55, [R1+0x9ec] ;  /* 0x0009ec0001377983 */ /* 0x000ee80000300800 */
[----:B------:R-:W3:Y:S04]  /*60130*/  LDL.64 R14, [R1+0x1b8] ;  /* 0x0001b800010e7983 */ /* 0x000ee80000100a00 */
        /* <DEDUP_REMOVED lines=10> */
[----:B------:R-:W-:Y:S04]  /*601e0*/  STL [R1+0x2f24], R25 ;  /* 0x002f241901007387 */ /* 0x000fe80000100800 */
[----:B------:R-:W-:Y:S01]  /*601f0*/  STL [R1+0x2f20], R24 ;  /* 0x002f201801007387 */ /* 0x000fe20000100800 */
[----:B--2---:R-:W-:Y:S03]  /*60200*/  HMMA.16816.F32 R20, R44, R22, R48 ;  /* 0x000000162c14723c */ /* 0x004fe60000001830 */
[----:B------:R-:W2:Y:S04]  /*60210*/  LDL.LU.64 R50, [R1+0x3180] ;  /* 0x0031800001327983 */ /* 0x000ea80000300a00 */
[----:B------:R-:W2:-:S12]  /*60220*/  LDL.LU.64 R48, [R1+0x3178] ;  /* 0x0031780001307983 */ /* 0x000e980000300a00 */
[----:B------:R-:W-:Y:S04]  /*60230*/  STL.64 [R1+0xa20], R20 ;  /* 0x000a201401007387 */ /* 0x000fe80000100a00 */
[----:B------:R0:W-:Y:S04]  /*60240*/  STL.64 [R1+0xa28], R22 ;  /* 0x000a281601007387 */ /* 0x0001e80000100a00 */
[----:B0-----:R-:W2:Y:S02]  /*60250*/  LDL.LU.64 R22, [R1+0x3170] ;  /* 0x0031700001167983 */ /* 0x001ea40000300a00 */
[----:B--2---:R-:W-:-:S15]  /*60260*/  HMMA.16816.F32 R48, R44, R22, R48 ;  /* 0x000000162c30723c */ /* 0x004fde0000001830 */
[----:B------:R-:W-:-:S04]  /*60270*/  NOP ;  /* 0x0000000000007918 */ /* 0x000fc80000000000 */
[----:B------:R-:W-:Y:S04]  /*60280*/  STL.64 [R1+0xa10], R48 ;  /* 0x000a103001007387 */ /* 0x000fe80000100a00 */
[----:B------:R0:W-:Y:S04]  /*60290*/  STL.64 [R1+0xa18], R50 ;  /* 0x000a183201007387 */ /* 0x0001e80000100a00 */
[----:B0-----:R-:W2:Y:S01]  /*602a0*/  LDL.LU.64 R50, [R1+0x3168] ;  /* 0x0031680001327983 */ /* 0x001ea20000300a00 */
[----:B----4-:R-:W-:Y:S01]  /*602b0*/  HMMA.16816.F32 R56, R44, R10, R56 ;  /* 0x0000000a2c38723c */ /* 0x010fe20000001838 */
[----:B------:R-:W-:-:S02]  /*602c0*/  IMAD.MOV.U32 R24, RZ, RZ, R23 ;  /* 0x000000ffff187224 */ /* 0x000fc400078e0017 */
[----:B------:R-:W-:Y:S02]  /*602d0*/  IMAD.MOV.U32 R25, RZ, RZ, R22 ;  /* 0x000000ffff197224 */ /* 0x000fe400078e0016 */
[----:B------:R-:W4:Y:S04]  /*602e0*/  LDL.LU.64 R22, [R1+0x3160] ;  /* 0x0031600001167983 */ /* 0x000f280000300a00 */
[----:B------:R-:W4:Y:S04]  /*602f0*/  LDL.LU.64 R20, [R1+0x3158] ;  /* 0x0031580001147983 */ /* 0x000f280000300a00 */
[----:B------:R-:W-:Y:S04]  /*60300*/  STL [R1+0x2f2c], R24 ;  /* 0x002f2c1801007387 */ /* 0x000fe80000100800 */
[----:B------:R0:W-:Y:S01]  /*60310*/  STL [R1+0x2f28], R25 ;  /* 0x002f281901007387 */ /* 0x0001e20000100800 */
[----:B------:R-:W-:-:S02]  /*60320*/  IMAD.MOV.U32 R42, RZ, RZ, R2 ;  /* 0x000000ffff2a7224 */ /* 0x000fc400078e0002 */
[----:B------:R-:W-:-:S07]  /*60330*/  IMAD.MOV.U32 R43, RZ, RZ, R0 ;  /* 0x000000ffff2b7224 */ /* 0x000fce00078e0000 */
[----:B---3--:R-:W-:Y:S01]  /*60340*/  HMMA.16816.F32 R40, R44, R42, R52 ;  /* 0x0000002a2c28723c */ /* 0x008fe20000001834 */
[----:B0-----:R-:W-:Y:S02]  /*60350*/  IMAD.MOV.U32 R25, RZ, RZ, R11 ;  /* 0x000000ffff197224 */ /* 0x001fe400078e000b */
[----:B------:R-:W-:-:S05]  /*60360*/  IMAD.MOV.U32 R24, RZ, RZ, R10 ;  /* 0x000000ffff187224 */ /* 0x000fca00078e000a */
[----:B--2---:R-:W-:Y:S01]  /*60370*/  HMMA.16816.F32 R48, R44, R50, R36 ;  /* 0x000000322c30723c */ /* 0x004fe20000001824 */
[----:B------:R-:W2:-:S15]  /*60380*/  LDL.LU R36, [R1+0x980] ;  /* 0x0009800001247983 */ /* 0x000e9e0000300800 */
[----:B------:R-:W-:-:S03]  /*60390*/  NOP ;  /* 0x0000000000007918 */ /* 0x000fc60000000000 */
[----:B------:R-:W-:Y:S04]  /*603a0*/  STL.64 [R1+0xa00], R48 ;  /* 0x000a003001007387 */ /* 0x000fe80000100a00 */
[----:B------:R0:W-:Y:S04]  /*603b0*/  STL.64 [R1+0xa08], R50 ;  /* 0x000a083201007387 */ /* 0x0001e80000100a00 */
[----:B------:R-:W2:Y:S04]  /*603c0*/  LDL.LU R37, [R1+0x984] ;  /* 0x0009840001257983 */ /* 0x000ea80000300800 */
[----:B------:R-:W2:Y:S04]  /*603d0*/  LDL.LU R38, [R1+0x988] ;  /* 0x0009880001267983 */ /* 0x000ea80000300800 */
[----:B------:R-:W2:Y:S04]  /*603e0*/  LDL.LU R39, [R1+0x98c] ;  /* 0x00098c0001277983 */ /* 0x000ea80000300800 */
[----:B0-----:R-:W2:Y:S04]  /*603f0*/  LDL.64 R50, [R1+0x188] ;  /* 0x0001880001327983 */ /* 0x001ea80000100a00 */
[----:B------:R-:W-:Y:S04]  /*60400*/  STL.64 [R1+0x9f0], R56 ;  /* 0x0009f03801007387 */ /* 0x000fe80000100a00 */
[----:B------:R0:W-:Y:S04]  /*60410*/  STL.64 [R1+0x9f8], R58 ;  /* 0x0009f83a01007387 */ /* 0x0001e80000100a00 */
[----:B0-----:R-:W4:Y:S04]  /*60420*/  LDL.LU.64 R58, [R1+0x3150] ;  /* 0x00315000013a7983 */ /* 0x001f280000300a00 */
[----:B------:R-:W3:Y:S04]  /*60430*/  LDL.LU.64 R10, [R1+0x3148] ;  /* 0x00314800010a7983 */ /* 0x000ee80000300a00 */
[----:B------:R-:W3:Y:S04]  /*60440*/  LDL.LU.64 R8, [R1+0x3140] ;  /* 0x0031400001087983 */ /* 0x000ee80000300a00 */
[----:B------:R-:W-:Y:S04]  /*60450*/  STL [R1+0x2f34], R25 ;  /* 0x002f341901007387 */ /* 0x000fe80000100800 */
[----:B------:R-:W-:Y:S04]  /*60460*/  STL [R1+0x2f30], R24 ;  /* 0x002f301801007387 */ /* 0x000fe80000100800 */
[----:B------:R-:W3:Y:S04]  /*60470*/  LDL.LU.64 R54, [R1+0x3138] ;  /* 0x0031380001367983 */ /* 0x000ee80000300a00 */
[----:B------:R-:W-:Y:S04]  /*60480*/  STL.64 [R1+0x9e0], R40 ;  /* 0x0009e02801007387 */ /* 0x000fe80000100a00 */
[----:B------:R0:W-:Y:S04]  /*60490*/  STL.64 [R1+0x9e8], R42 ;  /* 0x0009e82a01007387 */ /* 0x0001e80000100a00 */
[----:B0-----:R-:W2:Y:S04]  /*604a0*/  LDL.LU.64 R42, [R1+0x3130] ;  /* 0x00313000012a7983 */ /* 0x001ea80000300a00 */
[----:B------:R-:W2:Y:S01]  /*604b0*/  LDL.LU.64 R40, [R1+0x3128] ;  /* 0x0031280001287983 */ /* 0x000ea20000300a00 */
[----:B------:R-:W-:Y:S01]  /*604c0*/  IMAD.MOV.U32 R24, RZ, RZ, R31 ;  /* 0x000000ffff187224 */ /* 0x000fe200078e001f */
[C---:B----4-:R-:W-:Y:S02]  /*604d0*/  HMMA.16816.F32 R56, R44.reuse, R58, R20 ;  /* 0x0000003a2c38723c */ /* 0x050fe40000001814 */
[----:B------:R-:W4:Y:S06]  /*604e0*/  LDL.LU.64 R22, [R1+0x3120] ;  /* 0x0031200001167983 */ /* 0x000f2c0000300a00 */
[C---:B---3--:R-:W-:Y:S08]  /*604f0*/  HMMA.16816.F32 R52, R44.reuse, R54, R8 ;  /* 0x000000362c34723c */ /* 0x048ff00000001808 */
[C---:B--2---:R-:W-:Y:S03]  /*60500*/  HMMA.16816.F32 R8, R44.reuse, R14, R40 ;  /* 0x0000000e2c08723c */ /* 0x044fe60000001828 */
[----:B------:R-:W-:Y:S04]  /*60510*/  STL.64 [R1+0x9d0], R56 ;  /* 0x0009d03801007387 */ /* 0x000fe80000100a00 */
[----:B------:R0:W-:Y:S04]  /*60520*/  STL.64 [R1+0x9d8], R58 ;  /* 0x0009d83a01007387 */ /* 0x0001e80000100a00 */
[----:B0-----:R-:W2:Y:S04]  /*60530*/  LDL.LU.64 R58, [R1+0x3118] ;  /* 0x00311800013a7983 */ /* 0x001ea80000300a00 */
[----:B------:R-:W3:Y:S04]  /*60540*/  LDL.LU R57, [R1+0x3110] ;  /* 0x0031100001397983 */ /* 0x000ee80000300800 */
[----:B------:R-:W-:Y:S04]  /*60550*/  STL.64 [R1+0x9c0], R52 ;  /* 0x0009c03401007387 */ /* 0x000fe80000100a00 */
[----:B------:R-:W-:Y:S04]  /*60560*/  STL.64 [R1+0x9c8], R54 ;  /* 0x0009c83601007387 */ /* 0x000fe80000100a00 */
[----:B------:R-:W-:Y:S04]  /*60570*/  STL.64 [R1+0x9b0], R8 ;  /* 0x0009b00801007387 */ /* 0x000fe80000100a00 */
[----:B------:R0:W-:Y:S02]  /*60580*/  STL.64 [R1+0x9b8], R10 ;  /* 0x0009b80a01007387 */ /* 0x0001e40000100a00 */
[----:B0-----:R-:W-:Y:S01]  /*60590*/  HMMA.16816.F32 R8, R44, R30, R16 ;  /* 0x0000001e2c08723c */ /* 0x001fe20000001810 */
[----:B------:R-:W-:-:S02]  /*605a0*/  IMAD.MOV.U32 R20, RZ, RZ, R15 ;  /* 0x000000ffff147224 */ /* 0x000fc400078e000f */
[----:B------:R-:W-:-:S03]  /*605b0*/  IMAD.MOV.U32 R21, RZ, RZ, R14 ;  /* 0x000000ffff157224 */ /* 0x000fc600078e000e */
[----:B------:R-:W-:Y:S04]  /*605c0*/  STL [R1+0x2f3c], R20 ;  /* 0x002f3c1401007387 */ /* 0x000fe80000100800 */
[----:B------:R-:W-:Y:S09]  /*605d0*/  STL [R1+0x2f38], R21 ;  /* 0x002f381501007387 */ /* 0x000ff20000100800 */
[----:B------:R-:W-:Y:S04]  /*605e0*/  STL.64 [R1+0x9a0], R8 ;  /* 0x0009a00801007387 */ /* 0x000fe80000100a00 */
[----:B------:R0:W-:Y:S02]  /*605f0*/  STL.64 [R1+0x9a8], R10 ;  /* 0x0009a80a01007387 */ /* 0x0001e40000100a00 */
[----:B0-----:R-:W-:Y:S01]  /*60600*/  HMMA.16816.F32 R8, R44, R6, R32 ;  /* 0x000000062c08723c */ /* 0x001fe20000001820 */
[----:B------:R-:W-:Y:S01]  /*60610*/  IMAD.MOV.U32 R25, RZ, RZ, R30 ;  /* 0x000000ffff197224 */ /* 0x000fe200078e001e */
[----:B------:R-:W-:Y:S04]  /*60620*/  STL [R1+0x2f44], R24 ;  /* 0x002f441801007387 */ /* 0x000fe80000100800 */
[----:B------:R-:W-:Y:S01]  /*60630*/  STL [R1+0x2f40], R25 ;  /* 0x002f401901007387 */ /* 0x000fe20000100800 */
[----:B------:R-:W-:-:S02]  /*60640*/  IMAD.MOV.U32 R20, RZ, RZ, R6 ;  /* 0x000000ffff147224 */ /* 0x000fc400078e0006 */
[----:B------:R-:W-:-:S10]  /*60650*/  IMAD.MOV.U32 R21, RZ, RZ, R7 ;  /* 0x000000ffff157224 */ /* 0x000fd400078e0007 */
[----:B------:R-:W-:Y:S04]  /*60660*/  STL.64 [R1+0x990], R8 ;  /* 0x0009900801007387 */ /* 0x000fe80000100a00 */
[----:B------:R0:W-:Y:S04]  /*60670*/  STL.64 [R1+0x998], R10 ;  /* 0x0009980a01007387 */ /* 0x0001e80000100a00 */
[----:B------:R-:W2:Y:S04]  /*60680*/  LDL.LU R4, [R1+0x970] ;  /* 0x0009700001047983 */ /* 0x000ea80000300800 */
[----:B------:R-:W2:Y:S04]  /*60690*/  LDL.LU R5, [R1+0x974] ;  /* 0x0009740001057983 */ /* 0x000ea80000300800 */
[----:B------:R-:W2:Y:S04]  /*606a0*/  LDL.LU R6, [R1+0x978] ;  /* 0x0009780001067983 */ /* 0x000ea80000300800 */
[----:B------:R-:W2:Y:S04]  /*606b0*/  LDL.LU R7, [R1+0x97c] ;  /* 0x00097c0001077983 */ /* 0x000ea80000300800 */
[----:B------:R-:W2:Y:S01]  /*606c0*/  LDL.64 R42, [R1+0x168] ;  /* 0x00016800012a7983 */ /* 0x000ea20000100a00 */
[----:B0-----:R-:W-:Y:S01]  /*606d0*/  HMMA.16816.F32 R8, R44, R50, R36 ;  /* 0x000000322c08723c */ /* 0x001fe20000001824 */
[----:B------:R-:W-:-:S02]  /*606e0*/  IMAD.MOV.U32 R24, RZ, RZ, R50 ;  /* 0x000000ffff187224 */ /* 0x000fc400078e0032 */
[----:B------:R-:W-:Y:S01]  /*606f0*/  IMAD.MOV.U32 R25, RZ, RZ, R51 ;  /* 0x000000ffff197224 */ /* 0x000fe200078e0033 */
[----:B----4-:R-:W-:Y:S04]  /*60700*/  STL.64 [R1+0x2fa8], R22 ;  /* 0x002fa81601007387 */ /* 0x010fe80000100a00 */
[----:B------:R0:W-:Y:S04]  /*60710*/  STL.64 [R1+0x2fa0], R20 ;  /* 0x002fa01401007387 */ /* 0x0001e80000100a00 */
[----:B0-----:R-:W4:Y:S04]  /*60720*/  LDL.LU R20, [R1+0x960] ;  /* 0x0009600001147983 */ /* 0x001f280000300800 */
[----:B------:R-:W4:Y:S04]  /*60730*/  LDL.LU R21, [R1+0x964] ;  /* 0x0009640001157983 */ /* 0x000f280000300800 */
[----:B------:R-:W4:Y:S04]  /*60740*/  LDL.LU R22, [R1+0x968] ;  /* 0x0009680001167983 */ /* 0x000f280000300800 */
[----:B------:R-:W4:Y:S04]  /*60750*/  LDL.LU R23, [R1+0x96c] ;  /* 0x00096c0001177983 */ /* 0x000f280000300800 */
[----:B------:R0:W-:Y:S04]  /*60760*/  STL.64 [R1+0x980], R8 ;  /* 0x0009800801007387 */ /* 0x0001e80000100a00 */
[----:B------:R1:W-:Y:S04]  /*60770*/  STL.64 [R1+0x988], R10 ;  /* 0x0009880a01007387 */ /* 0x0003e80000100a00 */
[----:B------:R-:W3:Y:S04]  /*60780*/  LDL R0, [R1+0x272c] ;  /* 0x00272c0001007983 */ /* 0x000ee80000100800 */
[----:B0-----:R-:W3:Y:S04]  /*60790*/  LDL.LU R8, [R1+0x1140] ;  /* 0x0011400001087983 */ /* 0x001ee80000300800 */
[----:B------:R-:W3:Y:S04]  /*607a0*/  LDL.LU R9, [R1+0x1144] ;  /* 0x0011440001097983 */ /* 0x000ee80000300800 */
[----:B-1----:R-:W3:Y:S04]  /*607b0*/  LDL.LU R10, [R1+0x1148] ;  /* 0x00114800010a7983 */ /* 0x002ee80000300800 */
        /* <DEDUP_REMOVED lines=17> */
[----:B------:R0:W-:Y:S04]  /*608d0*/  STL.64 [R1+0x3008], R26 ;  /* 0x0030081a01007387 */ /* 0x0001e80000100a00 */
[----:B------:R-:W-:Y:S04]  /*608e0*/  STL.64 [R1+0x3000], R24 ;  /* 0x0030001801007387 */ /* 0x000fe80000100a00 */
[----:B0-----:R-:W3:Y:S01]  /*608f0*/  LDL.64 R26, [R1+0x178] ;  /* 0x00017800011a7983 */ /* 0x001ee20000100a00 */
[----:B--2---:R-:W-:-:S02]  /*60900*/  IMAD.MOV.U32 R60, RZ, RZ, R42 ;  /* 0x000000ffff3c7224 */ /* 0x004fc400078e002a */
[----:B------:R-:W-:Y:S01]  /*60910*/  IMAD.MOV.U32 R56, RZ, RZ, R43 ;  /* 0x000000ffff387224 */ /* 0x000fe200078e002b */
[----:B---3--:R-:W-:-:S15]  /*60920*/  HMMA.16816.F32 R4, R44, R26, R4 ;  /* 0x0000001a2c04723c */ /* 0x008fde0000001804 */
[----:B------:R-:W-:-:S04]  /*60930*/  NOP ;  /* 0x0000000000007918 */ /* 0x000fc80000000000 */
[----:B------:R-:W-:Y:S04]  /*60940*/  STL.64 [R1+0x970], R4 ;  /* 0x0009700401007387 */ /* 0x000fe80000100a00 */
[----:B------:R0:W-:Y:S04]  /*60950*/  STL.64 [R1+0x978], R6 ;  /* 0x0009780601007387 */ /* 0x0001e80000100a00 */
[----:B0-----:R-:W2:Y:S01]  /*60960*/  LDL.LU.64 R6, [R1+0x3108] ;  /* 0x0031080001067983 */ /* 0x001ea20000300a00 */
[C---:B----4-:R-:W-:Y:S03]  /*60970*/  HMMA.16816.F32 R20, R44.reuse, R42, R20 ;  /* 0x0000002a2c14723c */ /* 0x050fe60000001814 */
[----:B------:R-:W0:Y:S05]  /*60980*/  LDSM.16.MT88.4 R40, [R0+UR5+0x8800] ;  /* 0x008800050028783b */ /* 0x000e2a0008004200 */
[----:B------:R-:W-:Y:S01]  /*60990*/  HMMA.16816.F32 R8, R44, R54, R8 ;  /* 0x000000362c08723c */ /* 0x000fe20000001808 */
[----:B------:R-:W-:-:S02]  /*609a0*/  IMAD.MOV.U32 R4, RZ, RZ, R27 ;  /* 0x000000ffff047224 */ /* 0x000fc400078e001b */
[----:B------:R-:W-:-:S03]  /*609b0*/  IMAD.MOV.U32 R5, RZ, RZ, R26 ;  /* 0x000000ffff057224 */ /* 0x000fc600078e001a */
[----:B------:R-:W-:Y:S04]  /*609c0*/  STL [R1+0x2dcc], R4 ;  /* 0x002dcc0401007387 */ /* 0x000fe80000100800 */
[----:B------:R1:W-:Y:S04]  /*609d0*/  STL [R1+0x2dc8], R5 ;  /* 0x002dc80501007387 */ /* 0x0003e80000100800 */
[----:B------:R-:W-:Y:S04]  /*609e0*/  STL.64 [R1+0x960], R20 ;  /* 0x0009601401007387 */ /* 0x000fe80000100a00 */
[----:B------:R-:W-:Y:S04]  /*609f0*/  STL.64 [R1+0x968], R22 ;  /* 0x0009681601007387 */ /* 0x000fe80000100a00 */
[----:B------:R-:W-:Y:S04]  /*60a00*/  STL [R1+0x2dd4], R56 ;  /* 0x002dd43801007387 */ /* 0x000fe80000100800 */
[----:B------:R-:W-:Y:S01]  /*60a10*/  STL [R1+0x2dd0], R60 ;  /* 0x002dd03c01007387 */ /* 0x000fe20000100800 */
[----:B-1----:R-:W-:-:S02]  /*60a20*/  IMAD.MOV.U32 R5, RZ, RZ, R55 ;  /* 0x000000ffff057224 */ /* 0x002fc400078e0037 */
[----:B------:R-:W-:Y:S01]  /*60a30*/  IMAD.MOV.U32 R4, RZ, RZ, R54 ;  /* 0x000000ffff047224 */ /* 0x000fe200078e0036 */
[----:B0-----:R-:W-:Y:S04]  /*60a40*/  STL.64 [R1+0x3018], R42 ;  /* 0x0030182a01007387 */ /* 0x001fe80000100a00 */
[----:B------:R-:W-:Y:S04]  /*60a50*/  STL.64 [R1+0x3010], R40 ;  /* 0x0030102801007387 */ /* 0x000fe80000100a00 */
[----:B------:R-:W-:Y:S04]  /*60a60*/  STL.64 [R1+0x1140], R8 ;  /* 0x0011400801007387 */ /* 0x000fe80000100a00 */
[----:B------:R0:W-:Y:S02]  /*60a70*/  STL.64 [R1+0x1148], R10 ;  /* 0x0011480a01007387 */ /* 0x0001e40000100a00 */
[----:B0-----:R-:W-:Y:S02]  /*60a80*/  HMMA.16816.F32 R8, R44, R18, R12 ;  /* 0x000000122c08723c */ /* 0x001fe4000000180c */
[----:B------:R-:W-:Y:S04]  /*60a90*/  STL [R1+0x2ddc], R5 ;  /* 0x002ddc0501007387 */ /* 0x000fe80000100800 */
[----:B------:R-:W-:Y:S01]  /*60aa0*/  STL [R1+0x2dd8], R4 ;  /* 0x002dd80401007387 */ /* 0x000fe20000100800 */
[----:B------:R-:W-:-:S02]  /*60ab0*/  IMAD.MOV.U32 R60, RZ, RZ, R19 ;  /* 0x000000ffff3c7224 */ /* 0x000fc400078e0013 */
[----:B------:R-:W-:-:S10]  /*60ac0*/  IMAD.MOV.U32 R56, RZ, RZ, R18 ;  /* 0x000000ffff387224 */ /* 0x000fd400078e0012 */
[----:B------:R-:W-:Y:S04]  /*60ad0*/  STL.64 [R1+0x1130], R8 ;  /* 0x0011300801007387 */ /* 0x000fe80000100a00 */
[----:B------:R0:W-:Y:S02]  /*60ae0*/  STL.64 [R1+0x1138], R10 ;  /* 0x0011380a01007387 */ /* 0x0001e40000100a00 */
[----:B0-----:R-:W-:Y:S01]  /*60af0*/  HMMA.16816.F32 R8, R44, R34, R28 ;  /* 0x000000222c08723c */ /* 0x001fe2000000181c */
[----:B------:R-:W-:Y:S01]  /*60b00*/  IMAD.MOV.U32 R4, RZ, RZ, R35 ;  /* 0x000000ffff047224 */ /* 0x000fe200078e0023 */
[----:B------:R-:W-:Y:S01]  /*60b10*/  STL [R1+0x2de4], R60 ;  /* 0x002de43c01007387 */ /* 0x000fe20000100800 */
[----:B------:R-:W-:-:S03]  /*60b20*/  IMAD.MOV.U32 R5, RZ, RZ, R34 ;  /* 0x000000ffff057224 */ /* 0x000fc600078e0022 */
[----:B------:R-:W-:-:S13]  /*60b30*/  STL [R1+0x2de0], R56 ;  /* 0x002de03801007387 */ /* 0x000fda0000100800 */
[----:B------:R-:W-:Y:S04]  /*60b40*/  STL.64 [R1+0x1120], R8 ;  /* 0x0011200801007387 */ /* 0x000fe80000100a00 */
[----:B------:R-:W-:Y:S04]  /*60b50*/  STL.64 [R1+0x1128], R10 ;  /* 0x0011280a01007387 */ /* 0x000fe80000100a00 */
[----:B------:R-:W-:Y:S04]  /*60b60*/  STL [R1+0x2dec], R4 ;  /* 0x002dec0401007387 */ /* 0x000fe80000100800 */
[----:B------:R-:W-:Y:S04]  /*60b70*/  STL [R1+0x2de8], R5 ;  /* 0x002de80501007387 */ /* 0x000fe80000100800 */
[----:B--2---:R0:W-:Y:S02]  /*60b80*/  STL.64 [R1+0x3100], R6 ;  /* 0x0031000601007387 */ /* 0x0041e40000100a00 */
[----:B0-----:R-:W-:-:S15]  /*60b90*/  HMMA.16816.F32 R4, R44, R50, R36 ;  /* 0x000000322c04723c */ /* 0x001fde0000001824 */
[----:B------:R-:W-:-:S04]  /*60ba0*/  NOP ;  /* 0x0000000000007918 */ /* 0x000fc80000000000 */
[----:B------:R0:W-:Y:S04]  /*60bb0*/  STL.64 [R1+0x1110], R4 ;  /* 0x0011100401007387 */ /* 0x0001e80000100a00 */
[----:B------:R1:W-:Y:S04]  /*60bc0*/  STL.64 [R1+0x1118], R6 ;  /* 0x0011180601007387 */ /* 0x0003e80000100a00 */
[----:B0-----:R-:W2:Y:S04]  /*60bd0*/  LDL.LU R4, [R1+0x1100] ;  /* 0x0011000001047983 */ /* 0x001ea80000300800 */
[----:B------:R-:W2:Y:S04]  /*60be0*/  LDL.LU R5, [R1+0x1104] ;  /* 0x0011040001057983 */ /* 0x000ea80000300800 */
[----:B-1----:R-:W2:Y:S04]  /*60bf0*/  LDL.LU R6, [R1+0x1108] ;  /* 0x0011080001067983 */ /* 0x002ea80000300800 */
[----:B------:R-:W2:Y:S04]  /*60c00*/  LDL.LU R7, [R1+0x110c] ;  /* 0x00110c0001077983 */ /* 0x000ea80000300800 */
[----:B------:R-:W3:Y:S04]  /*60c10*/  LDL.64 R14, [R1+0x108] ;  /* 0x00010800010e7983 */ /* 0x000ee80000100a00 */
[----:B---3--:R0:W-:Y:S04]  /*60c20*/  STL.64 [R1+0x30f8], R14 ;  /* 0x0030f80e01007387 */ /* 0x0081e80000100a00 */
[----:B0-----:R-:W2:Y:S04]  /*60c30*/  LDL.64 R14, [R1+0x118] ;  /* 0x00011800010e7983 */ /* 0x001ea80000100a00 */
[----:B------:R-:W3:Y:S04]  /*60c40*/  LDL.LU R16, [R1+0x10e0] ;  /* 0x0010e00001107983 */ /* 0x000ee80000300800 */
[----:B------:R-:W3:Y:S04]  /*60c50*/  LDL.LU R17, [R1+0x10e4] ;  /* 0x0010e40001117983 */ /* 0x000ee80000300800 */
[----:B------:R-:W4:Y:S04]  /*60c60*/  LDL.LU R18, [R1+0x10e8] ;  /* 0x0010e80001127983 */ /* 0x000f280000300800 */
[----:B------:R-:W4:Y:S01]  /*60c70*/  LDL.LU R19, [R1+0x10ec] ;  /* 0x0010ec0001137983 */ /* 0x000f220000300800 */
[----:B------:R-:W-:-:S02]  /*60c80*/  IMAD.MOV.U32 R60, RZ, RZ, R50 ;  /* 0x000000ffff3c7224 */ /* 0x000fc400078e0032 */
[----:B------:R-:W-:Y:S01]  /*60c90*/  IMAD.MOV.U32 R56, RZ, RZ, R51 ;  /* 0x000000ffff387224 */ /* 0x000fe200078e0033 */
[----:B----4-:R-:W-:Y:S04]  /*60ca0*/  STL.64 [R1+0x30f0], R18 ;  /* 0x0030f01201007387 */ /* 0x010fe80000100a00 */
[----:B---3--:R0:W-:Y:S01]  /*60cb0*/  STL.64 [R1+0x30e8], R16 ;  /* 0x0030e81001007387 */ /* 0x0081e20000100a00 */
[----:B--2---:R-:W-:Y:S03]  /*60cc0*/  HMMA.16816.F32 R4, R44, R14, R4 ;  /* 0x0000000e2c04723c */ /* 0x004fe60000001804 */
        /* <DEDUP_REMOVED lines=25> */
[----:B------:R-:W-:Y:S04]  /*60e60*/  STL [R1+0x2df4], R56 ;  /* 0x002df43801007387 */ /* 0x000fe80000100800 */
[----:B------:R-:W-:Y:S04]  /*60e70*/  STL [R1+0x2df0], R60 ;  /* 0x002df03c01007387 */ /* 0x000fe80000100800 */
[----:B------:R0:W-:Y:S04]  /*60e80*/  STL.64 [R1+0x1100], R4 ;  /* 0x0011000401007387 */ /* 0x0001e80000100a00 */
[----:B------:R1:W-:Y:S01]  /*60e90*/  STL.64 [R1+0x1108], R6 ;  /* 0x0011080601007387 */ /* 0x0003e20000100a00 */
[----:B0-----:R-:W-:-:S03]  /*60ea0*/  IMAD.MOV.U32 R4, RZ, RZ, R14 ;  /* 0x000000ffff047224 */ /* 0x001fc600078e000e */
[----:B-1----:R-:W2:Y:S01]  /*60eb0*/  LDL.LU.64 R6, [R1+0x3100] ;  /* 0x0031000001067983 */ /* 0x002ea20000300a00 */
[----:B------:R-:W-:-:S03]  /*60ec0*/  IMAD.MOV.U32 R5, RZ, RZ, R15 ;  /* 0x000000ffff057224 */ /* 0x000fc600078e000f */
[----:B------:R-:W2:Y:S04]  /*60ed0*/  LDL.LU.64 R14, [R1+0x30f8] ;  /* 0x0030f800010e7983 */ /* 0x000ea80000300a00 */
[----:B------:R-:W-:Y:S04]  /*60ee0*/  STL [R1+0x2dfc], R5 ;  /* 0x002dfc0501007387 */ /* 0x000fe80000100800 */
[----:B------:R-:W-:Y:S01]  /*60ef0*/  STL [R1+0x2df8], R4 ;  /* 0x002df80401007387 */ /* 0x000fe20000100800 */
[----:B--2---:R-:W-:-:S15]  /*60f00*/  HMMA.16816.F32 R16, R44, R14, R16 ;  /* 0x0000000e2c10723c */ /* 0x004fde0000001810 */
[----:B------:R-:W-:-:S04]  /*60f10*/  NOP ;  /* 0x0000000000007918 */ /* 0x000fc80000000000 */
[----:B------:R-:W-:Y:S04]  /*60f20*/  STL.64 [R1+0x10f0], R16 ;  /* 0x0010f01001007387 */ /* 0x000fe80000100a00 */
[----:B------:R0:W-:Y:S04]  /*60f30*/  STL.64 [R1+0x10f8], R18 ;  /* 0x0010f81201007387 */ /* 0x0001e80000100a00 */
[----:B0-----:R-:W2:Y:S04]  /*60f40*/  LDL.LU.64 R18, [R1+0x30f0] ;  /* 0x0030f00001127983 */ /* 0x001ea80000300a00 */
[----:B------:R-:W2:Y:S01]  /*60f50*/  LDL.LU.64 R16, [R1+0x30e8] ;  /* 0x0030e80001107983 */ /* 0x000ea20000300a00 */
[----:B------:R-:W-:-:S02]  /*60f60*/  IMAD.MOV.U32 R60, RZ, RZ, R15 ;  /* 0x000000ffff3c7224 */ /* 0x000fc400078e000f */
[----:B------:R-:W-:Y:S01]  /*60f70*/  IMAD.MOV.U32 R56, RZ, RZ, R14 ;  /* 0x000000ffff387224 */ /* 0x000fe200078e000e */
[----:B------:R-:W2:Y:S04]  /*60f80*/  LDL.LU.64 R12, [R1+0x30e0] ;  /* 0x0030e000010c7983 */ /* 0x000ea80000300a00 */
[----:B------:R-:W-:Y:S04]  /*60f90*/  STL [R1+0x2e04], R60 ;  /* 0x002e043c01007387 */ /* 0x000fe80000100800 */
[----:B------:R-:W-:Y:S01]  /*60fa0*/  STL [R1+0x2e00], R56 ;  /* 0x002e003801007387 */ /* 0x000fe20000100800 */
[----:B----4-:R-:W-:Y:S01]  /*60fb0*/  HMMA.16816.F32 R48, R44, R42, R48 ;  /* 0x0000002a2c30723c */ /* 0x010fe20000001830 */
[----:B---3--:R-:W-:-:S02]  /*60fc0*/  IMAD.MOV.U32 R0, RZ, RZ, R39 ;  /* 0x000000ffff007224 */ /* 0x008fc400078e0027 */
[----:B------:R-:W-:Y:S02]  /*60fd0*/  IMAD.MOV.U32 R2, RZ, RZ, R38 ;  /* 0x000000ffff027224 */ /* 0x000fe400078e0026 */
[----:B------:R-:W-:Y:S02]  /*60fe0*/  IMAD.MOV.U32 R5, RZ, RZ, R42 ;  /* 0x000000ffff057224 */ /* 0x000fe400078e002a */
[----:B------:R-:W-:Y:S01]  /*60ff0*/  IMAD.MOV.U32 R4, RZ, RZ, R43 ;  /* 0x000000ffff047224 */ /* 0x000fe200078e002b */
[----:B--2---:R-:W-:-:S15]  /*61000*/  HMMA.16816.F32 R16, R44, R38, R16 ;  /* 0x000000262c10723c */ /* 0x004fde0000001810 */
[----:B------:R-:W-:-:S04]  /*61010*/  NOP ;  /* 0x0000000000007918 */ /* 0x000fc80000000000 */
[----:B------:R0:W-:Y:S04]  /*61020*/  STL.64 [R1+0x10e0], R16 ;  /* 0x0010e01001007387 */ /* 0x0001e80000100a00 */
[----:B------:R-:W-:Y:S04]  /*61030*/  STL.64 [R1+0x10e8], R18 ;  /* 0x0010e81201007387 */ /* 0x000fe80000100a00 */
[----:B0-----:R-:W2:Y:S04]  /*61040*/  LDL.LU.64 R16, [R1+0x30d8] ;  /* 0x0030d80001107983 */ /* 0x001ea80000300a00 */
[----:B------:R-:W3:Y:S04]  /*61050*/  LDL.LU R37, [R1+0x30d0] ;  /* 0x0030d00001257983 */ /* 0x000ee80000300800 */
[----:B------:R-:W-:Y:S04]  /*61060*/  STL [R1+0x2dc4], R0 ;  /* 0x002dc40001007387 */ /* 0x000fe80000100800 */
[----:B------:R-:W-:Y:S04]  /*61070*/  STL [R1+0x2dc0], R2 ;  /* 0x002dc00201007387 */ /* 0x000fe80000100800 */
[----:B------:R0:W-:Y:S04]  /*61080*/  STL.64 [R1+0x10d0], R48 ;  /* 0x0010d03001007387 */ /* 0x0001e80000100a00 */
[----:B------:R-:W-:Y:S04]  /*61090*/  STL.64 [R1+0x10d8], R50 ;  /* 0x0010d83201007387 */ /* 0x000fe80000100a00 */
[----:B0-----:R-:W4:Y:S04]  /*610a0*/  LDL.LU R49, [R1+0x30cc] ;  /* 0x0030cc0001317983 */ /* 0x001f280000300800 */
[----:B------:R-:W-:Y:S04]  /*610b0*/  STL.64 [R1+0x3090], R6 ;  /* 0x0030900601007387 */ /* 0x000fe80000100a00 */
[----:B------:R0:W-:Y:S02]  /*610c0*/  STL.64 [R1+0x3088], R4 ;  /* 0x0030880401007387 */ /* 0x0001e40000100a00 */
[----:B0-----:R-:W-:Y:S01]  /*610d0*/  HMMA.16816.F32 R4, R44, R22, R24 ;  /* 0x000000162c04723c */ /* 0x001fe20000001818 */
[----:B------:R-:W-:-:S15]  /*610e0*/  IMAD.MOV.U32 R56, RZ, RZ, R23 ;  /* 0x000000ffff387224 */ /* 0x000fde00078e0017 */
[----:B------:R-:W-:-:S03]  /*610f0*/  NOP ;  /* 0x0000000000007918 */ /* 0x000fc60000000000 */
[----:B------:R-:W-:Y:S04]  /*61100*/  STL.64 [R1+0x10c0], R4 ;  /* 0x0010c00401007387 */ /* 0x000fe80000100a00 */
[----:B------:R0:W-:Y:S02]  /*61110*/  STL.64 [R1+0x10c8], R6 ;  /* 0x0010c80601007387 */ /* 0x0001e40000100a00 */
[----:B0-----:R-:W-:Y:S02]  /*61120*/  HMMA.16816.F32 R4, R44, R54, R8 ;  /* 0x000000362c04723c */ /* 0x001fe40000001808 */
[----:B------:R-:W-:Y:S04]  /*61130*/  STL.64 [R1+0x3028], R58 ;  /* 0x0030283a01007387 */ /* 0x000fe80000100a00 */
[----:B------:R-:W-:-:S13]  /*61140*/  STL [R1+0x3020], R56 ;  /* 0x0030203801007387 */ /* 0x000fda0000100800 */
[----:B------:R-:W-:Y:S04]  /*61150*/  STL.64 [R1+0x10b0], R4 ;  /* 0x0010b00401007387 */ /* 0x000fe80000100a00 */
[----:B------:R0:W-:Y:S02]  /*61160*/  STL.64 [R1+0x10b8], R6 ;  /* 0x0010b80601007387 */ /* 0x0001e40000100a00 */
[----:B0-----:R-:W-:Y:S01]  /*61170*/  HMMA.16816.F32 R4, R44, R34, R28 ;  /* 0x000000222c04723c */ /* 0x001fe2000000181c */
[----:B------:R-:W-:-:S15]  /*61180*/  IMAD.MOV.U32 R10, RZ, RZ, R57 ;  /* 0x000000ffff0a7224 */ /* 0x000fde00078e0039 */
[----:B------:R-:W-:-:S03]  /*61190*/  NOP ;  /* 0x0000000000007918 */ /* 0x000fc60000000000 */
[----:B------:R-:W-:Y:S04]  /*611a0*/  STL.64 [R1+0x10a0], R4 ;  /* 0x0010a00401007387 */ /* 0x000fe80000100a00 */
[----:B------:R-:W-:Y:S04]  /*611b0*/  STL.64 [R1+0x10a8], R6 ;  /* 0x0010a80601007387 */ /* 0x000fe80000100a00 */
[----:B------:R-:W2:Y:S01]  /*611c0*/  LDL.LU R57, [R1+0x30c8] ;  /* 0x0030c80001397983 */ /* 0x000ea20000300800 */
[----:B---3--:R-:W-:-:S05]  /*611d0*/  IMAD.MOV.U32 R11, RZ, RZ, R37 ;  /* 0x000000ffff0b7224 */ /* 0x008fca00078e0025 */
[----:B------:R-:W-:Y:S04]  /*611e0*/  STL.64 [R1+0x3030], R10 ;  /* 0x0030300a01007387 */ /* 0x000fe80000100a00 */
[----:B------:R-:W3:Y:S04]  /*611f0*/  LDL.LU R36, [R1+0xff0] ;  /* 0x000ff00001247983 */ /* 0x000ee80000300800 */
[----:B------:R-:W3:Y:S04]  /*61200*/  LDL.LU R37, [R1+0xff4] ;  /* 0x000ff40001257983 */ /* 0x000ee80000300800 */
[----:B------:R-:W2:Y:S04]  /*61210*/  LDL.LU R38, [R1+0xff8] ;  /* 0x000ff80001267983 */ /* 0x000ea80000300800 */
[----:B------:R-:W2:Y:S01]  /*61220*/  LDL.LU R39, [R1+0xffc] ;  /* 0x000ffc0001277983 */ /* 0x000ea20000300800 */
[----:B------:R-:W-:-:S02]  /*61230*/  IMAD.MOV.U32 R0, RZ, RZ, R34 ;  /* 0x000000ffff007224 */ /* 0x000fc400078e0022 */
[----:B------:R-:W-:Y:S02]  /*61240*/  IMAD.MOV.U32 R2, RZ, RZ, R35 ;  /* 0x000000ffff027224 */ /* 0x000fe400078e0023 */
[----:B------:R-:W-:Y:S02]  /*61250*/  IMAD.MOV.U32 R34, RZ, RZ, R13 ;  /* 0x000000ffff227224 */ /* 0x000fe400078e000d */
[----:B------:R-:W-:Y:S01]  /*61260*/  IMAD.MOV.U32 R35, RZ, RZ, R12 ;  /* 0x000000ffff237224 */ /* 0x000fe200078e000c */
[----:B--2---:R0:W-:Y:S04]  /*61270*/  STL.64 [R1+0x3040], R38 ;  /* 0x0030402601007387 */ /* 0x0041e80000100a00 */
[----:B---3--:R-:W-:Y:S04]  /*61280*/  STL.64 [R1+0x3038], R36 ;  /* 0x0030382401007387 */ /* 0x008fe80000100a00 */
[----:B------:R-:W2:Y:S04]  /*61290*/  LDL.LU R13, [R1+0x30c4] ;  /* 0x0030c400010d7983 */ /* 0x000ea80000300800 */
[----:B------:R-:W3:Y:S04]  /*612a0*/  LDL.LU R12, [R1+0x30c0] ;  /* 0x0030c000010c7983 */ /* 0x000ee80000300800 */
[----:B------:R1:W-:Y:S04]  /*612b0*/  STL.64 [R1+0x3048], R34 ;  /* 0x0030482201007387 */ /* 0x0003e80000100a00 */
[----:B------:R-:W2:Y:S04]  /*612c0*/  LDL.LU R28, [R1+0x1000] ;  /* 0x00100000011c7983 */ /* 0x000ea80000300800 */
[----:B------:R-:W2:Y:S04]  /*612d0*/  LDL.LU R29, [R1+0x1004] ;  /* 0x00100400011d7983 */ /* 0x000ea80000300800 */
[----:B------:R-:W2:Y:S04]  /*612e0*/  LDL.LU R30, [R1+0x1008] ;  /* 0x00100800011e7983 */ /* 0x000ea80000300800 */
[----:B------:R-:W2:Y:S01]  /*612f0*/  LDL.LU R31, [R1+0x100c] ;  /* 0x00100c00011f7983 */ /* 0x000ea20000300800 */
[----:B------:R-:W-:-:S02]  /*61300*/  IMAD.MOV.U32 R60, RZ, RZ, R22 ;  /* 0x000000ffff3c7224 */ /* 0x000fc400078e0016 */
[----:B------:R-:W-:Y:S02]  /*61310*/  IMAD.MOV.U32 R22, RZ, RZ, R57 ;  /* 0x000000ffff167224 */ /* 0x000fe400078e0039 */
[----:B----4-:R-:W-:Y:S01]  /*61320*/  IMAD.MOV.U32 R23, RZ, RZ, R49 ;  /* 0x000000ffff177224 */ /* 0x010fe200078e0031 */
[----:B--2---:R2:W-:Y:S04]  /*61330*/  STL.64 [R1+0x3058], R30 ;  /* 0x0030581e01007387 */ /* 0x0045e80000100a00 */
[----:B------:R-:W-:Y:S04]  /*61340*/  STL.64 [R1+0x3050], R28 ;  /* 0x0030501c01007387 */ /* 0x000fe80000100a00 */
[----:B------:R-:W0:Y:S04]  /*61350*/  LDL.LU R57, [R1+0x30bc] ;  /* 0x0030bc0001397983 */ /* 0x000e280000300800 */
[----:B------:R-:W4:Y:S04]  /*61360*/  LDL.LU R49, [R1+0x30b8] ;  /* 0x0030b80001317983 */ /* 0x000f280000300800 */
[----:B------:R-:W-:Y:S04]  /*61370*/  STL.64 [R1+0x3060], R22 ;  /* 0x0030601601007387 */ /* 0x000fe80000100a00 */
[----:B------:R-:W2:Y:S04]  /*61380*/  LDL.LU R40, [R1+0x1020] ;  /* 0x0010200001287983 */ /* 0x000ea80000300800 */
[----:B------:R-:W2:Y:S04]  /*61390*/  LDL.LU R41, [R1+0x1024] ;  /* 0x0010240001297983 */ /* 0x000ea80000300800 */
[----:B------:R-:W2:Y:S04]  /*613a0*/  LDL.LU R42, [R1+0x1028] ;  /* 0x00102800012a7983 */ /* 0x000ea80000300800 */
[----:B------:R-:W2:Y:S01]  /*613b0*/  LDL.LU R43, [R1+0x102c] ;  /* 0x00102c00012b7983 */ /* 0x000ea20000300800 */
[----:B---3--:R-:W-:-:S02]  /*613c0*/  IMAD.MOV.U32 R58, RZ, RZ, R12 ;  /* 0x000000ffff3a7224 */ /* 0x008fc400078e000c */
[----:B------:R-:W-:Y:S02]  /*613d0*/  IMAD.MOV.U32 R59, RZ, RZ, R13 ;  /* 0x000000ffff3b7224 */ /* 0x000fe400078e000d */
[----:B0-----:R-:W-:Y:S02]  /*613e0*/  IMAD.MOV.U32 R39, RZ, RZ, R57 ;  /* 0x000000ffff277224 */ /* 0x001fe400078e0039 */
[----:B----4-:R-:W-:Y:S01]  /*613f0*/  IMAD.MOV.U32 R38, RZ, RZ, R49 ;  /* 0x000000ffff267224 */ /* 0x010fe200078e0031 */
[----:B--2---:R-:W-:Y:S04]  /*61400*/  STL.64 [R1+0x3070], R42 ;  /* 0x0030702a01007387 */ /* 0x004fe80000100a00 */
[----:B------:R-:W-:Y:S04]  /*61410*/  STL.64 [R1+0x3068], R40 ;  /* 0x0030682801007387 */ /* 0x000fe80000100a00 */
[----:B------:R-:W2:Y:S04]  /*61420*/  LDL.LU R12, [R1+0x30b4] ;  /* 0x0030b400010c7983 */ /* 0x000ea80000300800 */
[----:B------:R-:W3:Y:S04]  /*61430*/  LDL.LU R13, [R1+0x30b0] ;  /* 0x0030b000010d7983 */ /* 0x000ee80000300800 */
[----:B------:R-:W-:Y:S04]  /*61440*/  STL.64 [R1+0x3078], R58 ;  /* 0x0030783a01007387 */ /* 0x000fe80000100a00 */
[----:B------:R-:W4:Y:S04]  /*61450*/  LDL.LU R49, [R1+0x30ac] ;  /* 0x0030ac0001317983 */ /* 0x000f280000300800 */
[----:B------:R-:W4:Y:S04]  /*61460*/  LDL.LU R57, [R1+0x30a8] ;  /* 0x0030a80001397983 */ /* 0x000f280000300800 */
[----:B------:R-:W-:Y:S04]  /*61470*/  STL.64 [R1+0x3080], R38 ;  /* 0x0030802601007387 */ /* 0x000fe80000100a00 */
[----:B------:R-:W4:Y:S04]  /*61480*/  LDL.LU R32, [R1+0x1040] ;  /* 0x0010400001207983 */ /* 0x000f280000300800 */
[----:B------:R-:W4:Y:S04]  /*61490*/  LDL.LU R33, [R1+0x1044] ;  /* 0x0010440001217983 */ /* 0x000f280000300800 */
[----:B-1----:R-:W4:Y:S04]  /*614a0*/  LDL.LU R34, [R1+0x1048] ;  /* 0x0010480001227983 */ /* 0x002f280000300800 */
[----:B------:R-:W4:Y:S01]  /*614b0*/  LDL.LU R35, [R1+0x104c] ;  /* 0x00104c0001237983 */ /* 0x000f220000300800 */
[----:B--2---:R-:W-:-:S02]  /*614c0*/  IMAD.MOV.U32 R31, RZ, RZ, R12 ;  /* 0x000000ffff1f7224 */ /* 0x004fc400078e000c */
[----:B---3--:R-:W-:Y:S01]  /*614d0*/  IMAD.MOV.U32 R30, RZ, RZ, R13 ;  /* 0x000000ffff1e7224 */ /* 0x008fe200078e000d */
[----:B----4-:R-:W-:Y:S04]  /*614e0*/  STL.64 [R1+0x30a0], R34 ;  /* 0x0030a02201007387 */ /* 0x010fe80000100a00 */
[----:B------:R0:W-:Y:S04]  /*614f0*/  STL.64 [R1+0x3098], R32 ;  /* 0x0030982001007387 */ /* 0x0001e80000100a00 */
[----:B------:R-:W2:Y:S04]  /*61500*/  LDL.LU R12, [R1+0x1080] ;  /* 0x00108000010c7983 */ /* 0x000ea80000300800 */
[----:B------:R-:W2:Y:S04]  /*61510*/  LDL.LU R13, [R1+0x1084] ;  /* 0x00108400010d7983 */ /* 0x000ea80000300800 */
[----:B------:R-:W2:Y:S04]  /*61520*/  LDL.LU R14, [R1+0x1088] ;  /* 0x00108800010e7983 */ /* 0x000ea80000300800 */
[----:B------:R-:W2:Y:S04]  /*61530*/  LDL.LU R15, [R1+0x108c] ;  /* 0x00108c00010f7983 */ /* 0x000ea80000300800 */
[----:B------:R-:W3:Y:S04]  /*61540*/  LDL R6, [R1+0xa8] ;  /* 0x0000a80001067983 */ /* 0x000ee80000100800 */
[----:B------:R-:W3:Y:S04]  /*61550*/  LDL R7, [R1+0xac] ;  /* 0x0000ac0001077983 */ /* 0x000ee80000100800 */
[----:B0-----:R-:W3:Y:S04]  /*61560*/  LDL.LU R32, [R1+0x1090] ;  /* 0x0010900001207983 */ /* 0x001ee80000300800 */
[----:B------:R-:W3:Y:S04]  /*61570*/  LDL.LU R33, [R1+0x1094] ;  /* 0x0010940001217983 */ /* 0x000ee80000300800 */
[----:B------:R-:W3:Y:S04]  /*61580*/  LDL.LU R34, [R1+0x1098] ;  /* 0x0010980001227983 */ /* 0x000ee80000300800 */
[----:B------:R-:W3:Y:S04]  /*61590*/  LDL.LU R35, [R1+0x109c] ;  /* 0x00109c0001237983 */ /* 0x000ee80000300800 */
[----:B------:R-:W4:Y:S04]  /*615a0*/  LDL.LU R20, [R1+0x1050] ;  /* 0x0010500001147983 */ /* 0x000f280000300800 */
[----:B------:R-:W4:Y:S04]  /*615b0*/  LDL.LU R21, [R1+0x1054] ;  /* 0x0010540001157983 */ /* 0x000f280000300800 */
[----:B------:R-:W4:Y:S04]  /*615c0*/  LDL.LU R22, [R1+0x1058] ;  /* 0x0010580001167983 */ /* 0x000f280000300800 */
[----:B------:R-:W4:Y:S04]  /*615d0*/  LDL.LU R23, [R1+0x105c] ;  /* 0x00105c0001177983 */ /* 0x000f280000300800 */
[----:B------:R-:W2:Y:S04]  /*615e0*/  LDL.LU R36, [R1+0x1070] ;  /* 0x0010700001247983 */ /* 0x000ea80000300800 */
[----:B------:R-:W2:Y:S04]  /*615f0*/  LDL.LU R37, [R1+0x1074] ;  /* 0x0010740001257983 */ /* 0x000ea80000300800 */
[----:B------:R-:W2:Y:S04]  /*61600*/  LDL.LU R38, [R1+0x1078] ;  /* 0x0010780001267983 */ /* 0x000ea80000300800 */
[----:B------:R-:W2:Y:S01]  /*61610*/  LDL.LU R39, [R1+0x107c] ;  /* 0x00107c0001277983 */ /* 0x000ea20000300800 */
[----:B------:R-:W-:-:S03]  /*61620*/  IMAD.MOV.U32 R42, RZ, RZ, R57 ;  /* 0x000000ffff2a7224 */ /* 0x000fc600078e0039 */
        /* <DEDUP_REMOVED lines=12> */
[----:B------:R-:W-:-:S03]  /*616f0*/  IMAD.MOV.U32 R43, RZ, RZ, R49 ;  /* 0x000000ffff2b7224 */ /* 0x000fc600078e0031 */
[----:B------:R-:W2:Y:S04]  /*61700*/  LDL.LU R48, [R1+0xfe0] ;  /* 0x000fe00001307983 */ /* 0x000ea80000300800 */
[----:B------:R-:W2:Y:S01]  /*61710*/  LDL.LU R49, [R1+0xfe4] ;  /* 0x000fe40001317983 */ /* 0x000ea20000300800 */
[----:B------:R-:W-:-:S03]  /*61720*/  IMAD.MOV.U32 R3, RZ, RZ, R55 ;  /* 0x000000ffff037224 */ /* 0x000fc600078e0037 */
[----:B------:R-:W2:Y:S01]  /*61730*/  LDL.LU R50, [R1+0xfe8] ;  /* 0x000fe80001327983 */ /* 0x000ea20000300800 */
[----:B------:R-:W-:Y:S02]  /*61740*/  IMAD.MOV.U32 R61, RZ, RZ, R54 ;  /* 0x000000ffff3d7224 */ /* 0x000fe400078e0036 */
[----:B------:R-:W-:Y:S01]  /*61750*/  IMAD.MOV.U32 R55, RZ, RZ, R16 ;  /* 0x000000ffff377224 */ /* 0x000fe200078e0010 */
[----:B------:R-:W2:Y:S01]  /*61760*/  LDL.LU R51, [R1+0xfec] ;  /* 0x000fec0001337983 */ /* 0x000ea20000300800 */
[----:B------:R-:W-:-:S03]  /*61770*/  IMAD.MOV.U32 R54, RZ, RZ, R17 ;  /* 0x000000ffff367224 */ /* 0x000fc600078e0011 */
[----:B------:R-:W2:Y:S04]  /*61780*/  LDL.LU R16, [R1+0xfd0] ;  /* 0x000fd00001107983 */ /* 0x000ea80000300800 */
[----:B------:R-:W2:Y:S04]  /*61790*/  LDL.LU R17, [R1+0xfd4] ;  /* 0x000fd40001117983 */ /* 0x000ea80000300800 */
[----:B------:R-:W2:Y:S04]  /*617a0*/  LDL.LU R18, [R1+0xfd8] ;  /* 0x000fd80001127983 */ /* 0x000ea80000300800 */
[----:B------:R-:W2:Y:S01]  /*617b0*/  LDL.LU R19, [R1+0xfdc] ;  /* 0x000fdc0001137983 */ /* 0x000ea20000300800 */
[----:B---3--:R-:W-:Y:S03]  /*617c0*/  HMMA.16816.F32 R4, R44, R6, R32 ;  /* 0x000000062c04723c */ /* 0x008fe60000001820 */
[----:B------:R-:W3:Y:S04]  /*617d0*/  LDL.LU.64 R34, [R1+0x30a0] ;  /* 0x0030a00001227983 */ /* 0x000ee80000300a00 */
[----:B------:R-:W3:-:S12]  /*617e0*/  LDL.LU.64 R32, [R1+0x3098] ;  /* 0x0030980001207983 */ /* 0x000ed80000300a00 */
[----:B------:R-:W-:Y:S04]  /*617f0*/  STL.64 [R1+0x1090], R4 ;  /* 0x0010900401007387 */ /* 0x000fe80000100a00 */
[----:B------:R0:W-:Y:S04]  /*61800*/  STL.64 [R1+0x1098], R6 ;  /* 0x0010980601007387 */ /* 0x0001e80000100a00 */
[----:B0-----:R-:W2:Y:S04]  /*61810*/  LDL.LU.64 R6, [R1+0x3090] ;  /* 0x0030900001067983 */ /* 0x001ea80000300a00 */
[----:B------:R-:W3:Y:S01]  /*61820*/  LDL.LU.64 R4, [R1+0x3088] ;  /* 0x0030880001047983 */ /* 0x000ee20000300a00 */
[----:B--2---:R-:W-:-:S15]  /*61830*/  HMMA.16816.F32 R12, R44, R6, R12 ;  /* 0x000000062c0c723c */ /* 0x004fde000000180c */
[----:B------:R-:W-:-:S04]  /*61840*/  NOP ;  /* 0x0000000000007918 */ /* 0x000fc80000000000 */
[----:B------:R0:W-:Y:S04]  /*61850*/  STL.64 [R1+0x1080], R12 ;  /* 0x0010800c01007387 */ /* 0x0001e80000100a00 */
[----:B------:R1:W-:Y:S04]  /*61860*/  STL.64 [R1+0x1088], R14 ;  /* 0x0010880e01007387 */ /* 0x0003e80000100a00 */
[----:B0-----:R-:W2:Y:S04]  /*61870*/  LDL.LU R12, [R1+0xfb0] ;  /* 0x000fb000010c7983 */ /* 0x001ea80000300800 */
[----:B------:R-:W2:Y:S04]  /*61880*/  LDL.LU R13, [R1+0xfb4] ;  /* 0x000fb400010d7983 */ /* 0x000ea80000300800 */
[----:B-1----:R-:W2:Y:S04]  /*61890*/  LDL.LU R14, [R1+0xfb8] ;  /* 0x000fb800010e7983 */ /* 0x002ea80000300800 */
[----:B------:R-:W2:Y:S04]  /*618a0*/  LDL.LU R15, [R1+0xfbc] ;  /* 0x000fbc00010f7983 */ /* 0x000ea80000300800 */
[----:B------:R0:W-:Y:S04]  /*618b0*/  STL.64 [R1+0x2d08], R6 ;  /* 0x002d080601007387 */ /* 0x0001e80000100a00 */
[----:B---3--:R1:W-:Y:S04]  /*618c0*/  STL.64 [R1+0x2e08], R4 ;  /* 0x002e080401007387 */ /* 0x0083e80000100a00 */
[----:B0-----:R-:W1:Y:S04]  /*618d0*/  LDL R6, [R1+0x88] ;  /* 0x0000880001067983 */ /* 0x001e680000100800 */
[----:B------:R-:W1:Y:S01]  /*618e0*/  LDL R7, [R1+0x8c] ;  /* 0x00008c0001077983 */ /* 0x000e620000100800 */
[C---:B------:R-:W-:Y:S08]  /*618f0*/  HMMA.16816.F32 R40, R44.reuse, R42, R56 ;  /* 0x0000002a2c28723c */ /* 0x040ff00000001838 */
[C---:B----4-:R-:W-:Y:S08]  /*61900*/  HMMA.16816.F32 R28, R44.reuse, R30, R20 ;  /* 0x0000001e2c1c723c */ /* 0x050ff00000001814 */
[----:B-1----:R-:W-:Y:S01]  /*61910*/  HMMA.16816.F32 R4, R44, R6, R36 ;  /* 0x000000062c04723c */ /* 0x002fe20000001824 */
[----:B------:R-:W3:-:S15]  /*61920*/  LDL.LU.64 R38, [R1+0x3080] ;  /* 0x0030800001267983 */ /* 0x000ede0000300a00 */
[----:B------:R-:W-:-:S03]  /*61930*/  NOP ;  /* 0x0000000000007918 */ /* 0x000fc60000000000 */
[----:B------:R0:W-:Y:S04]  /*61940*/  STL.64 [R1+0x1070], R4 ;  /* 0x0010700401007387 */ /* 0x0001e80000100a00 */
[----:B------:R1:W-:Y:S04]  /*61950*/  STL.64 [R1+0x1078], R6 ;  /* 0x0010780601007387 */ /* 0x0003e80000100a00 */
[----:B0-----:R-:W4:Y:S04]  /*61960*/  LDL.LU R4, [R1+0xfa0] ;  /* 0x000fa00001047983 */ /* 0x001f280000300800 */
[----:B------:R-:W4:Y:S04]  /*61970*/  LDL.LU R5, [R1+0xfa4] ;  /* 0x000fa40001057983 */ /* 0x000f280000300800 */
[----:B-1----:R-:W4:Y:S04]  /*61980*/  LDL.LU R6, [R1+0xfa8] ;  /* 0x000fa80001067983 */ /* 0x002f280000300800 */
[----:B------:R-:W4:Y:S04]  /*61990*/  LDL.LU R7, [R1+0xfac] ;  /* 0x000fac0001077983 */ /* 0x000f280000300800 */
[----:B------:R-:W2:Y:S04]  /*619a0*/  LDL.LU.64 R58, [R1+0x3078] ;  /* 0x00307800013a7983 */ /* 0x000ea80000300a00 */
[----:B------:R-:W-:Y:S04]  /*619b0*/  STL.64 [R1+0x1060], R40 ;  /* 0x0010602801007387 */ /* 0x000fe80000100a00 */
[----:B------:R0:W-:Y:S04]  /*619c0*/  STL.64 [R1+0x1068], R42 ;  /* 0x0010682a01007387 */ /* 0x0001e80000100a00 */
[----:B0-----:R-:W4:Y:S04]  /*619d0*/  LDL.LU.64 R42, [R1+0x3070] ;  /* 0x00307000012a7983 */ /* 0x001f280000300a00 */
[----:B------:R-:W4:Y:S04]  /*619e0*/  LDL.LU.64 R40, [R1+0x3068] ;  /* 0x0030680001287983 */ /* 0x000f280000300a00 */
[----:B------:R-:W4:Y:S04]  /*619f0*/  LDL.LU.64 R22, [R1+0x3060] ;  /* 0x0030600001167983 */ /* 0x000f280000300a00 */
[----:B------:R-:W-:Y:S04]  /*61a00*/  STL.64 [R1+0x1050], R28 ;  /* 0x0010501c01007387 */ /* 0x000fe80000100a00 */
[----:B------:R0:W-:Y:S01]  /*61a10*/  STL.64 [R1+0x1058], R30 ;  /* 0x0010581e01007387 */ /* 0x0001e20000100a00 */
[C---:B------:R-:W-:Y:S03]  /*61a20*/  HMMA.16816.F32 R52, R44.reuse, R54, R24 ;  /* 0x000000362c34723c */ /* 0x040fe60000001818 */
[----:B0-----:R-:W4:Y:S04]  /*61a30*/  LDL.LU.64 R30, [R1+0x3058] ;  /* 0x00305800011e7983 */ /* 0x001f280000300a00 */
[----:B------:R-:W4:Y:S01]  /*61a40*/  LDL.LU.64 R28, [R1+0x3050] ;  /* 0x00305000011c7983 */ /* 0x000f220000300a00 */
[----:B---3--:R-:W-:Y:S03]  /*61a50*/  HMMA.16816.F32 R36, R44, R38, R32 ;  /* 0x000000262c24723c */ /* 0x008fe60000001820 */
[----:B------:R-:W3:-:S15]  /*61a60*/  LDL.LU.64 R34, [R1+0x3048] ;  /* 0x0030480001227983 */ /* 0x000ede0000300a00 */
[----:B------:R-:W-:Y:S01]  /*61a70*/  NOP ;  /* 0x0000000000007918 */ /* 0x000fe20000000000 */
[----:B------:R-:W-:Y:S01]  /*61a80*/  STL.64 [R1+0x1040], R36 ;  /* 0x0010402401007387 */ /* 0x000fe20000100a00 */
[C---:B--2---:R-:W-:Y:S03]  /*61a90*/  HMMA.16816.F32 R56, R44.reuse, R58, R8 ;  /* 0x0000003a2c38723c */ /* 0x044fe60000001808 */
[----:B------:R0:W-:Y:S04]  /*61aa0*/  STL.64 [R1+0x1048], R38 ;  /* 0x0010482601007387 */ /* 0x0001e80000100a00 */
[----:B0-----:R-:W2:Y:S04]  /*61ab0*/  LDL.LU.64 R38, [R1+0x3040] ;  /* 0x0030400001267983 */ /* 0x001ea80000300a00 */
[----:B------:R-:W2:Y:S04]  /*61ac0*/  LDL.LU.64 R36, [R1+0x3038] ;  /* 0x0030380001247983 */ /* 0x000ea80000300a00 */
[----:B------:R-:W2:Y:S01]  /*61ad0*/  LDL.LU.64 R10, [R1+0x3030] ;  /* 0x00303000010a7983 */ /* 0x000ea20000300a00 */
[C---:B----4-:R-:W-:Y:S03]  /*61ae0*/  HMMA.16816.F32 R20, R44.reuse, R22, R40 ;  /* 0x000000162c14723c */ /* 0x050fe60000001828 */
[----:B------:R-:W-:Y:S04]  /*61af0*/  STL.64 [R1+0x1030], R56 ;  /* 0x0010303801007387 */ /* 0x000fe80000100a00 */
[----:B------:R0:W-:Y:S04]  /*61b00*/  STL.64 [R1+0x1038], R58 ;  /* 0x0010383a01007387 */ /* 0x0001e80000100a00 */
[----:B0-----:R-:W4:Y:S04]  /*61b10*/  LDL.LU.64 R58, [R1+0x3028] ;  /* 0x00302800013a7983 */ /* 0x001f280000300a00 */
[----:B------:R-:W4:Y:S04]  /*61b20*/  LDL.LU R56, [R1+0x3020] ;  /* 0x0030200001387983 */ /* 0x000f280000300800 */
[----:B------:R-:W4:Y:S04]  /*61b30*/  LDL.LU.64 R42, [R1+0x3018] ;  /* 0x00301800012a7983 */ /* 0x000f280000300a00 */
[----:B------:R-:W4:Y:S04]  /*61b40*/  LDL.LU.64 R40, [R1+0x3010] ;  /* 0x0030100001287983 */ /* 0x000f280000300a00 */
[----:B------:R0:W-:Y:S04]  /*61b50*/  STL.64 [R1+0x1020], R20 ;  /* 0x0010201401007387 */ /* 0x0001e80000100a00 */
[----:B------:R1:W-:Y:S04]  /*61b60*/  STL.64 [R1+0x1028], R22 ;  /* 0x0010281601007387 */ /* 0x0003e80000100a00 */
[----:B0-----:R-:W4:Y:S04]  /*61b70*/  LDL.LU R20, [R1+0xf90] ;  /* 0x000f900001147983 */ /* 0x001f280000300800 */
[----:B------:R-:W4:Y:S04]  /*61b80*/  LDL.LU R21, [R1+0xf94] ;  /* 0x000f940001157983 */ /* 0x000f280000300800 */
[----:B-1----:R-:W4:Y:S04]  /*61b90*/  LDL.LU R22, [R1+0xf98] ;  /* 0x000f980001167983 */ /* 0x002f280000300800 */
[----:B------:R-:W4:Y:S04]  /*61ba0*/  LDL.LU R23, [R1+0xf9c] ;  /* 0x000f9c0001177983 */ /* 0x000f280000300800 */
[----:B------:R-:W4:Y:S04]  /*61bb0*/  LDL.LU.64 R26, [R1+0x3008] ;  /* 0x00300800011a7983 */ /* 0x000f280000300a00 */
[----:B------:R-:W4:Y:S04]  /*61bc0*/  LDL.LU.64 R24, [R1+0x3000] ;  /* 0x0030000001187983 */ /* 0x000f280000300a00 */
[----:B------:R-:W-:Y:S04]  /*61bd0*/  STL.64 [R1+0x1010], R52 ;  /* 0x0010103401007387 */ /* 0x000fe80000100a00 */
[----:B------:R0:W-:Y:S04]  /*61be0*/  STL.64 [R1+0x1018], R54 ;  /* 0x0010183601007387 */ /* 0x0001e80000100a00 */
[----:B0-----:R-:W4:Y:S04]  /*61bf0*/  LDL.LU.64 R54, [R1+0x2ff8] ;  /* 0x002ff80001367983 */ /* 0x001f280000300a00 */
[----:B------:R-:W4:Y:S01]  /*61c00*/  LDL.LU.64 R52, [R1+0x2ff0] ;  /* 0x002ff00001347983 */ /* 0x000f220000300a00 */
[----:B---3--:R-:W-:Y:S03]  /*61c10*/  HMMA.16816.F32 R32, R44, R34, R28 ;  /* 0x000000222c20723c */ /* 0x008fe6000000181c */
[----:B------:R-:W3:Y:S04]  /*61c20*/  LDL.LU.64 R30, [R1+0x2fe8] ;  /* 0x002fe800011e7983 */ /* 0x000ee80000300a00 */
[----:B------:R-:W3:-:S12]  /*61c30*/  LDL.LU.64 R28, [R1+0x2fe0] ;  /* 0x002fe000011c7983 */ /* 0x000ed80000300a00 */
[----:B------:R-:W-:Y:S04]  /*61c40*/  STL.64 [R1+0x1000], R32 ;  /* 0x0010002001007387 */ /* 0x000fe80000100a00 */
[----:B------:R0:W-:Y:S04]  /*61c50*/  STL.64 [R1+0x1008], R34 ;  /* 0x0010082201007387 */ /* 0x0001e80000100a00 */
[----:B0-----:R-:W3:Y:S04]  /*61c60*/  LDL.LU.64 R34, [R1+0x2fd8] ;  /* 0x002fd80001227983 */ /* 0x001ee80000300a00 */
[----:B------:R-:W3:Y:S01]  /*61c70*/  LDL.LU.64 R32, [R1+0x2fd0] ;  /* 0x002fd00001207983 */ /* 0x000ee20000300a00 */
[C---:B--2---:R-:W-:Y:S03]  /*61c80*/  HMMA.16816.F32 R8, R44.reuse, R10, R36 ;  /* 0x0000000a2c08723c */ /* 0x044fe60000001824 */
[----:B------:R-:W2:Y:S04]  /*61c90*/  LDL.LU.64 R38, [R1+0x2fc8] ;  /* 0x002fc80001267983 */ /* 0x000ea80000300a00 */
[----:B------:R-:W2:Y:S01]  /*61ca0*/  LDL.LU R36, [R1+0x2fc0] ;  /* 0x002fc00001247983 */ /* 0x000ea20000300800 */
[C---:B----4-:R-:W-:Y:S11]  /*61cb0*/  HMMA.16816.F32 R48, R44.reuse, R58, R48 ;  /* 0x0000003a2c30723c */ /* 0x050ff60000001830 */
[----:B------:R0:W-:Y:S04]  /*61cc0*/  STL.64 [R1+0xff0], R8 ;  /* 0x000ff00801007387 */ /* 0x0001e80000100a00 */
[----:B------:R1:W-:Y:S04]  /*61cd0*/  STL.64 [R1+0xff8], R10 ;  /* 0x000ff80a01007387 */ /* 0x0003e80000100a00 */
[----:B0-----:R-:W4:Y:S04]  /*61ce0*/  LDL.LU R8, [R1+0xf80] ;  /* 0x000f800001087983 */ /* 0x001f280000300800 */
[----:B------:R-:W4:Y:S04]  /*61cf0*/  LDL.LU R9, [R1+0xf84] ;  /* 0x000f840001097983 */ /* 0x000f280000300800 */
[----:B-1----:R-:W4:Y:S04]  /*61d00*/  LDL.LU R10, [R1+0xf88] ;  /* 0x000f8800010a7983 */ /* 0x002f280000300800 */
[----:B------:R-:W4:Y:S04]  /*61d10*/  LDL.LU R11, [R1+0xf8c] ;  /* 0x000f8c00010b7983 */ /* 0x000f280000300800 */
[----:B------:R-:W-:Y:S01]  /*61d20*/  STL.64 [R1+0xfe0], R48 ;  /* 0x000fe03001007387 */ /* 0x000fe20000100a00 */
[C---:B------:R-:W-:Y:S03]  /*61d30*/  HMMA.16816.F32 R16, R44.reuse, R54, R16 ;  /* 0x000000362c10723c */ /* 0x040fe60000001810 */
[----:B------:R0:W-:Y:S04]  /*61d40*/  STL.64 [R1+0xfe8], R50 ;  /* 0x000fe83201007387 */ /* 0x0001e80000100a00 */
[----:B0-----:R-:W2:Y:S04]  /*61d50*/  LDL.LU.64 R50, [R1+0x2fb8] ;  /* 0x002fb80001327983 */ /* 0x001ea80000300a00 */
[----:B------:R-:W2:Y:S08]  /*61d60*/  LDL.LU R48, [R1+0x2fb0] ;  /* 0x002fb00001307983 */ /* 0x000eb00000300800 */
[----:B------:R0:W-:Y:S04]  /*61d70*/  STL.64 [R1+0xfd0], R16 ;  /* 0x000fd01001007387 */ /* 0x0001e80000100a00 */
[----:B------:R1:W-:Y:S04]  /*61d80*/  STL.64 [R1+0xfd8], R18 ;  /* 0x000fd81201007387 */ /* 0x0003e80000100a00 */
[----:B0-----:R-:W2:Y:S04]  /*61d90*/  LDL.LU R16, [R1+0xf70] ;  /* 0x000f700001107983 */ /* 0x001ea80000300800 */
[----:B------:R-:W2:Y:S04]  /*61da0*/  LDL.LU R17, [R1+0xf74] ;  /* 0x000f740001117983 */ /* 0x000ea80000300800 */
[----:B-1----:R-:W2:Y:S04]  /*61db0*/  LDL.LU R18, [R1+0xf78] ;  /* 0x000f780001127983 */ /* 0x002ea80000300800 */
[----:B------:R-:W2:Y:S04]  /*61dc0*/  LDL.LU R19, [R1+0xf7c] ;  /* 0x000f7c0001137983 */ /* 0x000ea80000300800 */
[----:B------:R-:W-:Y:S04]  /*61dd0*/  STL.64 [R1+0x2c90], R54 ;  /* 0x002c903601007387 */ /* 0x000fe80000100a00 */
[----:B------:R0:W-:Y:S04]  /*61de0*/  STL.64 [R1+0x2c88], R52 ;  /* 0x002c883401007387 */ /* 0x0001e80000100a00 */
[----:B0-----:R-:W2:Y:S04]  /*61df0*/  LDL.LU R52, [R1+0xfc0] ;  /* 0x000fc00001347983 */ /* 0x001ea80000300800 */
[----:B------:R-:W2:Y:S04]  /*61e00*/  LDL.LU R53, [R1+0xfc4] ;  /* 0x000fc40001357983 */ /* 0x000ea80000300800 */
[----:B------:R-:W2:Y:S04]  /*61e10*/  LDL.LU R54, [R1+0xfc8] ;  /* 0x000fc80001367983 */ /* 0x000ea80000300800 */
[----:B------:R-:W2:Y:S01]  /*61e20*/  LDL.LU R55, [R1+0xfcc] ;  /* 0x000fcc0001377983 */ /* 0x000ea20000300800 */
[C---:B---3--:R-:W-:Y:S08]  /*61e30*/  HMMA.16816.F32 R20, R44.reuse, R30, R20 ;  /* 0x0000001e2c14723c */ /* 0x048ff00000001814 */
[C---:B------:R-:W-:Y:S08]  /*61e40*/  HMMA.16816.F32 R4, R44.reuse, R34, R4 ;  /* 0x000000222c04723c */ /* 0x040ff00000001804 */
[----:B--2---:R-:W-:-:S15]  /*61e50*/  HMMA.16816.F32 R52, R44, R50, R52 ;  /* 0x000000322c34723c */ /* 0x004fde0000001834 */
[----:B------:R-:W-:-:S04]  /*61e60*/  NOP ;  /* 0x0000000000007918 */ /* 0x000fc80000000000 */
[----:B------:R-:W-:Y:S04]  /*61e70*/  STL.64 [R1+0xfc0], R52 ;  /* 0x000fc03401007387 */ /* 0x000fe80000100a00 */
[----:B------:R0:W-:Y:S02]  /*61e80*/  STL.64 [R1+0xfc8], R54 ;  /* 0x000fc83601007387 */ /* 0x0001e40000100a00 */
[----:B0-----:R-:W-:Y:S02]  /*61e90*/  HMMA.16816.F32 R52, R44, R38, R12 ;  /* 0x000000262c34723c */ /* 0x001fe4000000180c */
[----:B------:R-:W2:-:S15]  /*61ea0*/  LDL.LU R12, [R1+0xf60] ;  /* 0x000f6000010c7983 */ /* 0x000e9e0000300800 */
[----:B------:R-:W-:Y:S02]  /*61eb0*/  NOP ;  /* 0x0000000000007918 */ /* 0x000fe40000000000 */
[----:B------:R0:W-:Y:S04]  /*61ec0*/  STL.64 [R1+0xfb0], R52 ;  /* 0x000fb03401007387 */ /* 0x0001e80000100a00 */
[----:B------:R1:W-:Y:S04]  /*61ed0*/  STL.64 [R1+0xfb8], R54 ;  /* 0x000fb83601007387 */ /* 0x0003e80000100a00 */
[----:B------:R-:W2:Y:S04]  /*61ee0*/  LDL.LU R13, [R1+0xf64] ;  /* 0x000f6400010d7983 */ /* 0x000ea80000300800 */
[----:B------:R-:W2:Y:S04]  /*61ef0*/  LDL.LU R14, [R1+0xf68] ;  /* 0x000f6800010e7983 */ /* 0x000ea80000300800 */
[----:B------:R-:W2:Y:S04]  /*61f00*/  LDL.LU R15, [R1+0xf6c] ;  /* 0x000f6c00010f7983 */ /* 0x000ea80000300800 */
[----:B0-----:R-:W3:Y:S04]  /*61f10*/  LDL.LU R52, [R1+0x930] ;  /* 0x0009300001347983 */ /* 0x001ee80000300800 */
[----:B------:R-:W-:Y:S04]  /*61f20*/  STL.64 [R1+0xfa0], R4 ;  /* 0x000fa00401007387 */ /* 0x000fe80000100a00 */
[----:B------:R0:W-:Y:S04]  /*61f30*/  STL.64 [R1+0xfa8], R6 ;  /* 0x000fa80601007387 */ /* 0x0001e80000100a00 */
[----:B------:R-:W3:Y:S04]  /*61f40*/  LDL.LU R53, [R1+0x934] ;  /* 0x0009340001357983 */ /* 0x000ee80000300800 */
[----:B-1----:R-:W3:Y:S04]  /*61f50*/  LDL.LU R54, [R1+0x938] ;  /* 0x0009380001367983 */ /* 0x002ee80000300800 */
[----:B------:R-:W3:Y:S04]  /*61f60*/  LDL.LU R55, [R1+0x93c] ;  /* 0x00093c0001377983 */ /* 0x000ee80000300800 */
[----:B0-----:R-:W3:Y:S04]  /*61f70*/  LDL.LU.64 R6, [R1+0x338] ;  /* 0x0003380001067983 */ /* 0x001ee80000300a00 */
[----:B------:R0:W-:Y:S04]  /*61f80*/  STL.64 [R1+0x2c70], R34 ;  /* 0x002c702201007387 */ /* 0x0001e80000100a00 */
[----:B------:R-:W-:Y:S04]  /*61f90*/  STL.64 [R1+0x2c68], R32 ;  /* 0x002c682001007387 */ /* 0x000fe80000100a00 */
[----:B0-----:R-:W2:Y:S04]  /*61fa0*/  LDL.LU.64 R34, [R1+0x348] ;  /* 0x0003480001227983 */ /* 0x001ea80000300a00 */
[----:B------:R-:W-:Y:S04]  /*61fb0*/  STL.64 [R1+0xf90], R20 ;  /* 0x000f901401007387 */ /* 0x000fe80000100a00 */
[----:B------:R0:W-:Y:S04]  /*61fc0*/  STL.64 [R1+0xf98], R22 ;  /* 0x000f981601007387 */ /* 0x0001e80000100a00 */
[----:B0-----:R-:W2:Y:S01]  /*61fd0*/  LDL.LU.64 R22, [R1+0x2fa8] ;  /* 0x002fa80001167983 */ /* 0x001ea20000300a00 */
[C---:B----4-:R-:W-:Y:S03]  /*61fe0*/  HMMA.16816.F32 R8, R44.reuse, R26, R8 ;  /* 0x0000001a2c08723c */ /* 0x050fe60000001808 */
[----:B------:R-:W4:Y:S04]  /*61ff0*/  LDL.LU.64 R20, [R1+0x2fa0] ;  /* 0x002fa00001147983 */ /* 0x000f280000300a00 */
[----:B------:R-:W-:Y:S04]  /*62000*/  STL.64 [R1+0x2c80], R30 ;  /* 0x002c801e01007387 */ /* 0x000fe80000100a00 */
[----:B------:R0:W-:Y:S04]  /*62010*/  STL.64 [R1+0x2c78], R28 ;  /* 0x002c781c01007387 */ /* 0x0001e80000100a00 */
[----:B0-----:R-:W3:Y:S04]  /*62020*/  LDL.LU R28, [R1+0x940] ;  /* 0x00094000011c7983 */ /* 0x001ee80000300800 */
[----:B------:R-:W3:Y:S04]  /*62030*/  LDL.LU R29, [R1+0x944] ;  /* 0x00094400011d7983 */ /* 0x000ee80000300800 */
[----:B------:R-:W3:Y:S04]  /*62040*/  LDL.LU R30, [R1+0x948] ;  /* 0x00094800011e7983 */ /* 0x000ee80000300800 */
[----:B------:R-:W3:Y:S04]  /*62050*/  LDL.LU R31, [R1+0x94c] ;  /* 0x00094c00011f7983 */ /* 0x000ee80000300800 */
[----:B------:R-:W-:Y:S04]  /*62060*/  STL.64 [R1+0xf80], R8 ;  /* 0x000f800801007387 */ /* 0x000fe80000100a00 */
[----:B------:R0:W-:Y:S04]  /*62070*/  STL.64 [R1+0xf88], R10 ;  /* 0x000f880a01007387 */ /* 0x0001e80000100a00 */
[----:B0-----:R-:W3:Y:S04]  /*62080*/  LDL.LU.64 R10, [R1+0x2f98] ;  /* 0x002f9800010a7983 */ /* 0x001ee80000300a00 */
[----:B------:R-:W3:Y:S04]  /*62090*/  LDL.LU.64 R8, [R1+0x2f90] ;  /* 0x002f900001087983 */ /* 0x000ee80000300a00 */
[----:B------:R-:W-:Y:S04]  /*620a0*/  STL.64 [R1+0x2ef0], R26 ;  /* 0x002ef01a01007387 */ /* 0x000fe80000100a00 */
[----:B------:R0:W-:Y:S04]  /*620b0*/  STL.64 [R1+0x2f48], R24 ;  /* 0x002f481801007387 */ /* 0x0001e80000100a00 */
[----:B0-----:R-:W3:Y:S04]  /*620c0*/  LDL.LU R24, [R1+0x950] ;  /* 0x0009500001187983 */ /* 0x001ee80000300800 */
[----:B------:R-:W3:Y:S04]  /*620d0*/  LDL.LU R25, [R1+0x954] ;  /* 0x0009540001197983 */ /* 0x000ee80000300800 */
[----:B------:R-:W3:Y:S04]  /*620e0*/  LDL.LU R26, [R1+0x958] ;  /* 0x00095800011a7983 */ /* 0x000ee80000300800 */
[----:B------:R-:W3:Y:S01]  /*620f0*/  LDL.LU R27, [R1+0x95c] ;  /* 0x00095c00011b7983 */ /* 0x000ee20000300800 */
[----:B--2---:R-:W-:-:S15]  /*62100*/  HMMA.16816.F32 R16, R44, R22, R16 ;  /* 0x000000162c10723c */ /* 0x004fde0000001810 */
[----:B------:R-:W-:-:S04]  /*62110*/  NOP ;  /* 0x0000000000007918 */ /* 0x000fc80000000000 */
[----:B------:R-:W-:Y:S04]  /*62120*/  STL.64 [R1+0xf70], R16 ;  /* 0x000f701001007387 */ /* 0x000fe80000100a00 */
[----:B------:R0:W-:Y:S04]  /*62130*/  STL.64 [R1+0xf78], R18 ;  /* 0x000f781201007387 */ /* 0x0001e80000100a00 */
[----:B0-----:R-:W2:Y:S04]  /*62140*/  LDL.LU.64 R18, [R1+0x2f88] ;  /* 0x002f880001127983 */ /* 0x001ea80000300a00 */
[----:B------:R-:W-:Y:S04]  /*62150*/  STL.64 [R1+0x2f58], R22 ;  /* 0x002f581601007387 */ /* 0x000fe80000100a00 */
[----:B----4-:R0:W-:Y:S04]  /*62160*/  STL.64 [R1+0x2f50], R20 ;  /* 0x002f501401007387 */ /* 0x0101e80000100a00 */
[----:B0-----:R-:W4:Y:S04]  /*62170*/  LDL.LU R20, [R1+0xf50] ;  /* 0x000f500001147983 */ /* 0x001f280000300800 */
[----:B------:R-:W4:Y:S04]  /*62180*/  LDL.LU R21, [R1+0xf54] ;  /* 0x000f540001157983 */ /* 0x000f280000300800 */
[----:B------:R-:W4:Y:S04]  /*62190*/  LDL.LU R22, [R1+0xf58] ;  /* 0x000f580001167983 */ /* 0x000f280000300800 */
[----:B------:R-:W4:Y:S01]  /*621a0*/  LDL.LU R23, [R1+0xf5c] ;  /* 0x000f5c0001177983 */ /* 0x000f220000300800 */
[----:B--2---:R-:W-:-:S15]  /*621b0*/  HMMA.16816.F32 R12, R44, R18, R12 ;  /* 0x000000122c0c723c */ /* 0x004fde000000180c */
[----:B------:R-:W-:-:S04]  /*621c0*/  NOP ;  /* 0x0000000000007918 */ /* 0x000fc80000000000 */
[----:B------:R-:W-:Y:S04]  /*621d0*/  STL.64 [R1+0xf60], R12 ;  /* 0x000f600c01007387 */ /* 0x000fe80000100a00 */
[----:B------:R0:W-:Y:S04]  /*621e0*/  STL.64 [R1+0xf68], R14 ;  /* 0x000f680e01007387 */ /* 0x0001e80000100a00 */
[----:B0-----:R-:W4:Y:S02]  /*621f0*/  LDL.LU.64 R14, [R1+0x2f80] ;  /* 0x002f8000010e7983 */ /* 0x001f240000300a00 */
[C---:B----4-:R-:W-:Y:S02]  /*62200*/  HMMA.16816.F32 R20, R44.reuse, R14, R20 ;  /* 0x0000000e2c14723c */ /* 0x050fe40000001814 */
[----:B------:R-:W-:Y:S04]  /*62210*/  STL [R1+0x2c2c], R14 ;  /* 0x002c2c0e01007387 */ /* 0x000fe80000100800 */
[----:B------:R3:W-:Y:S02]  /*62220*/  STL [R1+0x2c28], R15 ;  /* 0x002c280f01007387 */ /* 0x0007e40000100800 */
[----:B---3--:R-:W-:Y:S11]  /*62230*/  HMMA.16816.F32 R12, R44, R10, R24 ;  /* 0x0000000a2c0c723c */ /* 0x008ff60000001818 */
[----:B------:R-:W-:Y:S04]  /*62240*/  STL.64 [R1+0xf50], R20 ;  /* 0x000f501401007387 */ /* 0x000fe80000100a00 */
[----:B------:R0:W-:Y:S02]  /*62250*/  STL.64 [R1+0xf58], R22 ;  /* 0x000f581601007387 */ /* 0x0001e40000100a00 */
[----:B0-----:R-:W-:Y:S02]  /*62260*/  HMMA.16816.F32 R20, R40, R34, R28 ;  /* 0x000000222814723c */ /* 0x001fe4000000181c */
[----:B------:R-:W-:Y:S04]  /*62270*/  STL.64 [R1+0x2f60], R10 ;  /* 0x002f600a01007387 */ /* 0x000fe80000100a00 */
[----:B------:R0:W-:Y:S04]  /*62280*/  STL.64 [R1+0x950], R12 ;  /* 0x0009500c01007387 */ /* 0x0001e80000100a00 */
[----:B------:R-:W-:Y:S09]  /*62290*/  STL.64 [R1+0x958], R14 ;  /* 0x0009580e01007387 */ /* 0x000ff20000100a00 */
[----:B------:R-:W-:Y:S01]  /*622a0*/  IMAD.MOV.U32 R57, RZ, RZ, R21 ;  /* 0x000000ffff397224 */ /* 0x000fe200078e0015 */
[----:B------:R-:W-:Y:S04]  /*622b0*/  STL.64 [R1+0x940], R20 ;  /* 0x0009401401007387 */ /* 0x000fe80000100a00 */
[----:B------:R-:W-:Y:S01]  /*622c0*/  STL.64 [R1+0x948], R22 ;  /* 0x0009481601007387 */ /* 0x000fe20000100a00 */
[----:B------:R-:W-:-:S03]  /*622d0*/  IMAD.MOV.U32 R37, RZ, RZ, R20 ;  /* 0x000000ffff257224 */ /* 0x000fc600078e0014 */
[----:B------:R-:W-:Y:S01]  /*622e0*/  STL.64 [R1+0x2d00], R58 ;  /* 0x002d003a01007387 */ /* 0x000fe20000100a00 */
[----:B------:R-:W-:-:S03]  /*622f0*/  IMAD.MOV.U32 R49, RZ, RZ, R22 ;  /* 0x000000ffff317224 */ /* 0x000fc600078e0016 */
[----:B------:R-:W-:Y:S01]  /*62300*/  STL [R1+0x2cf8], R57 ;  /* 0x002cf83901007387 */ /* 0x000fe20000100800 */
[----:B0-----:R-:W-:-:S03]  /*62310*/  IMAD.MOV.U32 R13, RZ, RZ, R35 ;  /* 0x000000ffff0d7224 */ /* 0x001fc600078e0023 */
[----:B------:R-:W-:Y:S01]  /*62320*/  STL [R1+0x2e10], R56 ;  /* 0x002e103801007387 */ /* 0x000fe20000100800 */
[----:B------:R-:W-:-:S03]  /*62330*/  IMAD.MOV.U32 R12, RZ, RZ, R34 ;  /* 0x000000ffff0c7224 */ /* 0x000fc600078e0022 */
[----:B------:R-:W-:Y:S04]  /*62340*/  STL.64 [R1+0x2cb0], R38 ;  /* 0x002cb02601007387 */ /* 0x000fe80000100a00 */
[----:B------:R-:W-:Y:S04]  /*62350*/  STL.64 [R1+0x2ca8], R36 ;  /* 0x002ca82401007387 */ /* 0x000fe80000100a00 */
[----:B------:R-:W-:Y:S04]  /*62360*/  STL.64 [R1+0x2ca0], R50 ;  /* 0x002ca03201007387 */ /* 0x000fe80000100a00 */
[----:B------:R-:W-:Y:S04]  /*62370*/  STL.64 [R1+0x2c98], R48 ;  /* 0x002c983001007387 */ /* 0x000fe80000100a00 */
[----:B------:R-:W-:Y:S04]  /*62380*/  STL [R1+0x2c34], R13 ;  /* 0x002c340d01007387 */ /* 0x000fe80000100800 */
[----:B------:R0:W-:Y:S02]  /*62390*/  STL [R1+0x2c30], R12 ;  /* 0x002c300c01007387 */ /* 0x0001e40000100800 */
[----:B0-----:R-:W-:-:S15]  /*623a0*/  HMMA.16816.F32 R12, R40, R6, R52 ;  /* 0x00000006280c723c */ /* 0x001fde0000001834 */
[----:B------:R-:W-:-:S04]  /*623b0*/  NOP ;  /* 0x0000000000007918 */ /* 0x000fc80000000000 */
[----:B------:R0:W-:Y:S04]  /*623c0*/  STL.64 [R1+0x930], R12 ;  /* 0x0009300c01007387 */ /* 0x0001e80000100a00 */
[----:B------:R1:W-:Y:S04]  /*623d0*/  STL.64 [R1+0x938], R14 ;  /* 0x0009380e01007387 */ /* 0x0003e80000100a00 */
[----:B------:R-:W2:Y:S04]  /*623e0*/  LDL.LU R28, [R1+0x8c0] ;  /* 0x0008c000011c7983 */ /* 0x000ea80000300800 */
[----:B------:R-:W2:Y:S04]  /*623f0*/  LDL.LU R29, [R1+0x8c4] ;  /* 0x0008c400011d7983 */ /* 0x000ea80000300800 */
[----:B------:R-:W3:Y:S04]  /*62400*/  LDL.LU R30, [R1+0x8c8] ;  /* 0x0008c800011e7983 */ /* 0x000ee80000300800 */
[----:B------:R-:W3:Y:S04]  /*62410*/  LDL.LU R31, [R1+0x8cc] ;  /* 0x0008cc00011f7983 */ /* 0x000ee80000300800 */
[----:B0-----:R-:W4:Y:S04]  /*62420*/  LDL.LU R12, [R1+0x920] ;  /* 0x00092000010c7983 */ /* 0x001f280000300800 */
[----:B------:R-:W4:Y:S04]  /*62430*/  LDL.LU R13, [R1+0x924] ;  /* 0x00092400010d7983 */ /* 0x000f280000300800 */
[----:B-1----:R-:W4:Y:S04]  /*62440*/  LDL.LU R14, [R1+0x928] ;  /* 0x00092800010e7983 */ /* 0x002f280000300800 */
[----:B------:R-:W4:Y:S04]  /*62450*/  LDL.LU R15, [R1+0x92c] ;  /* 0x00092c00010f7983 */ /* 0x000f280000300800 */
[----:B---3--:R0:W-:Y:S04]  /*62460*/  STL.64 [R1+0x2f70], R30 ;  /* 0x002f701e01007387 */ /* 0x0081e80000100a00 */
[----:B--2---:R-:W-:Y:S04]  /*62470*/  STL.64 [R1+0x2f68], R28 ;  /* 0x002f681c01007387 */ /* 0x004fe80000100a00 */
[----:B0-----:R-:W2:Y:S01]  /*62480*/  LDL.LU.64 R30, [R1+0x318] ;  /* 0x00031800011e7983 */ /* 0x001ea20000300a00 */
[----:B------:R-:W-:-:S02]  /*62490*/  IMAD.MOV.U32 R47, RZ, RZ, R8 ;  /* 0x000000ffff2f7224 */ /* 0x000fc400078e0008 */
[----:B------:R-:W-:Y:S01]  /*624a0*/  IMAD.MOV.U32 R46, RZ, RZ, R9 ;  /* 0x000000ffff2e7224 */ /* 0x000fe200078e0009 */
[----:B--2---:R0:W-:Y:S04]  /*624b0*/  STL.64 [R1+0x2f78], R30 ;  /* 0x002f781e01007387 */ /* 0x0041e80000100a00 */
[----:B0-----:R-:W4:Y:S04]  /*624c0*/  LDL.LU.64 R30, [R1+0x328] ;  /* 0x00032800011e7983 */ /* 0x001f280000300a00 */
[----:B------:R-:W2:Y:S04]  /*624d0*/  LDL.LU R8, [R1+0x900] ;  /* 0x0009000001087983 */ /* 0x000ea80000300800 */
[----:B------:R-:W2:Y:S04]  /*624e0*/  LDL.LU R9, [R1+0x904] ;  /* 0x0009040001097983 */ /* 0x000ea80000300800 */
[----:B------:R-:W2:Y:S04]  /*624f0*/  LDL.LU R10, [R1+0x908] ;  /* 0x00090800010a7983 */ /* 0x000ea80000300800 */
[----:B------:R-:W2:Y:S04]  /*62500*/  LDL.LU R11, [R1+0x90c] ;  /* 0x00090c00010b7983 */ /* 0x000ea80000300800 */
[----:B------:R-:W2:Y:S04]  /*62510*/  LDL.LU.64 R22, [R1+0x308] ;  /* 0x0003080001167983 */ /* 0x000ea80000300a00 */
[----:B------:R-:W3:Y:S04]  /*62520*/  LDL.LU.64 R26, [R1+0x2f8] ;  /* 0x0002f800011a7983 */ /* 0x000ee80000300a00 */
[----:B------:R-:W2:Y:S04]  /*62530*/  LDL.LU R48, [R1+0x8e0] ;  /* 0x0008e00001307983 */ /* 0x000ea80000300800 */
[----:B------:R-:W2:Y:S04]  /*62540*/  LDL.LU R49, [R1+0x8e4] ;  /* 0x0008e40001317983 */ /* 0x000ea80000300800 */
[----:B------:R-:W2:Y:S04]  /*62550*/  LDL.LU R50, [R1+0x8e8] ;  /* 0x0008e80001327983 */ /* 0x000ea80000300800 */
[----:B------:R-:W2:Y:S04]  /*62560*/  LDL.LU R51, [R1+0x8ec] ;  /* 0x0008ec0001337983 */ /* 0x000ea80000300800 */
[----:B------:R-:W2:Y:S04]  /*62570*/  LDL.LU.64 R38, [R1+0x2e8] ;  /* 0x0002e80001267983 */ /* 0x000ea80000300a00 */
[----:B------:R-:W2:Y:S04]  /*62580*/  LDL.LU R56, [R1+0x8d0] ;  /* 0x0008d00001387983 */ /* 0x000ea80000300800 */
[----:B------:R-:W2:Y:S04]  /*62590*/  LDL.LU R57, [R1+0x8d4] ;  /* 0x0008d40001397983 */ /* 0x000ea80000300800 */
[----:B------:R-:W2:Y:S04]  /*625a0*/  LDL.LU R58, [R1+0x8d8] ;  /* 0x0008d800013a7983 */ /* 0x000ea80000300800 */
[----:B------:R-:W2:Y:S04]  /*625b0*/  LDL.LU R59, [R1+0x8dc] ;  /* 0x0008dc00013b7983 */ /* 0x000ea80000300800 */
[----:B------:R-:W2:Y:S01]  /*625c0*/  LDL.LU.64 R34, [R1+0x2c8] ;  /* 0x0002c80001227983 */ /* 0x000ea20000300a00 */
[----:B------:R-:W-:-:S03]  /*625d0*/  IMAD.MOV.U32 R17, RZ, RZ, R7 ;  /* 0x000000ffff117224 */ /* 0x000fc600078e0007 */
[----:B------:R-:W2:Y:S01]  /*625e0*/  LDL.LU R52, [R1+0x8b0] ;  /* 0x0008b00001347983 */ /* 0x000ea20000300800 */
[----:B------:R-:W-:-:S03]  /*625f0*/  IMAD.MOV.U32 R16, RZ, RZ, R6 ;  /* 0x000000ffff107224 */ /* 0x000fc600078e0006 */
[----:B------:R-:W2:Y:S04]  /*62600*/  LDL.LU R53, [R1+0x8b4] ;  /* 0x0008b40001357983 */ /* 0x000ea80000300800 */
[----:B------:R-:W2:Y:S04]  /*62610*/  LDL.LU R54, [R1+0x8b8] ;  /* 0x0008b80001367983 */ /* 0x000ea80000300800 */
[----:B------:R-:W2:Y:S04]  /*62620*/  LDL.LU R55, [R1+0x8bc] ;  /* 0x0008bc0001377983 */ /* 0x000ea80000300800 */
[----:B------:R-:W2:Y:S04]  /*62630*/  LDL.LU.64 R6, [R1+0x2b8] ;  /* 0x0002b80001067983 */ /* 0x000ea80000300a00 */
[----:B------:R-:W-:Y:S04]  /*62640*/  STL [R1+0x2c3c], R17 ;  /* 0x002c3c1101007387 */ /* 0x000fe80000100800 */
[----:B------:R-:W-:Y:S01]  /*62650*/  STL [R1+0x2c38], R16 ;  /* 0x002c381001007387 */ /* 0x000fe20000100800 */
[----:B----4-:R-:W-:-:S15]  /*62660*/  HMMA.16816.F32 R12, R40, R30, R12 ;  /* 0x0000001e280c723c */ /* 0x010fde000000180c */
[----:B------:R-:W-:-:S04]  /*62670*/  NOP ;  /* 0x0000000000007918 */ /* 0x000fc80000000000 */
[----:B------:R-:W-:Y:S04]  /*62680*/  STL.64 [R1+0x920], R12 ;  /* 0x0009200c01007387 */ /* 0x000fe80000100a00 */
[----:B------:R0:W-:Y:S02]  /*62690*/  STL.64 [R1+0x928], R14 ;  /* 0x0009280e01007387 */ /* 0x0001e40000100a00 */
[----:B0-----:R-:W-:Y:S02]  /*626a0*/  IMAD.MOV.U32 R15, RZ, RZ, R31 ;  /* 0x000000ffff0f7224 */ /* 0x001fe400078e001f */
[----:B------:R-:W-:Y:S02]  /*626b0*/  IMAD.MOV.U32 R14, RZ, RZ, R30 ;  /* 0x000000ffff0e7224 */ /* 0x000fe400078e001e */
[----:B------:R-:W4:Y:S04]  /*626c0*/  LDL.LU.64 R30, [R1+0x2f78] ;  /* 0x002f7800011e7983 */ /* 0x000f280000300a00 */
[----:B------:R-:W-:Y:S04]  /*626d0*/  STL [R1+0x2c44], R15 ;  /* 0x002c440f01007387 */ /* 0x000fe80000100800 */
[----:B------:R0:W-:Y:S04]  /*626e0*/  STL [R1+0x2c40], R14 ;  /* 0x002c400e01007387 */ /* 0x0001e80000100800 */
[----:B------:R-:W4:Y:S04]  /*626f0*/  LDL.LU R12, [R1+0x910] ;  /* 0x00091000010c7983 */ /* 0x000f280000300800 */
[----:B------:R-:W4:Y:S04]  /*62700*/  LDL.LU R13, [R1+0x914] ;  /* 0x00091400010d7983 */ /* 0x000f280000300800 */
[----:B0-----:R-:W4:Y:S04]  /*62710*/  LDL.LU R14, [R1+0x918] ;  /* 0x00091800010e7983 */ /* 0x001f280000300800 */
[----:B------:R-:W4:Y:S02]  /*62720*/  LDL.LU R15, [R1+0x91c] ;  /* 0x00091c00010f7983 */ /* 0x000f240000300800 */
[----:B----4-:R-:W-:-:S15]  /*62730*/  HMMA.16816.F32 R12, R40, R30, R12 ;  /* 0x0000001e280c723c */ /* 0x010fde000000180c */
[----:B------:R-:W-:-:S04]  /*62740*/  NOP ;  /* 0x0000000000007918 */ /* 0x000fc80000000000 */
[----:B------:R0:W-:Y:S04]  /*62750*/  STL.64 [R1+0x910], R12 ;  /* 0x0009100c01007387 */ /* 0x0001e80000100a00 */
[----:B------:R-:W-:Y:S01]  /*62760*/  STL.64 [R1+0x918], R14 ;  /* 0x0009180e01007387 */ /* 0x000fe20000100a00 */
[----:B0-----:R-:W-:Y:S02]  /*62770*/  IMAD.MOV.U32 R12, RZ, RZ, R31 ;  /* 0x000000ffff0c7224 */ /* 0x001fe400078e001f */
[----:B------:R-:W-:Y:S02]  /*62780*/  IMAD.MOV.U32 R13, RZ, RZ, R30 ;  /* 0x000000ffff0d7224 */ /* 0x000fe400078e001e */
[----:B------:R-:W4:Y:S04]  /*62790*/  LDL.LU.64 R30, [R1+0x2f70] ;  /* 0x002f7000011e7983 */ /* 0x000f280000300a00 */
[----:B------:R-:W4:Y:S04]  /*627a0*/  LDL.LU.64 R28, [R1+0x2f68] ;  /* 0x002f6800011c7983 */ /* 0x000f280000300a00 */
[----:B------:R0:W-:Y:S04]  /*627b0*/  STL [R1+0x2c4c], R12 ;  /* 0x002c4c0c01007387 */ /* 0x0001e80000100800 */
[----:B------:R1:W-:Y:S04]  /*627c0*/  STL [R1+0x2c48], R13 ;  /* 0x002c480d01007387 */ /* 0x0003e80000100800 */
[----:B0-----:R-:W3:Y:S04]  /*627d0*/  LDL.LU R12, [R1+0x8f0] ;  /* 0x0008f000010c7983 */ /* 0x001ee80000300800 */
[----:B-1----:R-:W3:Y:S04]  /*627e0*/  LDL.LU R13, [R1+0x8f4] ;  /* 0x0008f400010d7983 */ /* 0x002ee80000300800 */
[----:B------:R-:W3:Y:S04]  /*627f0*/  LDL.LU R14, [R1+0x8f8] ;  /* 0x0008f800010e7983 */ /* 0x000ee80000300800 */
[----:B------:R-:W3:Y:S01]  /*62800*/  LDL.LU R15, [R1+0x8fc] ;  /* 0x0008fc00010f7983 */ /* 0x000ee20000300800 */
[----:B--2---:R-:W-:Y:S01]  /*62810*/  HMMA.16816.F32 R8, R40, R22, R8 ;  /* 0x000000162808723c */ /* 0x004fe20000001808 */
        /* <DEDUP_REMOVED lines=8> */
[----:B------:R-:W-:Y:S04]  /*628a0*/  STL [R1+0x2c54], R16 ;  /* 0x002c541001007387 */ /* 0x000fe80000100800 */
[----:B------:R-:W-:Y:S01]  /*628b0*/  STL [R1+0x2c50], R17 ;  /* 0x002c501101007387 */ /* 0x000fe20000100800 */
[C---:B------:R-:W-:Y:S08]  /*628c0*/  HMMA.16816.F32 R48, R40.reuse, R38, R48 ;  /* 0x000000262830723c */ /* 0x040ff00000001830 */
[----:B---3--:R-:W-:-:S15]  /*628d0*/  HMMA.16816.F32 R12, R40, R26, R12 ;  /* 0x0000001a280c723c */ /* 0x008fde000000180c */
[----:B------:R-:W-:-:S04]  /*628e0*/  NOP ;  /* 0x0000000000007918 */ /* 0x000fc80000000000 */
[----:B------:R0:W-:Y:S04]  /*628f0*/  STL.64 [R1+0x8f0], R12 ;  /* 0x0008f00c01007387 */ /* 0x0001e80000100a00 */
[----:B------:R1:W-:Y:S04]  /*62900*/  STL.64 [R1+0x8f8], R14 ;  /* 0x0008f80e01007387 */ /* 0x0003e80000100a00 */
[----:B------:R-:W3:Y:S04]  /*62910*/  LDL.LU.64 R24, [R1+0x2f48] ;  /* 0x002f480001187983 */ /* 0x000ee80000300a00 */
[----:B------:R-:W-:Y:S04]  /*62920*/  STL.64 [R1+0x8e0], R48 ;  /* 0x0008e03001007387 */ /* 0x000fe80000100a00 */
[----:B------:R-:W-:Y:S01]  /*62930*/  STL.64 [R1+0x8e8], R50 ;  /* 0x0008e83201007387 */ /* 0x000fe20000100a00 */
[----:B0-----:R-:W-:-:S02]  /*62940*/  IMAD.MOV.U32 R12, RZ, RZ, R38 ;  /* 0x000000ffff0c7224 */ /* 0x001fc400078e0026 */
[----:B-1----:R-:W-:Y:S02]  /*62950*/  IMAD.MOV.U32 R15, RZ, RZ, R26 ;  /* 0x000000ffff0f7224 */ /* 0x002fe400078e001a */
[----:B------:R-:W-:Y:S02]  /*62960*/  IMAD.MOV.U32 R14, RZ, RZ, R27 ;  /* 0x000000ffff0e7224 */ /* 0x000fe400078e001b */
[----:B------:R-:W-:Y:S02]  /*62970*/  IMAD.MOV.U32 R13, RZ, RZ, R39 ;  /* 0x000000ffff0d7224 */ /* 0x000fe400078e0027 */
[C---:B------:R-:W-:Y:S01]  /*62980*/  HMMA.16816.F32 R36, R40.reuse, R46, R56 ;  /* 0x0000002e2824723c */ /* 0x040fe20000001838 */
[----:B------:R-:W-:Y:S04]  /*62990*/  STL.64 [R1+0x2cc0], R14 ;  /* 0x002cc00e01007387 */ /* 0x000fe80000100a00 */
[----:B------:R4:W-:Y:S03]  /*629a0*/  STL.64 [R1+0x2cb8], R12 ;  /* 0x002cb80c01007387 */ /* 0x0009e60000100a00 */
[----:B----4-:R-:W-:Y:S01]  /*629b0*/  HMMA.16816.F32 R12, R40, R34, R28 ;  /* 0x00000022280c723c */ /* 0x010fe2000000181c */
[----:B------:R-:W-:-:S02]  /*629c0*/  IMAD.MOV.U32 R8, RZ, RZ, R34 ;  /* 0x000000ffff087224 */ /* 0x000fc400078e0022 */
[----:B------:R-:W-:-:S08]  /*629d0*/  IMAD.MOV.U32 R9, RZ, RZ, R35 ;  /* 0x000000ffff097224 */ /* 0x000fd000078e0023 */
[----:B------:R-:W-:Y:S04]  /*629e0*/  STL.64 [R1+0x8d0], R36 ;  /* 0x0008d02401007387 */ /* 0x000fe80000100a00 */
[----:B------:R-:W-:Y:S04]  /*629f0*/  STL.64 [R1+0x8d8], R38 ;  /* 0x0008d82601007387 */ /* 0x000fe80000100a00 */
[----:B------:R-:W-:Y:S04]  /*62a00*/  STL.64 [R1+0x8c0], R12 ;  /* 0x0008c00c01007387 */ /* 0x000fe80000100a00 */
[----:B------:R-:W-:Y:S04]  /*62a10*/  STL.64 [R1+0x8c8], R14 ;  /* 0x0008c80e01007387 */ /* 0x000fe80000100a00 */
[----:B--2---:R-:W-:Y:S04]  /*62a20*/  STL.64 [R1+0x2c10], R10 ;  /* 0x002c100a01007387 */ /* 0x004fe80000100a00 */
[----:B------:R0:W-:Y:S02]  /*62a30*/  STL.64 [R1+0x2c08], R8 ;  /* 0x002c080801007387 */ /* 0x0001e40000100a00 */
[----:B0-----:R-:W-:-:S15]  /*62a40*/  HMMA.16816.F32 R8, R40, R6, R52 ;  /* 0x000000062808723c */ /* 0x001fde0000001834 */
[----:B------:R-:W-:-:S04]  /*62a50*/  NOP ;  /* 0x0000000000007918 */ /* 0x000fc80000000000 */
[----:B------:R-:W-:Y:S04]  /*62a60*/  STL.64 [R1+0x8b0], R8 ;  /* 0x0008b00801007387 */ /* 0x000fe80000100a00 */
[----:B------:R0:W-:Y:S01]  /*62a70*/  STL.64 [R1+0x8b8], R10 ;  /* 0x0008b80a01007387 */ /* 0x0001e20000100a00 */
[----:B---3--:R-:W-:Y:S02]  /*62a80*/  IMAD.MOV.U32 R54, RZ, RZ, R24 ;  /* 0x000000ffff367224 */ /* 0x008fe400078e0018 */
[----:B------:R-:W-:Y:S01]  /*62a90*/  IMAD.MOV.U32 R55, RZ, RZ, R25 ;  /* 0x000000ffff377224 */ /* 0x000fe200078e0019 */
[----:B------:R-:W2:Y:S04]  /*62aa0*/  LDL.LU R24, [R1+0x2f44] ;  /* 0x002f440001187983 */ /* 0x000ea80000300800 */
[----:B------:R-:W3:Y:S04]  /*62ab0*/  LDL.LU R25, [R1+0x2f40] ;  /* 0x002f400001197983 */ /* 0x000ee80000300800 */
[----:B------:R-:W-:Y:S04]  /*62ac0*/  STL.64 [R1+0x2e18], R54 ;  /* 0x002e183601007387 */ /* 0x000fe80000100a00 */
[----:B------:R-:W4:Y:S04]  /*62ad0*/  LDL.LU R32, [R1+0x780] ;  /* 0x0007800001207983 */ /* 0x000f280000300800 */
[----:B------:R-:W4:Y:S04]  /*62ae0*/  LDL.LU R33, [R1+0x784] ;  /* 0x0007840001217983 */ /* 0x000f280000300800 */
[----:B------:R-:W2:Y:S04]  /*62af0*/  LDL.LU R34, [R1+0x788] ;  /* 0x0007880001227983 */ /* 0x000ea80000300800 */
[----:B------:R-:W2:Y:S04]  /*62b00*/  LDL.LU R35, [R1+0x78c] ;  /* 0x00078c0001237983 */ /* 0x000ea80000300800 */
[----:B------:R-:W0:Y:S04]  /*62b10*/  LDL.LU R56, [R1+0x8a0] ;  /* 0x0008a00001387983 */ /* 0x000e280000300800 */
[----:B------:R-:W0:Y:S04]  /*62b20*/  LDL.LU R57, [R1+0x8a4] ;  /* 0x0008a40001397983 */ /* 0x000e280000300800 */
[----:B------:R-:W0:Y:S01]  /*62b30*/  LDL.LU R58, [R1+0x8a8] ;  /* 0x0008a800013a7983 */ /* 0x000e220000300800 */
[----:B------:R-:W-:-:S02]  /*62b40*/  IMAD.MOV.U32 R16, RZ, RZ, R6 ;  /* 0x000000ffff107224 */ /* 0x000fc400078e0006 */
[----:B------:R-:W-:Y:S01]  /*62b50*/  IMAD.MOV.U32 R17, RZ, RZ, R7 ;  /* 0x000000ffff117224 */ /* 0x000fe200078e0007 */
[----:B------:R-:W0:Y:S04]  /*62b60*/  LDL.LU R59, [R1+0x8ac] ;  /* 0x0008ac00013b7983 */ /* 0x000e280000300800 */
[----:B------:R-:W0:Y:S01]  /*62b70*/  LDL.LU.64 R6, [R1+0x2a8] ;  /* 0x0002a80001067983 */ /* 0x000e220000300a00 */
[----:B------:R-:W-:Y:S02]  /*62b80*/  IMAD.MOV.U32 R30, RZ, RZ, R20 ;  /* 0x000000ffff1e7224 */ /* 0x000fe400078e0014 */
[----:B------:R-:W-:Y:S01]  /*62b90*/  IMAD.MOV.U32 R31, RZ, RZ, R21 ;  /* 0x000000ffff1f7224 */ /* 0x000fe200078e0015 */
[----:B--2---:R-:W-:Y:S04]  /*62ba0*/  STL.64 [R1+0x2e28], R34 ;  /* 0x002e282201007387 */ /* 0x004fe80000100a00 */
        /* <DEDUP_REMOVED lines=10> */
[----:B--2---:R-:W-:Y:S04]  /*62c50*/  STL.64 [R1+0x2e40], R46 ;  /* 0x002e402e01007387 */ /* 0x004fe80000100a00 */
[----:B------:R-:W-:Y:S04]  /*62c60*/  STL.64 [R1+0x2e38], R44 ;  /* 0x002e382c01007387 */ /* 0x000fe80000100a00 */
[----:B------:R-:W2:Y:S04]  /*62c70*/  LDL.LU R25, [R1+0x2f34] ;  /* 0x002f340001197983 */ /* 0x000ea80000300800 */
[----:B------:R-:W3:Y:S04]  /*62c80*/  LDL.LU R24, [R1+0x2f30] ;  /* 0x002f300001187983 */ /* 0x000ee80000300800 */
[----:B------:R-:W-:Y:S04]  /*62c90*/  STL.64 [R1+0x2e48], R38 ;  /* 0x002e482601007387 */ /* 0x000fe80000100a00 */
[----:B------:R-:W2:Y:S04]  /*62ca0*/  LDL.LU R48, [R1+0x7a0] ;  /* 0x0007a00001307983 */ /* 0x000ea80000300800 */
[----:B------:R-:W2:Y:S04]  /*62cb0*/  LDL.LU R49, [R1+0x7a4] ;  /* 0x0007a40001317983 */ /* 0x000ea80000300800 */
[----:B------:R-:W2:Y:S04]  /*62cc0*/  LDL.LU R50, [R1+0x7a8] ;  /* 0x0007a80001327983 */ /* 0x000ea80000300800 */
[----:B------:R-:W2:Y:S01]  /*62cd0*/  LDL.LU R51, [R1+0x7ac] ;  /* 0x0007ac0001337983 */ /* 0x000ea20000300800 */
[----:B----4-:R-:W-:-:S02]  /*62ce0*/  IMAD.MOV.U32 R14, RZ, RZ, R21 ;  /* 0x000000ffff0e7224 */ /* 0x010fc400078e0015 */
[----:B------:R-:W-:Y:S01]  /*62cf0*/  IMAD.MOV.U32 R15, RZ, RZ, R20 ;  /* 0x000000ffff0f7224 */ /* 0x000fe200078e0014 */
[----:B0-----:R-:W-:Y:S01]  /*62d00*/  HMMA.16816.F32 R8, R40, R6, R56 ;  /* 0x000000062808723c */ /* 0x001fe20000001838 */
[----:B--2---:R-:W-:Y:S04]  /*62d10*/  STL.64 [R1+0x2e58], R50 ;  /* 0x002e583201007387 */ /* 0x004fe80000100a00 */
[----:B------:R-:W-:Y:S04]  /*62d20*/  STL.64 [R1+0x2e50], R48 ;  /* 0x002e503001007387 */ /* 0x000fe80000100a00 */
[----:B------:R-:W-:Y:S04]  /*62d30*/  STL.64 [R1+0x2e60], R14 ;  /* 0x002e600e01007387 */ /* 0x000fe80000100a00 */
[----:B------:R-:W-:Y:S04]  /*62d40*/  STL.64 [R1+0x2cd0], R18 ;  /* 0x002cd01201007387 */ /* 0x000fe80000100a00 */
[----:B------:R0:W-:Y:S04]  /*62d50*/  STL.64 [R1+0x2cc8], R16 ;  /* 0x002cc81001007387 */ /* 0x0001e80000100a00 */
[----:B0-----:R-:W2:Y:S04]  /*62d60*/  LDL.LU R16, [R1+0x7b0] ;  /* 0x0007b00001107983 */ /* 0x001ea80000300800 */
[----:B------:R-:W2:Y:S04]  /*62d70*/  LDL.LU R17, [R1+0x7b4] ;  /* 0x0007b40001117983 */ /* 0x000ea80000300800 */
[----:B------:R-:W4:Y:S04]  /*62d80*/  LDL.LU R18, [R1+0x7b8] ;  /* 0x0007b80001127983 */ /* 0x000f280000300800 */
[----:B------:R-:W4:Y:S01]  /*62d90*/  LDL.LU R19, [R1+0x7bc] ;  /* 0x0007bc0001137983 */ /* 0x000f220000300800 */
[----:B------:R-:W-:-:S02]  /*62da0*/  IMAD.MOV.U32 R20, RZ, RZ, R6 ;  /* 0x000000ffff147224 */ /* 0x000fc400078e0006 */
[----:B------:R-:W-:Y:S01]  /*62db0*/  IMAD.MOV.U32 R21, RZ, RZ, R7 ;  /* 0x000000ffff157224 */ /* 0x000fe200078e0007 */
[----:B----4-:R0:W-:Y:S04]  /*62dc0*/  STL.64 [R1+0x2e70], R18 ;  /* 0x002e701201007387 */ /* 0x0101e80000100a00 */
[----:B--2---:R-:W-:Y:S04]  /*62dd0*/  STL.64 [R1+0x2e68], R16 ;  /* 0x002e681001007387 */ /* 0x004fe80000100a00 */
[----:B------:R-:W-:Y:S04]  /*62de0*/  STL.64 [R1+0x8a0], R8 ;  /* 0x0008a00801007387 */ /* 0x000fe80000100a00 */
[----:B------:R-:W-:Y:S04]  /*62df0*/  STL.64 [R1+0x8a8], R10 ;  /* 0x0008a80a01007387 */ /* 0x000fe80000100a00 */
[----:B------:R-:W2:Y:S04]  /*62e00*/  LDL.LU R4, [R1+0x7d0] ;  /* 0x0007d00001047983 */ /* 0x000ea80000300800 */
[----:B------:R-:W2:Y:S04]  /*62e10*/  LDL.LU R5, [R1+0x7d4] ;  /* 0x0007d40001057983 */ /* 0x000ea80000300800 */
[----:B------:R-:W4:Y:S04]  /*62e20*/  LDL.LU R6, [R1+0x7d8] ;  /* 0x0007d80001067983 */ /* 0x000f280000300800 */
[----:B------:R-:W4:Y:S04]  /*62e30*/  LDL.LU R7, [R1+0x7dc] ;  /* 0x0007dc0001077983 */ /* 0x000f280000300800 */
[----:B----4-:R-:W-:Y:S04]  /*62e40*/  STL.64 [R1+0x2e80], R6 ;  /* 0x002e800601007387 */ /* 0x010fe80000100a00 */
[----:B--2---:R1:W-:Y:S04]  /*62e50*/  STL.64 [R1+0x2e78], R4 ;  /* 0x002e780401007387 */ /* 0x0043e80000100a00 */
[----:B------:R-:W2:Y:S04]  /*62e60*/  LDL R58, [R1+0x1e8] ;  /* 0x0001e800013a7983 */ /* 0x000ea80000100800 */
[----:B------:R-:W2:Y:S04]  /*62e70*/  LDL R59, [R1+0x1ec] ;  /* 0x0001ec00013b7983 */ /* 0x000ea80000100800 */
[----:B--2---:R2:W-:Y:S04]  /*62e80*/  STL.64 [R1+0x2e88], R58 ;  /* 0x002e883a01007387 */ /* 0x0045e80000100a00 */
[----:B------:R-:W4:Y:S04]  /*62e90*/  LDL.LU R52, [R1+0x7e0] ;  /* 0x0007e00001347983 */ /* 0x000f280000300800 */
[----:B------:R-:W4:Y:S04]  /*62ea0*/  LDL.LU R53, [R1+0x7e4] ;  /* 0x0007e40001357983 */ /* 0x000f280000300800 */
[----:B------:R-:W2:Y:S04]  /*62eb0*/  LDL.LU R54, [R1+0x7e8] ;  /* 0x0007e80001367983 */ /* 0x000ea80000300800 */
[----:B------:R-:W2:Y:S01]  /*62ec0*/  LDL.LU R55, [R1+0x7ec] ;  /* 0x0007ec0001377983 */ /* 0x000ea20000300800 */
[----:B---3--:R-:W-:-:S02]  /*62ed0*/  IMAD.MOV.U32 R34, RZ, RZ, R24 ;  /* 0x000000ffff227224 */ /* 0x008fc400078e0018 */
[----:B------:R-:W-:Y:S01]  /*62ee0*/  IMAD.MOV.U32 R35, RZ, RZ, R25 ;  /* 0x000000ffff237224 */ /* 0x000fe200078e0019 */
[----:B--2---:R-:W-:Y:S04]  /*62ef0*/  STL.64 [R1+0x2e98], R54 ;  /* 0x002e983601007387 */ /* 0x004fe80000100a00 */
[----:B----4-:R-:W-:Y:S04]  /*62f00*/  STL.64 [R1+0x2e90], R52 ;  /* 0x002e903401007387 */ /* 0x010fe80000100a00 */
[----:B------:R-:W2:Y:S04]  /*62f10*/  LDL.LU R24, [R1+0x2f2c] ;  /* 0x002f2c0001187983 */ /* 0x000ea80000300800 */
[----:B------:R-:W3:Y:S04]  /*62f20*/  LDL.LU R25, [R1+0x2f28] ;  /* 0x002f280001197983 */ /* 0x000ee80000300800 */
[----:B------:R4:W-:Y:S04]  /*62f30*/  STL.64 [R1+0x2ea0], R34 ;  /* 0x002ea02201007387 */ /* 0x0009e80000100a00 */
[----:B------:R-:W2:Y:S04]  /*62f40*/  LDL R46, [R1+0x208] ;  /* 0x00020800012e7983 */ /* 0x000ea80000100800 */
[----:B------:R-:W2:Y:S04]  /*62f50*/  LDL R47, [R1+0x20c] ;  /* 0x00020c00012f7983 */ /* 0x000ea80000100800 */
[----:B--2---:R2:W-:Y:S04]  /*62f60*/  STL.64 [R1+0x2ea8], R46 ;  /* 0x002ea82e01007387 */ /* 0x0045e80000100a00 */
        /* <DEDUP_REMOVED lines=8> */
[----:B------:R-:W3:Y:S04]  /*62ff0*/  LDL.LU R25, [R1+0x2f24] ;  /* 0x002f240001197983 */ /* 0x000ee80000300800 */
[----:B------:R-:W2:Y:S04]  /*63000*/  LDL.LU R24, [R1+0x2f20] ;  /* 0x002f200001187983 */ /* 0x000ea80000300800 */
[----:B------:R-:W-:Y:S04]  /*63010*/  STL.64 [R1+0x2ec0], R50 ;  /* 0x002ec03201007387 */ /* 0x000fe80000100a00 */
[----:B------:R-:W2:Y:S04]  /*63020*/  LDL.LU R12, [R1+0x810] ;  /* 0x00081000010c7983 */ /* 0x000ea80000300800 */
[----:B------:R-:W2:Y:S04]  /*63030*/  LDL.LU R13, [R1+0x814] ;  /* 0x00081400010d7983 */ /* 0x000ea80000300800 */
[----:B------:R-:W2:Y:S04]  /*63040*/  LDL.LU R14, [R1+0x818] ;  /* 0x00081800010e7983 */ /* 0x000ea80000300800 */
[----:B------:R-:W2:Y:S04]  /*63050*/  LDL.LU R15, [R1+0x81c] ;  /* 0x00081c00010f7983 */ /* 0x000ea80000300800 */
[----:B--2---:R-:W-:Y:S04]  /*63060*/  STL.64 [R1+0x2ed0], R14 ;  /* 0x002ed00e01007387 */ /* 0x004fe80000100a00 */
[----:B------:R-:W-:Y:S04]  /*63070*/  STL.64 [R1+0x2ec8], R12 ;  /* 0x002ec80c01007387 */ /* 0x000fe80000100a00 */
[----:B0-----:R-:W2:Y:S04]  /*63080*/  LDL R18, [R1+0x228] ;  /* 0x0002280001127983 */ /* 0x001ea80000100800 */
[----:B------:R-:W2:Y:S04]  /*63090*/  LDL R19, [R1+0x22c] ;  /* 0x00022c0001137983 */ /* 0x000ea80000100800 */
[----:B--2---:R-:W-:Y:S04]  /*630a0*/  STL.64 [R1+0x2ed8], R18 ;  /* 0x002ed81201007387 */ /* 0x004fe80000100a00 */
[----:B-1----:R-:W2:Y:S04]  /*630b0*/  LDL.LU R4, [R1+0x820] ;  /* 0x0008200001047983 */ /* 0x002ea80000300800 */
[----:B------:R-:W2:Y:S04]  /*630c0*/  LDL.LU R5, [R1+0x824] ;  /* 0x0008240001057983 */ /* 0x000ea80000300800 */
[----:B------:R-:W2:Y:S04]  /*630d0*/  LDL.LU R6, [R1+0x828] ;  /* 0x0008280001067983 */ /* 0x000ea80000300800 */
[----:B------:R-:W2:Y:S01]  /*630e0*/  LDL.LU R7, [R1+0x82c] ;  /* 0x00082c0001077983 */ /* 0x000ea20000300800 */
[----:B------:R-:W-:-:S02]  /*630f0*/  IMAD.MOV.U32 R58, RZ, RZ, R24 ;  /* 0x000000ffff3a7224 */ /* 0x000fc400078e0018 */
[----:B---3--:R-:W-:Y:S01]  /*63100*/  IMAD.MOV.U32 R59, RZ, RZ, R25 ;  /* 0x000000ffff3b7224 */ /* 0x008fe200078e0019 */
[----:B--2---:R-:W-:Y:S04]  /*63110*/  STL.64 [R1+0x2ee8], R6 ;  /* 0x002ee80601007387 */ /* 0x004fe80000100a00 */
[----:B------:R-:W-:Y:S04]  /*63120*/  STL.64 [R1+0x2ee0], R4 ;  /* 0x002ee00401007387 */ /* 0x000fe80000100a00 */
[----:B------:R-:W2:Y:S04]  /*63130*/  LDL.LU R24, [R1+0x2f1c] ;  /* 0x002f1c0001187983 */ /* 0x000ea80000300800 */
[----:B------:R-:W3:Y:S04]  /*63140*/  LDL.LU R25, [R1+0x2f18] ;  /* 0x002f180001197983 */ /* 0x000ee80000300800 */
[----:B------:R-:W-:Y:S04]  /*63150*/  STL.64 [R1+0x2ef8], R58 ;  /* 0x002ef83a01007387 */ /* 0x000fe80000100a00 */
[----:B----4-:R-:W4:Y:S04]  /*63160*/  LDL R34, [R1+0x248] ;  /* 0x0002480001227983 */ /* 0x010f280000100800 */
[----:B------:R-:W4:Y:S04]  /*63170*/  LDL R35, [R1+0x24c] ;  /* 0x00024c0001237983 */ /* 0x000f280000100800 */
[----:B----4-:R-:W-:Y:S04]  /*63180*/  STL.64 [R1+0x2f00], R34 ;  /* 0x002f002201007387 */ /* 0x010fe80000100a00 */
[----:B------:R-:W4:Y:S04]  /*63190*/  LDL.LU R44, [R1+0x840] ;  /* 0x00084000012c7983 */ /* 0x000f280000300800 */
[----:B------:R-:W4:Y:S04]  /*631a0*/  LDL.LU R45, [R1+0x844] ;  /* 0x00084400012d7983 */ /* 0x000f280000300800 */
[----:B------:R-:W4:Y:S04]  /*631b0*/  LDL.LU R46, [R1+0x848] ;  /* 0x00084800012e7983 */ /* 0x000f280000300800 */
[----:B------:R-:W4:Y:S01]  /*631c0*/  LDL.LU R47, [R1+0x84c] ;  /* 0x00084c00012f7983 */ /* 0x000f220000300800 */
[----:B--2---:R-:W-:-:S02]  /*631d0*/  IMAD.MOV.U32 R39, RZ, RZ, R24 ;  /* 0x000000ffff277224 */ /* 0x004fc400078e0018 */
[----:B---3--:R-:W-:Y:S01]  /*631e0*/  IMAD.MOV.U32 R38, RZ, RZ, R25 ;  /* 0x000000ffff267224 */ /* 0x008fe200078e0019 */
[----:B----4-:R0:W-:Y:S04]  /*631f0*/  STL.64 [R1+0x2f10], R46 ;  /* 0x002f102e01007387 */ /* 0x0101e80000100a00 */
[----:B------:R-:W-:Y:S04]  /*63200*/  STL.64 [R1+0x2f08], R44 ;  /* 0x002f082c01007387 */ /* 0x000fe80000100a00 */
[----:B------:R-:W2:Y:S04]  /*63210*/  LDL.LU R8, [R1+0x890] ;  /* 0x0008900001087983 */ /* 0x000ea80000300800 */
[----:B------:R-:W2:Y:S04]  /*63220*/  LDL.LU R9, [R1+0x894] ;  /* 0x0008940001097983 */ /* 0x000ea80000300800 */
[----:B------:R-:W2:Y:S04]  /*63230*/  LDL.LU R10, [R1+0x898] ;  /* 0x00089800010a7983 */ /* 0x000ea80000300800 */
[----:B------:R-:W2:Y:S04]  /*63240*/  LDL.LU R11, [R1+0x89c] ;  /* 0x00089c00010b7983 */ /* 0x000ea80000300800 */
[----:B0-----:R-:W2:Y:S04]  /*63250*/  LDL.LU.64 R46, [R1+0x298] ;  /* 0x00029800012e7983 */ /* 0x001ea80000300a00 */
[----:B------:R-:W3:Y:S04]  /*63260*/  LDL.LU R32, [R1+0x880] ;  /* 0x0008800001207983 */ /* 0x000ee80000300800 */
[----:B------:R-:W3:Y:S04]  /*63270*/  LDL.LU R33, [R1+0x884] ;  /* 0x0008840001217983 */ /* 0x000ee80000300800 */
[----:B------:R-:W3:Y:S04]  /*63280*/  LDL.LU R34, [R1+0x888] ;  /* 0x0008880001227983 */ /* 0x000ee80000300800 */
[----:B------:R-:W3:Y:S04]  /*63290*/  LDL.LU R35, [R1+0x88c] ;  /* 0x00088c0001237983 */ /* 0x000ee80000300800 */
[----:B------:R-:W3:Y:S04]  /*632a0*/  LDL.LU.64 R58, [R1+0x288] ;  /* 0x00028800013a7983 */ /* 0x000ee80000300a00 */
        /* <DEDUP_REMOVED lines=8> */
[----:B------:R-:W4:Y:S04]  /*63330*/  LDL.LU.64 R6, [R1+0x278] ;  /* 0x0002780001067983 */ /* 0x000f280000300a00 */
        /* <DEDUP_REMOVED lines=14> */
[----:B------:R0:W-:Y:S04]  /*63420*/  STL.64 [R1+0x2ce0], R22 ;  /* 0x002ce01601007387 */ /* 0x0001e80000100a00 */
[----:B------:R-:W-:Y:S04]  /*63430*/  STL.64 [R1+0x2cd8], R20 ;  /* 0x002cd81401007387 */ /* 0x000fe80000100a00 */
[----:B0-----:R-:W4:Y:S04]  /*63440*/  LDL R22, [R1+0x1c8] ;  /* 0x0001c80001167983 */ /* 0x001f280000100800 */
[----:B------:R-:W4:Y:S01]  /*63450*/  LDL R23, [R1+0x1cc] ;  /* 0x0001cc0001177983 */ /* 0x000f220000100800 */
[C---:B--2---:R-:W-:Y:S08]  /*63460*/  HMMA.16816.F32 R8, R40.reuse, R46, R8 ;  /* 0x0000002e2808723c */ /* 0x044ff00000001808 */
[C---:B---3--:R-:W-:Y:S08]  /*63470*/  HMMA.16816.F32 R32, R40.reuse, R58, R32 ;  /* 0x0000003a2820723c */ /* 0x048ff00000001820 */
[----:B----4-:R-:W-:Y:S03]  /*63480*/  HMMA.16816.F32 R24, R40, R6, R24 ;  /* 0x000000062818723c */ /* 0x010fe60000001818 */
[----:B------:R0:W-:Y:S04]  /*63490*/  STL.64 [R1+0x890], R8 ;  /* 0x0008900801007387 */ /* 0x0001e80000100a00 */
[----:B------:R1:W-:Y:S01]  /*634a0*/  STL.64 [R1+0x898], R10 ;  /* 0x0008980a01007387 */ /* 0x0003e20000100a00 */
[----:B0-----:R-:W-:-:S02]  /*634b0*/  IMAD.MOV.U32 R9, RZ, RZ, R46 ;  /* 0x000000ffff097224 */ /* 0x001fc400078e002e */
[----:B------:R-:W-:Y:S02]  /*634c0*/  IMAD.MOV.U32 R8, RZ, RZ, R47 ;  /* 0x000000ffff087224 */ /* 0x000fe400078e002f */
[----:B-1----:R-:W-:Y:S01]  /*634d0*/  IMAD.MOV.U32 R11, RZ, RZ, R58 ;  /* 0x000000ffff0b7224 */ /* 0x002fe200078e003a */
[----:B------:R-:W2:Y:S04]  /*634e0*/  LDL.LU.64 R46, [R1+0x2f10] ;  /* 0x002f1000012e7983 */ /* 0x000ea80000300a00 */
[----:B------:R-:W2:Y:S01]  /*634f0*/  LDL.LU.64 R44, [R1+0x2f08] ;  /* 0x002f0800012c7983 */ /* 0x000ea20000300a00 */
[----:B------:R-:W-:-:S03]  /*63500*/  IMAD.MOV.U32 R10, RZ, RZ, R59 ;  /* 0x000000ffff0a7224 */ /* 0x000fc600078e003b */
[----:B------:R-:W-:Y:S04]  /*63510*/  STL.64 [R1+0x880], R32 ;  /* 0x0008802001007387 */ /* 0x000fe80000100a00 */
[----:B------:R0:W-:Y:S04]  /*63520*/  STL.64 [R1+0x888], R34 ;  /* 0x0008882201007387 */ /* 0x0001e80000100a00 */
[----:B0-----:R-:W2:Y:S04]  /*63530*/  LDL.LU.64 R34, [R1+0x2f00] ;  /* 0x002f000001227983 */ /* 0x001ea80000300a00 */
[----:B------:R-:W3:Y:S04]  /*63540*/  LDL.LU.64 R58, [R1+0x2ef8] ;  /* 0x002ef800013a7983 */ /* 0x000ee80000300a00 */
[----:B------:R-:W-:Y:S04]  /*63550*/  STL.64 [R1+0x2cf0], R10 ;  /* 0x002cf00a01007387 */ /* 0x000fe80000100a00 */
[----:B------:R0:W-:Y:S04]  /*63560*/  STL.64 [R1+0x2ce8], R8 ;  /* 0x002ce80801007387 */ /* 0x0001e80000100a00 */
[----:B0-----:R-:W4:Y:S04]  /*63570*/  LDL.LU R8, [R1+0x7c0] ;  /* 0x0007c00001087983 */ /* 0x001f280000300800 */
[----:B------:R-:W4:Y:S04]  /*63580*/  LDL.LU R9, [R1+0x7c4] ;  /* 0x0007c40001097983 */ /* 0x000f280000300800 */
[----:B------:R-:W4:Y:S04]  /*63590*/  LDL.LU R10, [R1+0x7c8] ;  /* 0x0007c800010a7983 */ /* 0x000f280000300800 */
[----:B------:R-:W4:Y:S04]  /*635a0*/  LDL.LU R11, [R1+0x7cc] ;  /* 0x0007cc00010b7983 */ /* 0x000f280000300800 */
[----:B------:R-:W-:Y:S04]  /*635b0*/  STL.64 [R1+0x870], R24 ;  /* 0x0008701801007387 */ /* 0x000fe80000100a00 */
[----:B------:R0:W-:Y:S04]  /*635c0*/  STL.64 [R1+0x878], R26 ;  /* 0x0008781a01007387 */ /* 0x0001e80000100a00 */
[----:B0-----:R-:W2:Y:S01]  /*635d0*/  LDL.LU.64 R26, [R1+0x2ef0] ;  /* 0x002ef000011a7983 */ /* 0x001ea20000300a00 */
[----:B------:R-:W-:-:S02]  /*635e0*/  IMAD.MOV.U32 R24, RZ, RZ, R6 ;  /* 0x000000ffff187224 */ /* 0x000fc400078e0006 */
[----:B------:R-:W-:Y:S02]  /*635f0*/  IMAD.MOV.U32 R25, RZ, RZ, R7 ;  /* 0x000000ffff197224 */ /* 0x000fe400078e0007 */
[----:B------:R-:W3:Y:S04]  /*63600*/  LDL.LU.64 R6, [R1+0x2ee8] ;  /* 0x002ee80001067983 */ /* 0x000ee80000300a00 */
[----:B------:R-:W3:Y:S01]  /*63610*/  LDL.LU.64 R4, [R1+0x2ee0] ;  /* 0x002ee00001047983 */ /* 0x000ee20000300a00 */
[C---:B------:R-:W-:Y:S08]  /*63620*/  HMMA.16816.F32 R12, R40.reuse, R14, R16 ;  /* 0x0000000e280c723c */ /* 0x040ff00000001810 */
[C---:B------:R-:W-:Y:S01]  /*63630*/  HMMA.16816.F32 R36, R40.reuse, R38, R48 ;  /* 0x000000262824723c */ /* 0x040fe20000001830 */
[----:B--2---:R0:W-:Y:S04]  /*63640*/  STL.64 [R1+0x2d18], R26 ;  /* 0x002d181a01007387 */ /* 0x0041e80000100a00 */
[----:B------:R-:W-:Y:S04]  /*63650*/  STL.64 [R1+0x2d10], R24 ;  /* 0x002d101801007387 */ /* 0x000fe80000100a00 */
[----:B0-----:R-:W2:Y:S04]  /*63660*/  LDL R26, [R1+0x1d8] ;  /* 0x0001d800011a7983 */ /* 0x001ea80000100800 */
[----:B------:R-:W2:Y:S04]  /*63670*/  LDL R27, [R1+0x1dc] ;  /* 0x0001dc00011b7983 */ /* 0x000ea80000100800 */
[----:B------:R-:W2:Y:S01]  /*63680*/  LDL.LU.64 R18, [R1+0x2ed8] ;  /* 0x002ed80001127983 */ /* 0x000ea20000300a00 */
[C---:B------:R-:W-:Y:S03]  /*63690*/  HMMA.16816.F32 R32, R40.reuse, R34, R44 ;  /* 0x000000222820723c */ /* 0x040fe6000000182c */
[----:B------:R-:W-:Y:S04]  /*636a0*/  STL.64 [R1+0x860], R12 ;  /* 0x0008600c01007387 */ /* 0x000fe80000100a00 */
[----:B------:R0:W-:Y:S01]  /*636b0*/  STL.64 [R1+0x868], R14 ;  /* 0x0008680e01007387 */ /* 0x0001e20000100a00 */
[C---:B---3--:R-:W-:Y:S03]  /*636c0*/  HMMA.16816.F32 R56, R40.reuse, R58, R52 ;  /* 0x0000003a2838723c */ /* 0x048fe60000001834 */
[----:B0-----:R-:W3:Y:S04]  /*636d0*/  LDL.LU.64 R14, [R1+0x2ed0] ;  /* 0x002ed000010e7983 */ /* 0x001ee80000300a00 */
[----:B------:R-:W3:Y:S04]  /*636e0*/  LDL.LU.64 R12, [R1+0x2ec8] ;  /* 0x002ec800010c7983 */ /* 0x000ee80000300a00 */
[----:B------:R-:W3:Y:S04]  /*636f0*/  LDL.LU.64 R50, [R1+0x2ec0] ;  /* 0x002ec00001327983 */ /* 0x000ee80000300a00 */
[----:B------:R-:W-:Y:S04]  /*63700*/  STL.64 [R1+0x850], R36 ;  /* 0x0008502401007387 */ /* 0x000fe80000100a00 */
[----:B------:R0:W-:Y:S04]  /*63710*/  STL.64 [R1+0x858], R38 ;  /* 0x0008582601007387 */ /* 0x0001e80000100a00 */
[----:B0-----:R-:W4:Y:S04]  /*63720*/  LDL.LU.64 R38, [R1+0x2eb8] ;  /* 0x002eb80001267983 */ /* 0x001f280000300a00 */
[----:B------:R-:W4:Y:S04]  /*63730*/  LDL.LU.64 R36, [R1+0x2eb0] ;  /* 0x002eb00001247983 */ /* 0x000f280000300a00 */
[----:B------:R-:W4:Y:S04]  /*63740*/  LDL.LU.64 R46, [R1+0x2ea8] ;  /* 0x002ea800012e7983 */ /* 0x000f280000300a00 */
[----:B------:R-:W-:Y:S04]  /*63750*/  STL.64 [R1+0x840], R32 ;  /* 0x0008402001007387 */ /* 0x000fe80000100a00 */
[----:B------:R0:W-:Y:S04]  /*63760*/  STL.64 [R1+0x848], R34 ;  /* 0x0008482201007387 */ /* 0x0001e80000100a00 */
[----:B0-----:R-:W4:Y:S04]  /*63770*/  LDL.LU.64 R34, [R1+0x2ea0] ;  /* 0x002ea00001227983 */ /* 0x001f280000300a00 */
[----:B------:R-:W4:Y:S04]  /*63780*/  LDL.LU.64 R54, [R1+0x2e98] ;  /* 0x002e980001367983 */ /* 0x000f280000300a00 */
[----:B------:R-:W4:Y:S04]  /*63790*/  LDL.LU.64 R52, [R1+0x2e90] ;  /* 0x002e900001347983 */ /* 0x000f280000300a00 */
[----:B------:R-:W-:Y:S04]  /*637a0*/  STL.64 [R1+0x830], R56 ;  /* 0x0008303801007387 */ /* 0x000fe80000100a00 */
[----:B------:R0:W-:Y:S04]  /*637b0*/  STL.64 [R1+0x838], R58 ;  /* 0x0008383a01007387 */ /* 0x0001e80000100a00 */
[----:B0-----:R-:W4:Y:S01]  /*637c0*/  LDL.LU.64 R58, [R1+0x2e88] ;  /* 0x002e8800013a7983 */ /* 0x001f220000300a00 */
[C---:B--2---:R-:W-:Y:S03]  /*637d0*/  HMMA.16816.F32 R16, R40.reuse, R18, R4 ;  /* 0x000000122810723c */ /* 0x044fe60000001804 */
[----:B------:R-:W2:Y:S04]  /*637e0*/  LDL.LU.64 R6, [R1+0x2e80] ;  /* 0x002e800001067983 */ /* 0x000ea80000300a00 */
[----:B------:R-:W2:Y:S01]  /*637f0*/  LDL.LU.64 R4, [R1+0x2e78] ;  /* 0x002e780001047983 */ /* 0x000ea20000300a00 */
[C---:B---3--:R-:W-:Y:S11]  /*63800*/  HMMA.16816.F32 R48, R40.reuse, R50, R12 ;  /* 0x000000322830723c */ /* 0x048ff6000000180c */
[----:B------:R-:W-:Y:S04]  /*63810*/  STL.64 [R1+0x820], R16 ;  /* 0x0008201001007387 */ /* 0x000fe80000100a00 */
[----:B------:R0:W-:Y:S04]  /*63820*/  STL.64 [R1+0x828], R18 ;  /* 0x0008281201007387 */ /* 0x0001e80000100a00 */
[----:B0-----:R-:W3:Y:S01]  /*63830*/  LDL.LU.64 R18, [R1+0x2e70] ;  /* 0x002e700001127983 */ /* 0x001ee20000300a00 */
[C---:B----4-:R-:W-:Y:S03]  /*63840*/  HMMA.16816.F32 R44, R40.reuse, R46, R36 ;  /* 0x0000002e282c723c */ /* 0x050fe60000001824 */
[----:B------:R-:W3:Y:S04]  /*63850*/  LDL.LU.64 R16, [R1+0x2e68] ;  /* 0x002e680001107983 */ /* 0x000ee80000300a00 */
[----:B------:R-:W3:Y:S04]  /*63860*/  LDL.LU.64 R14, [R1+0x2e60] ;  /* 0x002e6000010e7983 */ /* 0x000ee80000300a00 */
[----:B------:R-:W-:Y:S04]  /*63870*/  STL.64 [R1+0x810], R48 ;  /* 0x0008103001007387 */ /* 0x000fe80000100a00 */
[----:B------:R0:W-:Y:S01]  /*63880*/  STL.64 [R1+0x818], R50 ;  /* 0x0008183201007387 */ /* 0x0001e20000100a00 */
[C---:B------:R-:W-:Y:S03]  /*63890*/  HMMA.16816.F32 R32, R40.reuse, R34, R28 ;  /* 0x000000222820723c */ /* 0x040fe6000000181c */
        /* <DEDUP_REMOVED lines=8> */
[----:B------:R-:W-:Y:S01]  /*63920*/  STL.64 [R1+0x7f0], R32 ;  /* 0x0007f02001007387 */ /* 0x000fe20000100a00 */
[C---:B------:R-:W-:Y:S03]  /*63930*/  HMMA.16816.F32 R56, R40.reuse, R58, R52 ;  /* 0x0000003a2838723c */ /* 0x040fe60000001834 */
[----:B------:R0:W-:Y:S04]  /*63940*/  STL.64 [R1+0x7f8], R34 ;  /* 0x0007f82201007387 */ /* 0x0001e80000100a00 */
[----:B0-----:R-:W4:Y:S04]  /*63950*/  LDL.LU.64 R34, [R1+0x2e28] ;  /* 0x002e280001227983 */ /* 0x001f280000300a00 */
[----:B------:R-:W4:Y:S04]  /*63960*/  LDL.LU.64 R32, [R1+0x2e20] ;  /* 0x002e200001207983 */ /* 0x000f280000300a00 */
[----:B------:R-:W4:Y:S04]  /*63970*/  LDL.LU.64 R54, [R1+0x2e18] ;  /* 0x002e180001367983 */ /* 0x000f280000300a00 */
[----:B------:R0:W-:Y:S04]  /*63980*/  STL.64 [R1+0x7e0], R56 ;  /* 0x0007e03801007387 */ /* 0x0001e80000100a00 */
[----:B------:R-:W-:Y:S04]  /*63990*/  STL.64 [R1+0x7e8], R58 ;  /* 0x0007e83a01007387 */ /* 0x000fe80000100a00 */
[----:B0-----:R-:W4:Y:S01]  /*639a0*/  LDL.LU R56, [R1+0x2e10] ;  /* 0x002e100001387983 */ /* 0x001f220000300800 */
[C---:B--2---:R-:W-:Y:S03]  /*639b0*/  HMMA.16816.F32 R24, R40.reuse, R26, R4 ;  /* 0x0000001a2818723c */ /* 0x044fe60000001804 */
[----:B------:R-:W2:Y:S05]  /*639c0*/  LDL.LU.64 R4, [R1+0x2e08] ;  /* 0x002e080001047983 */ /* 0x000eaa0000300a00 */
[C---:B------:R-:W-:Y:S08]  /*639d0*/  HMMA.16816.F32 R20, R40.reuse, R22, R8 ;  /* 0x000000162814723c */ /* 0x040ff00000001808 */
[C---:B---3--:R-:W-:Y:S03]  /*639e0*/  HMMA.16816.F32 R8, R40.reuse, R14, R16 ;  /* 0x0000000e2808723c */ /* 0x048fe60000001810 */
[----:B------:R-:W-:Y:S04]  /*639f0*/  STL.64 [R1+0x7d0], R24 ;  /* 0x0007d01801007387 */ /* 0x000fe80000100a00 */
[----:B------:R-:W-:Y:S04]  /*63a00*/  STL.64 [R1+0x7d8], R26 ;  /* 0x0007d81a01007387 */ /* 0x000fe80000100a00 */
[----:B------:R-:W-:Y:S04]  /*63a10*/  STL.64 [R1+0x7c0], R20 ;  /* 0x0007c01401007387 */ /* 0x000fe80000100a00 */
[----:B------:R-:W-:Y:S01]  /*63a20*/  STL.64 [R1+0x7c8], R22 ;  /* 0x0007c81601007387 */ /* 0x000fe20000100a00 */
[C---:B----4-:R-:W-:Y:S03]  /*63a30*/  HMMA.16816.F32 R16, R40.reuse, R38, R48 ;  /* 0x000000262810723c */ /* 0x050fe60000001830 */
[----:B------:R-:W-:Y:S04]  /*63a40*/  STL.64 [R1+0x7b0], R8 ;  /* 0x0007b00801007387 */ /* 0x000fe80000100a00 */
[----:B------:R0:W-:Y:S01]  /*63a50*/  STL.64 [R1+0x7b8], R10 ;  /* 0x0007b80a01007387 */ /* 0x0001e20000100a00 */
[C---:B------:R-:W-:Y:S11]  /*63a60*/  HMMA.16816.F32 R12, R40.reuse, R30, R44 ;  /* 0x0000001e280c723c */ /* 0x040ff6000000182c */
[----:B------:R-:W-:Y:S01]  /*63a70*/  STL.64 [R1+0x7a0], R16 ;  /* 0x0007a01001007387 */ /* 0x000fe20000100a00 */
[----:B0-----:R-:W-:Y:S03]  /*63a80*/  HMMA.16816.F32 R8, R40, R54, R32 ;  /* 0x000000362808723c */ /* 0x001fe60000001820 */
[----:B------:R-:W-:Y:S04]  /*63a90*/  STL.64 [R1+0x7a8], R18 ;  /* 0x0007a81201007387 */ /* 0x000fe80000100a00 */
[----:B------:R-:W-:Y:S01]  /*63aa0*/  STL.64 [R1+0x790], R12 ;  /* 0x0007900c01007387 */ /* 0x000fe20000100a00 */
[----:B------:R-:W-:-:S03]  /*63ab0*/  IMAD.MOV.U32 R34, RZ, RZ, R60 ;  /* 0x000000ffff227224 */ /* 0x000fc600078e003c */
[----:B------:R-:W-:Y:S04]  /*63ac0*/  STL.64 [R1+0x798], R14 ;  /* 0x0007980e01007387 */ /* 0x000fe80000100a00 */
[----:B------:R-:W3:Y:S01]  /*63ad0*/  LDL.LU R60, [R1+0x2e04] ;  /* 0x002e0400013c7983 */ /* 0x000ee20000300800 */
[----:B------:R-:W-:-:S03]  /*63ae0*/  IMAD.MOV.U32 R35, RZ, RZ, R56 ;  /* 0x000000ffff237224 */ /* 0x000fc600078e0038 */
[----:B------:R0:W-:Y:S04]  /*63af0*/  STL.64 [R1+0x780], R8 ;  /* 0x0007800801007387 */ /* 0x0001e80000100a00 */
[----:B------:R1:W-:Y:S04]  /*63b00*/  STL.64 [R1+0x788], R10 ;  /* 0x0007880a01007387 */ /* 0x0003e80000100a00 */
[----:B------:R-:W4:Y:S04]  /*63b10*/  LDL.LU R56, [R1+0x2e00] ;  /* 0x002e000001387983 */ /* 0x000f280000300800 */
[----:B------:R0:W-:Y:S01]  /*63b20*/  STL.64 [R1+0x2d20], R34 ;  /* 0x002d202201007387 */ /* 0x0001e20000100a00 */
[----:B--2---:R-:W-:-:S02]  /*63b30*/  IMAD.MOV.U32 R58, RZ, RZ, R5 ;  /* 0x000000ffff3a7224 */ /* 0x004fc400078e0005 */
[----:B------:R-:W-:Y:S01]  /*63b40*/  IMAD.MOV.U32 R59, RZ, RZ, R4 ;  /* 0x000000ffff3b7224 */ /* 0x000fe200078e0004 */
[----:B------:R-:W2:Y:S04]  /*63b50*/  LDL.LU R5, [R1+0x2dfc] ;  /* 0x002dfc0001057983 */ /* 0x000ea80000300800 */
[----:B------:R-:W2:Y:S04]  /*63b60*/  LDL.LU R4, [R1+0x2df8] ;  /* 0x002df80001047983 */ /* 0x000ea80000300800 */
[----:B------:R2:W-:Y:S04]  /*63b70*/  STL.64 [R1+0x2d28], R58 ;  /* 0x002d283a01007387 */ /* 0x0005e80000100a00 */
[----:B0-----:R-:W2:Y:S04]  /*63b80*/  LDL.LU R8, [R1+0xed0] ;  /* 0x000ed00001087983 */ /* 0x001ea80000300800 */
[----:B------:R-:W2:Y:S04]  /*63b90*/  LDL.LU R9, [R1+0xed4] ;  /* 0x000ed40001097983 */ /* 0x000ea80000300800 */
[----:B-1----:R-:W2:Y:S04]  /*63ba0*/  LDL.LU R10, [R1+0xed8] ;  /* 0x000ed800010a7983 */ /* 0x002ea80000300800 */
[----:B------:R-:W2:Y:S04]  /*63bb0*/  LDL.LU R11, [R1+0xedc] ;  /* 0x000edc00010b7983 */ /* 0x000ea80000300800 */
[----:B--2---:R-:W-:Y:S04]  /*63bc0*/  STL.64 [R1+0x2d38], R10 ;  /* 0x002d380a01007387 */ /* 0x004fe80000100a00 */
[----:B------:R0:W-:Y:S04]  /*63bd0*/  STL.64 [R1+0x2d30], R8 ;  /* 0x002d300801007387 */ /* 0x0001e80000100a00 */
[----:B------:R-:W2:Y:S04]  /*63be0*/  LDL.LU R28, [R1+0xec0] ;  /* 0x000ec000011c7983 */ /* 0x000ea80000300800 */
[----:B------:R-:W2:Y:S04]  /*63bf0*/  LDL.LU R29, [R1+0xec4] ;  /* 0x000ec400011d7983 */ /* 0x000ea80000300800 */
[----:B------:R-:W2:Y:S04]  /*63c00*/  LDL.LU R30, [R1+0xec8] ;  /* 0x000ec800011e7983 */ /* 0x000ea80000300800 */
[----:B------:R-:W2:Y:S01]  /*63c10*/  LDL.LU R31, [R1+0xecc] ;  /* 0x000ecc00011f7983 */ /* 0x000ea20000300800 */
[----:B----4-:R-:W-:-:S02]  /*63c20*/  IMAD.MOV.U32 R26, RZ, RZ, R56 ;  /* 0x000000ffff1a7224 */ /* 0x010fc400078e0038 */
[----:B---3--:R-:W-:Y:S01]  /*63c30*/  IMAD.MOV.U32 R27, RZ, RZ, R60 ;  /* 0x000000ffff1b7224 */ /* 0x008fe200078e003c */
[----:B--2---:R1:W-:Y:S04]  /*63c40*/  STL.64 [R1+0x2d48], R30 ;  /* 0x002d481e01007387 */ /* 0x0043e80000100a00 */
[----:B------:R-:W-:Y:S04]  /*63c50*/  STL.64 [R1+0x2d40], R28 ;  /* 0x002d401c01007387 */ /* 0x000fe80000100a00 */
[----:B------:R-:W2:Y:S04]  /*63c60*/  LDL.LU R56, [R1+0x2df4] ;  /* 0x002df40001387983 */ /* 0x000ea80000300800 */
[----:B------:R-:W1:Y:S04]  /*63c70*/  LDL.LU R60, [R1+0x2df0] ;  /* 0x002df000013c7983 */ /* 0x000e680000300800 */
[----:B------:R3:W-:Y:S04]  /*63c80*/  STL.64 [R1+0x2d50], R26 ;  /* 0x002d501a01007387 */ /* 0x0007e80000100a00 */
[----:B------:R-:W4:Y:S04]  /*63c90*/  LDL.LU R32, [R1+0xef0] ;  /* 0x000ef00001207983 */ /* 0x000f280000300800 */
[----:B------:R-:W4:Y:S04]  /*63ca0*/  LDL.LU R33, [R1+0xef4] ;  /* 0x000ef40001217983 */ /* 0x000f280000300800 */
[----:B------:R-:W2:Y:S04]  /*63cb0*/  LDL.LU R34, [R1+0xef8] ;  /* 0x000ef80001227983 */ /* 0x000ea80000300800 */
[----:B------:R-:W2:Y:S01]  /*63cc0*/  LDL.LU R35, [R1+0xefc] ;  /* 0x000efc0001237983 */ /* 0x000ea20000300800 */
[----:B------:R-:W-:-:S02]  /*63cd0*/  IMAD.MOV.U32 R58, RZ, RZ, R4 ;  /* 0x000000ffff3a7224 */ /* 0x000fc400078e0004 */
[----:B------:R-:W-:Y:S01]  /*63ce0*/  IMAD.MOV.U32 R59, RZ, RZ, R5 ;  /* 0x000000ffff3b7224 */ /* 0x000fe200078e0005 */
[----:B--2---:R2:W-:Y:S04]  /*63cf0*/  STL.64 [R1+0x2d60], R34 ;  /* 0x002d602201007387 */ /* 0x0045e80000100a00 */
[----:B----4-:R-:W-:Y:S04]  /*63d00*/  STL.64 [R1+0x2d58], R32 ;  /* 0x002d582001007387 */ /* 0x010fe80000100a00 */
[----:B------:R-:W4:Y:S04]  /*63d10*/  LDL.LU R4, [R1+0x2dec] ;  /* 0x002dec0001047983 */ /* 0x000f280000300800 */
[----:B------:R-:W2:Y:S04]  /*63d20*/  LDL.LU R5, [R1+0x2de8] ;  /* 0x002de80001057983 */ /* 0x000ea80000300800 */
[----:B------:R-:W-:Y:S04]  /*63d30*/  STL.64 [R1+0x2d68], R58 ;  /* 0x002d683a01007387 */ /* 0x000fe80000100a00 */
[----:B0-----:R-:W2:Y:S04]  /*63d40*/  LDL.LU R8, [R1+0xf00] ;  /* 0x000f000001087983 */ /* 0x001ea80000300800 */
[----:B------:R-:W2:Y:S04]  /*63d50*/  LDL.LU R9, [R1+0xf04] ;  /* 0x000f040001097983 */ /* 0x000ea80000300800 */
[----:B------:R-:W2:Y:S04]  /*63d60*/  LDL.LU R10, [R1+0xf08] ;  /* 0x000f0800010a7983 */ /* 0x000ea80000300800 */
[----:B------:R-:W2:Y:S01]  /*63d70*/  LDL.LU R11, [R1+0xf0c] ;  /* 0x000f0c00010b7983 */ /* 0x000ea20000300800 */
[----:B-1----:R-:W-:-:S02]  /*63d80*/  IMAD.MOV.U32 R30, RZ, RZ, R60 ;  /* 0x000000ffff1e7224 */ /* 0x002fc400078e003c */
[----:B------:R-:W-:Y:S01]  /*63d90*/  IMAD.MOV.U32 R31, RZ, RZ, R56 ;  /* 0x000000ffff1f7224 */ /* 0x000fe200078e0038 */
[----:B--2---:R0:W-:Y:S04]  /*63da0*/  STL.64 [R1+0x2d78], R10 ;  /* 0x002d780a01007387 */ /* 0x0041e80000100a00 */
[----:B------:R-:W-:Y:S04]  /*63db0*/  STL.64 [R1+0x2d70], R8 ;  /* 0x002d700801007387 */ /* 0x000fe80000100a00 */
[----:B------:R-:W0:Y:S04]  /*63dc0*/  LDL.LU R60, [R1+0x2de4] ;  /* 0x002de400013c7983 */ /* 0x000e280000300800 */
[----:B------:R-:W2:Y:S04]  /*63dd0*/  LDL.LU R56, [R1+0x2de0] ;  /* 0x002de00001387983 */ /* 0x000ea80000300800 */
[----:B------:R1:W-:Y:S04]  /*63de0*/  STL.64 [R1+0x2d80], R30 ;  /* 0x002d801e01007387 */ /* 0x0003e80000100a00 */
[----:B------:R-:W2:Y:S04]  /*63df0*/  LDL.LU R24, [R1+0xf10] ;  /* 0x000f100001187983 */ /* 0x000ea80000300800 */
[----:B------:R-:W2:Y:S04]  /*63e00*/  LDL.LU R25, [R1+0xf14] ;  /* 0x000f140001197983 */ /* 0x000ea80000300800 */
[----:B---3--:R-:W3:Y:S04]  /*63e10*/  LDL.LU R26, [R1+0xf18] ;  /* 0x000f1800011a7983 */ /* 0x008ee80000300800 */
[----:B------:R-:W3:Y:S01]  /*63e20*/  LDL.LU R27, [R1+0xf1c] ;  /* 0x000f1c00011b7983 */ /* 0x000ee20000300800 */
[----:B------:R-:W-:-:S02]  /*63e30*/  IMAD.MOV.U32 R34, RZ, RZ, R5 ;  /* 0x000000ffff227224 */ /* 0x000fc400078e0005 */
[----:B----4-:R-:W-:Y:S02]  /*63e40*/  IMAD.MOV.U32 R35, RZ, RZ, R4 ;  /* 0x000000ffff237224 */ /* 0x010fe400078e0004 */
[----:B0-----:R-:W-:Y:S02]  /*63e50*/  IMAD.MOV.U32 R11, RZ, RZ, R60 ;  /* 0x000000ffff0b7224 */ /* 0x001fe400078e003c */
[----:B--2---:R-:W-:Y:S01]  /*63e60*/  IMAD.MOV.U32 R10, RZ, RZ, R56 ;  /* 0x000000ffff0a7224 */ /* 0x004fe200078e0038 */
[----:B---3--:R0:W-:Y:S04]  /*63e70*/  STL.64 [R1+0x2d90], R26 ;  /* 0x002d901a01007387 */ /* 0x0081e80000100a00 */
[----:B------:R-:W-:Y:S04]  /*63e80*/  STL.64 [R1+0x2d88], R24 ;  /* 0x002d881801007387 */ /* 0x000fe80000100a00 */
[----:B------:R-:W0:Y:S04]  /*63e90*/  LDL.LU R5, [R1+0x2ddc] ;  /* 0x002ddc0001057983 */ /* 0x000e280000300800 */
[----:B------:R-:W2:Y:S04]  /*63ea0*/  LDL.LU R4, [R1+0x2dd8] ;  /* 0x002dd80001047983 */ /* 0x000ea80000300800 */
[----:B------:R-:W-:Y:S04]  /*63eb0*/  STL.64 [R1+0x2d98], R34 ;  /* 0x002d982201007387 */ /* 0x000fe80000100a00 */
[----:B------:R-:W3:Y:S04]  /*63ec0*/  LDL.LU R56, [R1+0x2dd4] ;  /* 0x002dd40001387983 */ /* 0x000ee80000300800 */
[----:B------:R-:W4:Y:S04]  /*63ed0*/  LDL.LU R60, [R1+0x2dd0] ;  /* 0x002dd000013c7983 */ /* 0x000f280000300800 */
[----:B------:R0:W-:Y:S04]  /*63ee0*/  STL.64 [R1+0x2da0], R10 ;  /* 0x002da00a01007387 */ /* 0x0001e80000100a00 */
[----:B------:R-:W3:Y:S04]  /*63ef0*/  LDL.LU R28, [R1+0xf30] ;  /* 0x000f3000011c7983 */ /* 0x000ee80000300800 */
[----:B------:R-:W3:Y:S04]  /*63f00*/  LDL.LU R29, [R1+0xf34] ;  /* 0x000f3400011d7983 */ /* 0x000ee80000300800 */
[----:B-1----:R-:W3:Y:S04]  /*63f10*/  LDL.LU R30, [R1+0xf38] ;  /* 0x000f3800011e7983 */ /* 0x002ee80000300800 */
[----:B------:R-:W3:Y:S01]  /*63f20*/  LDL.LU R31, [R1+0xf3c] ;  /* 0x000f3c00011f7983 */ /* 0x000ee20000300800 */
[----:B0-----:R-:W-:-:S02]  /*63f30*/  IMAD.MOV.U32 R27, RZ, RZ, R5 ;  /* 0x000000ffff1b7224 */ /* 0x001fc400078e0005 */
[----:B--2---:R-:W-:Y:S01]  /*63f40*/  IMAD.MOV.U32 R26, RZ, RZ, R4 ;  /* 0x000000ffff1a7224 */ /* 0x004fe200078e0004 */
[----:B---3--:R-:W-:Y:S04]  /*63f50*/  STL.64 [R1+0x2db0], R30 ;  /* 0x002db01e01007387 */ /* 0x008fe80000100a00 */
[----:B------:R-:W-:Y:S04]  /*63f60*/  STL.64 [R1+0x2da8], R28 ;  /* 0x002da81c01007387 */ /* 0x000fe80000100a00 */
[----:B------:R-:W2:Y:S04]  /*63f70*/  LDL.LU R4, [R1+0x2dcc] ;  /* 0x002dcc0001047983 */ /* 0x000ea80000300800 */
[----:B------:R-:W3:Y:S04]  /*63f80*/  LDL.LU R5, [R1+0x2dc8] ;  /* 0x002dc80001057983 */ /* 0x000ee80000300800 */
[----:B------:R0:W-:Y:S04]  /*63f90*/  STL.64 [R1+0x2db8], R26 ;  /* 0x002db81a01007387 */ /* 0x0001e80000100a00 */
[----:B------:R-:W3:Y:S04]  /*63fa0*/  LDL.LU R8, [R1+0x760] ;  /* 0x0007600001087983 */ /* 0x000ee80000300800 */
[----:B------:R-:W3:Y:S04]  /*63fb0*/  LDL.LU R9, [R1+0x764] ;  /* 0x0007640001097983 */ /* 0x000ee80000300800 */
[----:B------:R-:W3:Y:S04]  /*63fc0*/  LDL.LU R10, [R1+0x768] ;  /* 0x00076800010a7983 */ /* 0x000ee80000300800 */
[----:B------:R-:W3:Y:S04]  /*63fd0*/  LDL.LU R11, [R1+0x76c] ;  /* 0x00076c00010b7983 */ /* 0x000ee80000300800 */
[----:B------:R-:W3:Y:S04]  /*63fe0*/  LDL.LU R24, [R1+0x770] ;  /* 0x0007700001187983 */ /* 0x000ee80000300800 */
[----:B------:R-:W3:Y:S04]  /*63ff0*/  LDL.LU R25, [R1+0x774] ;  /* 0x0007740001197983 */ /* 0x000ee80000300800 */
[----:B0-----:R-:W3:Y:S04]  /*64000*/  LDL.LU R26, [R1+0x778] ;  /* 0x00077800011a7983 */ /* 0x001ee80000300800 */
[----:B------:R-:W3:Y:S01]  /*64010*/  LDL.LU R27, [R1+0x77c] ;  /* 0x00077c00011b7983 */ /* 0x000ee20000300800 */
[----:B----4-:R-:W-:-:S03]  /*64020*/  IMAD.MOV.U32 R46, RZ, RZ, R60 ;  /* 0x000000ffff2e7224 */ /* 0x010fc600078e003c */
[----:B------:R-:W4:Y:S04]  /*64030*/  LDL R60, [R1+0x2728] ;  /* 0x00272800013c7983 */ /* 0x000f280000100800 */
        /* <DEDUP_REMOVED lines=8> */
[----:B------:R-:W4:Y:S01]  /*640c0*/  LDL.LU R59, [R1+0xf2c] ;  /* 0x000f2c00013b7983 */ /* 0x000f220000300800 */
[----:B------:R-:W-:-:S02]  /*640d0*/  IMAD.MOV.U32 R50, RZ, RZ, R0 ;  /* 0x000000ffff327224 */ /* 0x000fc400078e0000 */
[----:B------:R-:W-:Y:S02]  /*640e0*/  IMAD.MOV.U32 R51, RZ, RZ, R2 ;  /* 0x000000ffff337224 */ /* 0x000fe400078e0002 */
[----:B--2---:R-:W-:Y:S02]  /*640f0*/  IMAD.MOV.U32 R31, RZ, RZ, R4 ;  /* 0x000000ffff1f7224 */ /* 0x004fe400078e0004 */
[----:B---3--:R-:W-:Y:S01]  /*64100*/  IMAD.MOV.U32 R30, RZ, RZ, R5 ;  /* 0x000000ffff1e7224 */ /* 0x008fe200078e0005 */
        /* <DEDUP_REMOVED lines=18> */
[----:B------:R-:W3:Y:S01]  /*64230*/  LDL.LU.64 R54, [R1+0xa8] ;  /* 0x0000a80001367983 */ /* 0x000ee20000300a00 */
[C---:B------:R-:W-:Y:S03]  /*64240*/  HMMA.16816.F32 R28, R40.reuse, R30, R24 ;  /* 0x0000001e281c723c */ /* 0x040fe60000001818 */
[----:B------:R-:W2:Y:S05]  /*64250*/  LDL.LU.64 R26, [R1+0x2db8] ;  /* 0x002db800011a7983 */ /* 0x000eaa0000300a00 */
[C---:B------:R-:W-:Y:S11]  /*64260*/  HMMA.16816.F32 R44, R40.reuse, R46, R8 ;  /* 0x0000002e282c723c */ /* 0x040ff60000001808 */
[----:B------:R-:W-:Y:S04]  /*64270*/  STL.64 [R1+0x770], R28 ;  /* 0x0007701c01007387 */ /* 0x000fe80000100a00 */
[----:B------:R0:W-:Y:S04]  /*64280*/  STL.64 [R1+0x778], R30 ;  /* 0x0007781e01007387 */ /* 0x0001e80000100a00 */
[----:B0-----:R-:W3:Y:S04]  /*64290*/  LDL.LU.64 R30, [R1+0x2db0] ;  /* 0x002db000011e7983 */ /* 0x001ee80000300a00 */
[----:B------:R-:W3:Y:S04]  /*642a0*/  LDL.LU.64 R28, [R1+0x2da8] ;  /* 0x002da800011c7983 */ /* 0x000ee80000300a00 */
[----:B------:R-:W3:Y:S04]  /*642b0*/  LDL.LU.64 R10, [R1+0x2da0] ;  /* 0x002da000010a7983 */ /* 0x000ee80000300a00 */
[----:B------:R-:W-:Y:S04]  /*642c0*/  STL.64 [R1+0x760], R44 ;  /* 0x0007602c01007387 */ /* 0x000fe80000100a00 */
[----:B------:R-:W-:Y:S04]  /*642d0*/  STL.64 [R1+0x768], R46 ;  /* 0x0007682e01007387 */ /* 0x000fe80000100a00 */
[----:B----4-:R-:W0:Y:S04]  /*642e0*/  LDSM.16.MT88.4 R44, [R60+UR5+0x8800] ;  /* 0x008800053c2c783b */ /* 0x010e280008004200 */
[----:B0-----:R-:W-:Y:S04]  /*642f0*/  STL.64 [R1+0x2bf8], R46 ;  /* 0x002bf82e01007387 */ /* 0x001fe80000100a00 */
[----:B------:R-:W-:Y:S01]  /*64300*/  STL.64 [R1+0x2bf0], R44 ;  /* 0x002bf02c01007387 */ /* 0x000fe20000100a00 */
[----:B--2---:R-:W-:Y:S03]  /*64310*/  HMMA.16816.F32 R24, R40, R26, R32 ;  /* 0x0000001a2818723c */ /* 0x004fe60000001820 */
[----:B------:R-:W2:-:S15]  /*64320*/  LDL.LU.64 R34, [R1+0x2d98] ;  /* 0x002d980001227983 */ /* 0x000e9e0000300a00 */
[----:B------:R-:W-:Y:S01]  /*64330*/  NOP ;  /* 0x0000000000007918 */ /* 0x000fe20000000000 */
[----:B------:R-:W-:Y:S04]  /*64340*/  STL.64 [R1+0xf40], R24 ;  /* 0x000f401801007387 */ /* 0x000fe80000100a00 */
[----:B------:R0:W-:Y:S04]  /*64350*/  STL.64 [R1+0xf48], R26 ;  /* 0x000f481a01007387 */ /* 0x0001e80000100a00 */
[----:B0-----:R-:W4:Y:S04]  /*64360*/  LDL.LU.64 R26, [R1+0x2d90] ;  /* 0x002d9000011a7983 */ /* 0x001f280000300a00 */
[----:B------:R-:W4:Y:S01]  /*64370*/  LDL.LU.64 R24, [R1+0x2d88] ;  /* 0x002d880001187983 */ /* 0x000f220000300a00 */
[----:B---3--:R-:W-:Y:S03]  /*64380*/  HMMA.16816.F32 R8, R40, R10, R28 ;  /* 0x0000000a2808723c */ /* 0x008fe6000000181c */
[----:B------:R-:W4:-:S15]  /*64390*/  LDL.LU.64 R30, [R1+0x2d80] ;  /* 0x002d8000011e7983 */ /* 0x000f1e0000300a00 */
[----:B------:R-:W-:Y:S01]  /*643a0*/  NOP ;  /* 0x0000000000007918 */ /* 0x000fe20000000000 */
[----:B------:R-:W-:Y:S04]  /*643b0*/  STL.64 [R1+0xf30], R8 ;  /* 0x000f300801007387 */ /* 0x000fe80000100a00 */
[----:B------:R0:W-:Y:S04]  /*643c0*/  STL.64 [R1+0xf38], R10 ;  /* 0x000f380a01007387 */ /* 0x0001e80000100a00 */
[----:B0-----:R-:W3:Y:S04]  /*643d0*/  LDL.LU.64 R10, [R1+0x2d78] ;  /* 0x002d7800010a7983 */ /* 0x001ee80000300a00 */
[----:B------:R-:W3:Y:S01]  /*643e0*/  LDL.LU.64 R8, [R1+0x2d70] ;  /* 0x002d700001087983 */ /* 0x000ee20000300a00 */
[----:B--2---:R-:W-:Y:S03]  /*643f0*/  HMMA.16816.F32 R32, R40, R34, R56 ;  /* 0x000000222820723c */ /* 0x004fe60000001838 */
[----:B------:R-:W3:-:S15]  /*64400*/  LDL.LU.64 R58, [R1+0x2d68] ;  /* 0x002d6800013a7983 */ /* 0x000ede0000300a00 */
[----:B------:R-:W-:Y:S01]  /*64410*/  NOP ;  /* 0x0000000000007918 */ /* 0x000fe20000000000 */
[----:B------:R-:W-:Y:S04]  /*64420*/  STL.64 [R1+0xf20], R32 ;  /* 0x000f202001007387 */ /* 0x000fe80000100a00 */
[----:B------:R0:W-:Y:S04]  /*64430*/  STL.64 [R1+0xf28], R34 ;  /* 0x000f282201007387 */ /* 0x0001e80000100a00 */
[----:B0-----:R-:W2:Y:S04]  /*64440*/  LDL.LU.64 R34, [R1+0x2d60] ;  /* 0x002d600001227983 */ /* 0x001ea80000300a00 */
[----:B------:R-:W2:Y:S01]  /*64450*/  LDL.LU.64 R32, [R1+0x2d58] ;  /* 0x002d580001207983 */ /* 0x000ea20000300a00 */
[----:B----4-:R-:W-:Y:S03]  /*64460*/  HMMA.16816.F32 R28, R40, R30, R24 ;  /* 0x0000001e281c723c */ /* 0x010fe60000001818 */
[----:B------:R-:W2:-:S15]  /*64470*/  LDL.LU.64 R26, [R1+0x2d50] ;  /* 0x002d5000011a7983 */ /* 0x000e9e0000300a00 */
[----:B------:R-:W-:Y:S01]  /*64480*/  NOP ;  /* 0x0000000000007918 */ /* 0x000fe20000000000 */
        /* <DEDUP_REMOVED lines=9> */
[----:B0-----:R-:W3:Y:S01]  /*64520*/  LDL.LU.64 R58, [R1+0x2d28] ;  /* 0x002d2800013a7983 */ /* 0x001ee20000300a00 */
[----:B--2---:R-:W-:Y:S03]  /*64530*/  HMMA.16816.F32 R24, R40, R26, R32 ;  /* 0x0000001a2818723c */ /* 0x004fe60000001820 */
[----:B------:R-:W4:Y:S01]  /*64540*/  LDL.LU.64 R34, [R1+0x2d20] ;  /* 0x002d200001227983 */ /* 0x000f220000300a00 */
[----:B------:R-:W-:-:S02]  /*64550*/  IMAD.MOV.U32 R46, RZ, RZ, R2 ;  /* 0x000000ffff2e7224 */ /* 0x000fc400078e0002 */
[----:B------:R-:W-:-:S07]  /*64560*/  IMAD.MOV.U32 R47, RZ, RZ, R0 ;  /* 0x000000ffff2f7224 */ /* 0x000fce00078e0000 */
[----:B------:R-:W-:Y:S06]  /*64570*/  HMMA.16816.F32 R44, R40, R46, R4 ;  /* 0x0000002e282c723c */ /* 0x000fec0000001804 */
[----:B------:R-:W-:Y:S04]  /*64580*/  STL.64 [R1+0xef0], R24 ;  /* 0x000ef01801007387 */ /* 0x000fe80000100a00 */
[----:B------:R0:W-:Y:S04]  /*64590*/  STL.64 [R1+0xef8], R26 ;  /* 0x000ef81a01007387 */ /* 0x0001e80000100a00 */
[----:B0-----:R-:W2:Y:S04]  /*645a0*/  LDL.LU.64 R26, [R1+0x2d18] ;  /* 0x002d1800011a7983 */ /* 0x001ea80000300a00 */
[----:B------:R-:W2:Y:S04]  /*645b0*/  LDL.LU.64 R24, [R1+0x2d10] ;  /* 0x002d100001187983 */ /* 0x000ea80000300a00 */
[----:B------:R-:W2:Y:S04]  /*645c0*/  LDL.LU.64 R6, [R1+0x2d08] ;  /* 0x002d080001067983 */ /* 0x000ea80000300a00 */
[----:B------:R-:W-:Y:S04]  /*645d0*/  STL.64 [R1+0xee0], R44 ;  /* 0x000ee02c01007387 */ /* 0x000fe80000100a00 */
[----:B------:R3:W-:Y:S04]  /*645e0*/  STL.64 [R1+0xee8], R46 ;  /* 0x000ee82e01007387 */ /* 0x0007e80000100a00 */
[----:B------:R-:W2:Y:S01]  /*645f0*/  LDL.LU R56, [R1+0xe80] ;  /* 0x000e800001387983 */ /* 0x000ea20000300800 */
[----:B------:R-:W-:-:S02]  /*64600*/  IMAD.MOV.U32 R18, RZ, RZ, R61 ;  /* 0x000000ffff127224 */ /* 0x000fc400078e003d */
[----:B------:R-:W-:-:S07]  /*64610*/  IMAD.MOV.U32 R19, RZ, RZ, R3 ;  /* 0x000000ffff137224 */ /* 0x000fce00078e0003 */
[C---:B------:R-:W-:Y:S08]  /*64620*/  HMMA.16816.F32 R20, R40.reuse, R18, R20 ;  /* 0x000000122814723c */ /* 0x040ff00000001814 */
[C---:B------:R-:W-:Y:S08]  /*64630*/  HMMA.16816.F32 R16, R40.reuse, R50, R12 ;  /* 0x000000322810723c */ /* 0x040ff0000000180c */
[----:B------:R-:W-:Y:S01]  /*64640*/  HMMA.16816.F32 R12, R40, R54, R36 ;  /* 0x00000036280c723c */ /* 0x000fe20000001824 */
[----:B------:R-:W-:-:S02]  /*64650*/  IMAD.MOV.U32 R0, RZ, RZ, R54 ;  /* 0x000000ffff007224 */ /* 0x000fc400078e0036 */
[----:B------:R-:W-:-:S05]  /*64660*/  IMAD.MOV.U32 R2, RZ, RZ, R55 ;  /* 0x000000ffff027224 */ /* 0x000fca00078e0037 */
[C---:B---3--:R-:W-:Y:S08]  /*64670*/  HMMA.16816.F32 R44, R40.reuse, R58, R8 ;  /* 0x0000003a282c723c */ /* 0x048ff00000001808 */
[C---:B----4-:R-:W-:Y:S11]  /*64680*/  HMMA.16816.F32 R8, R40.reuse, R34, R28 ;  /* 0x000000222808723c */ /* 0x050ff6000000181c */
[----:B------:R0:W-:Y:S04]  /*64690*/  STL.64 [R1+0xed0], R44 ;  /* 0x000ed02c01007387 */ /* 0x0001e80000100a00 */
[----:B------:R1:W-:Y:S04]  /*646a0*/  STL.64 [R1+0xed8], R46 ;  /* 0x000ed82e01007387 */ /* 0x0003e80000100a00 */
[----:B------:R-:W-:Y:S04]  /*646b0*/  STL.64 [R1+0xec0], R8 ;  /* 0x000ec00801007387 */ /* 0x000fe80000100a00 */
[----:B------:R3:W-:Y:S04]  /*646c0*/  STL.64 [R1+0xec8], R10 ;  /* 0x000ec80a01007387 */ /* 0x0007e80000100a00 */
[----:B------:R-:W2:Y:S04]  /*646d0*/  LDL.LU R57, [R1+0xe84] ;  /* 0x000e840001397983 */ /* 0x000ea80000300800 */
[----:B------:R-:W2:Y:S04]  /*646e0*/  LDL.LU R58, [R1+0xe88] ;  /* 0x000e8800013a7983 */ /* 0x000ea80000300800 */
[----:B------:R-:W2:Y:S04]  /*646f0*/  LDL.LU R59, [R1+0xe8c] ;  /* 0x000e8c00013b7983 */ /* 0x000ea80000300800 */
[----:B0-----:R-:W4:Y:S04]  /*64700*/  LDL.LU R44, [R1+0xe70] ;  /* 0x000e7000012c7983 */ /* 0x001f280000300800 */
[----:B------:R-:W4:Y:S04]  /*64710*/  LDL.LU R45, [R1+0xe74] ;  /* 0x000e7400012d7983 */ /* 0x000f280000300800 */
[----:B-1----:R-:W4:Y:S04]  /*64720*/  LDL.LU R46, [R1+0xe78] ;  /* 0x000e7800012e7983 */ /* 0x002f280000300800 */
[----:B------:R-:W4:Y:S04]  /*64730*/  LDL.LU R47, [R1+0xe7c] ;  /* 0x000e7c00012f7983 */ /* 0x000f280000300800 */
[----:B---3--:R-:W4:Y:S04]  /*64740*/  LDL.LU.64 R10, [R1+0x88] ;  /* 0x00008800010a7983 */ /* 0x008f280000300a00 */
[----:B------:R-:W3:Y:S04]  /*64750*/  LDL.LU R28, [R1+0xe60] ;  /* 0x000e6000011c7983 */ /* 0x000ee80000300800 */
[----:B------:R-:W3:Y:S04]  /*64760*/  LDL.LU R29, [R1+0xe64] ;  /* 0x000e6400011d7983 */ /* 0x000ee80000300800 */
[----:B------:R-:W3:Y:S04]  /*64770*/  LDL.LU R30, [R1+0xe68] ;  /* 0x000e6800011e7983 */ /* 0x000ee80000300800 */
[----:B------:R-:W3:Y:S04]  /*64780*/  LDL.LU R31, [R1+0xe6c] ;  /* 0x000e6c00011f7983 */ /* 0x000ee80000300800 */
[----:B------:R-:W3:Y:S04]  /*64790*/  LDL.LU.64 R34, [R1+0x78] ;  /* 0x0000780001227983 */ /* 0x000ee80000300a00 */
[----:B------:R0:W-:Y:S04]  /*647a0*/  STL.64 [R1+0xeb0], R20 ;  /* 0x000eb01401007387 */ /* 0x0001e80000100a00 */
[----:B------:R1:W-:Y:S04]  /*647b0*/  STL.64 [R1+0xeb8], R22 ;  /* 0x000eb81601007387 */ /* 0x0003e80000100a00 */
[----:B------:R-:W-:Y:S04]  /*647c0*/  STL.64 [R1+0xea0], R16 ;  /* 0x000ea01001007387 */ /* 0x000fe80000100a00 */
[----:B------:R0:W-:Y:S04]  /*647d0*/  STL.64 [R1+0xea8], R18 ;  /* 0x000ea81201007387 */ /* 0x0001e80000100a00 */
[----:B------:R1:W-:Y:S04]  /*647e0*/  STL.64 [R1+0xe90], R12 ;  /* 0x000e900c01007387 */ /* 0x0003e80000100a00 */
[----:B------:R1:W-:Y:S04]  /*647f0*/  STL.64 [R1+0xe98], R14 ;  /* 0x000e980e01007387 */ /* 0x0003e80000100a00 */
[----:B0-----:R-:W3:Y:S04]  /*64800*/  LDL.LU R20, [R1+0xe50] ;  /* 0x000e500001147983 */ /* 0x001ee80000300800 */
[----:B------:R-:W3:Y:S04]  /*64810*/  LDL.LU R21, [R1+0xe54] ;  /* 0x000e540001157983 */ /* 0x000ee80000300800 */
[----:B-1----:R-:W3:Y:S04]  /*64820*/  LDL.LU R22, [R1+0xe58] ;  /* 0x000e580001167983 */ /* 0x002ee80000300800 */
[----:B------:R-:W3:Y:S04]  /*64830*/  LDL.LU R23, [R1+0xe5c] ;  /* 0x000e5c0001177983 */ /* 0x000ee80000300800 */
[----:B------:R-:W3:Y:S04]  /*64840*/  LDL.LU.64 R18, [R1+0x68] ;  /* 0x0000680001127983 */ /* 0x000ee80000300a00 */
[----:B------:R-:W3:Y:S04]  /*64850*/  LDL.LU R12, [R1+0xe40] ;  /* 0x000e4000010c7983 */ /* 0x000ee80000300800 */
[----:B------:R-:W3:Y:S04]  /*64860*/  LDL.LU R13, [R1+0xe44] ;  /* 0x000e4400010d7983 */ /* 0x000ee80000300800 */
[----:B------:R-:W3:Y:S04]  /*64870*/  LDL.LU R14, [R1+0xe48] ;  /* 0x000e4800010e7983 */ /* 0x000ee80000300800 */
[----:B------:R-:W3:Y:S04]  /*64880*/  LDL.LU R15, [R1+0xe4c] ;  /* 0x000e4c00010f7983 */ /* 0x000ee80000300800 */
[----:B------:R-:W3:Y:S04]  /*64890*/  LDL.LU.64 R50, [R1+0x58] ;  /* 0x0000580001327983 */ /* 0x000ee80000300a00 */
[----:B------:R-:W3:Y:S04]  /*648a0*/  LDL.LU R36, [R1+0xe30] ;  /* 0x000e300001247983 */ /* 0x000ee80000300800 */
[----:B------:R-:W3:Y:S04]  /*648b0*/  LDL.LU R37, [R1+0xe34] ;  /* 0x000e340001257983 */ /* 0x000ee80000300800 */
[----:B------:R-:W3:Y:S04]  /*648c0*/  LDL.LU R38, [R1+0xe38] ;  /* 0x000e380001267983 */ /* 0x000ee80000300800 */
[----:B------:R-:W3:Y:S04]  /*648d0*/  LDL.LU R39, [R1+0xe3c] ;  /* 0x000e3c0001277983 */ /* 0x000ee80000300800 */
[----:B------:R-:W3:Y:S04]  /*648e0*/  LDL.LU.64 R54, [R1+0x48] ;  /* 0x0000480001367983 */ /* 0x000ee80000300a00 */
[----:B------:R-:W-:Y:S04]  /*648f0*/  STL [R1+0x2924], R2 ;  /* 0x0029240201007387 */ /* 0x000fe80000100800 */
[----:B------:R-:W-:Y:S01]  /*64900*/  STL [R1+0x2920], R0 ;  /* 0x0029200001007387 */ /* 0x000fe20000100800 */
[C---:B--2---:R-:W-:Y:S08]  /*64910*/  HMMA.16816.F32 R56, R40.reuse, R6, R56 ;  /* 0x000000062838723c */ /* 0x044ff00000001838 */
[----:B----4-:R-:W-:Y:S01]  /*64920*/  HMMA.16816.F32 R44, R40, R10, R44 ;  /* 0x0000000a282c723c */ /* 0x010fe2000000182c */
[----:B------:R-:W-:-:S02]  /*64930*/  IMAD.MOV.U32 R4, RZ, RZ, R11 ;  /* 0x000000ffff047224 */ /* 0x000fc400078e000b */
[----:B------:R-:W-:-:S08]  /*64940*/  IMAD.MOV.U32 R5, RZ, RZ, R10 ;  /* 0x000000ffff057224 */ /* 0x000fd000078e000a */
[----:B------:R-:W-:Y:S04]  /*64950*/  STL.64 [R1+0xe80], R56 ;  /* 0x000e803801007387 */ /* 0x000fe80000100a00 */
[----:B------:R0:W-:Y:S04]  /*64960*/  STL.64 [R1+0xe88], R58 ;  /* 0x000e883a01007387 */ /* 0x0001e80000100a00 */
[----:B0-----:R-:W2:Y:S04]  /*64970*/  LDL.LU.64 R58, [R1+0x2d00] ;  /* 0x002d0000013a7983 */ /* 0x001ea80000300a00 */
[----:B------:R-:W4:Y:S04]  /*64980*/  LDL.LU R57, [R1+0x2cf8] ;  /* 0x002cf80001397983 */ /* 0x000f280000300800 */
[----:B------:R-:W-:Y:S04]  /*64990*/  STL [R1+0x292c], R6 ;  /* 0x00292c0601007387 */ /* 0x000fe80000100800 */
[----:B------:R-:W-:Y:S04]  /*649a0*/  STL [R1+0x2928], R7 ;  /* 0x0029280701007387 */ /* 0x000fe80000100800 */
[----:B------:R-:W-:Y:S04]  /*649b0*/  STL.64 [R1+0xe70], R44 ;  /* 0x000e702c01007387 */ /* 0x000fe80000100a00 */
[----:B------:R-:W-:Y:S04]  /*649c0*/  STL.64 [R1+0xe78], R46 ;  /* 0x000e782e01007387 */ /* 0x000fe80000100a00 */
[----:B------:R-:W-:Y:S04]  /*649d0*/  STL [R1+0x2934], R4 ;  /* 0x0029340401007387 */ /* 0x000fe80000100800 */
[----:B------:R3:W-:Y:S02]  /*649e0*/  STL [R1+0x2930], R5 ;  /* 0x0029300501007387 */ /* 0x0007e40000100800 */
[----:B---3--:R-:W-:Y:S01]  /*649f0*/  HMMA.16816.F32 R4, R40, R34, R28 ;  /* 0x000000222804723c */ /* 0x008fe2000000181c */
[----:B------:R-:W-:-:S02]  /*64a00*/  IMAD.MOV.U32 R56, RZ, RZ, R35 ;  /* 0x000000ffff387224 */ /* 0x000fc400078e0023 */
[----:B------:R-:W-:-:S15]  /*64a10*/  IMAD.MOV.U32 R60, RZ, RZ, R34 ;  /* 0x000000ffff3c7224 */ /* 0x000fde00078e0022 */
[----:B------:R-:W-:Y:S01]  /*64a20*/  NOP ;  /* 0x0000000000007918 */ /* 0x000fe20000000000 */
[----:B------:R-:W-:Y:S04]  /*64a30*/  STL.64 [R1+0xe60], R4 ;  /* 0x000e600401007387 */ /* 0x000fe80000100a00 */
[----:B------:R0:W-:Y:S04]  /*64a40*/  STL.64 [R1+0xe68], R6 ;  /* 0x000e680601007387 */ /* 0x0001e80000100a00 */
[----:B------:R-:W3:Y:S04]  /*64a50*/  LDL.LU R28, [R1+0xe20] ;  /* 0x000e2000011c7983 */ /* 0x000ee80000300800 */
[----:B------:R-:W3:Y:S04]  /*64a60*/  LDL.LU R29, [R1+0xe24] ;  /* 0x000e2400011d7983 */ /* 0x000ee80000300800 */
[----:B------:R-:W3:Y:S04]  /*64a70*/  LDL.LU R30, [R1+0xe28] ;  /* 0x000e2800011e7983 */ /* 0x000ee80000300800 */
[----:B------:R-:W3:Y:S04]  /*64a80*/  LDL.LU R31, [R1+0xe2c] ;  /* 0x000e2c00011f7983 */ /* 0x000ee80000300800 */
[----:B------:R-:W3:Y:S01]  /*64a90*/  LDL.LU.64 R34, [R1+0x38] ;  /* 0x0000380001227983 */ /* 0x000ee20000300a00 */
[C---:B0-----:R-:W-:Y:S03]  /*64aa0*/  HMMA.16816.F32 R4, R40.reuse, R18, R20 ;  /* 0x000000122804723c */ /* 0x041fe60000001814 */
[----:B------:R-:W-:Y:S04]  /*64ab0*/  STL [R1+0x293c], R56 ;  /* 0x00293c3801007387 */ /* 0x000fe80000100800 */
[----:B------:R-:W-:Y:S01]  /*64ac0*/  STL [R1+0x2938], R60 ;  /* 0x0029383c01007387 */ /* 0x000fe20000100800 */
[----:B------:R-:W-:Y:S01]  /*64ad0*/  HMMA.16816.F32 R8, R40, R54, R36 ;  /* 0x000000362808723c */ /* 0x000fe20000001824 */
[----:B------:R-:W-:-:S10]  /*64ae0*/  IMAD.MOV.U32 R61, RZ, RZ, R19 ;  /* 0x000000ffff3d7224 */ /* 0x000fd400078e0013 */
[----:B------:R-:W-:Y:S04]  /*64af0*/  STL.64 [R1+0xe50], R4 ;  /* 0x000e500401007387 */ /* 0x000fe80000100a00 */
[----:B------:R0:W-:Y:S02]  /*64b00*/  STL.64 [R1+0xe58], R6 ;  /* 0x000e580601007387 */ /* 0x0001e40000100a00 */
[----:B0-----:R-:W-:Y:S01]  /*64b10*/  HMMA.16816.F32 R4, R40, R50, R12 ;  /* 0x000000322804723c */ /* 0x001fe2000000180c */
[----:B------:R-:W-:Y:S02]  /*64b20*/  IMAD.MOV.U32 R3, RZ, RZ, R18 ;  /* 0x000000ffff037224 */ /* 0x000fe400078e0012 */
[----:B------:R-:W-:Y:S01]  /*64b30*/  IMAD.MOV.U32 R0, RZ, RZ, R51 ;  /* 0x000000ffff007224 */ /* 0x000fe200078e0033 */
[----:B------:R-:W-:Y:S01]  /*64b40*/  STL [R1+0x2944], R61 ;  /* 0x0029443d01007387 */ /* 0x000fe20000100800 */
[----:B------:R-:W-:-:S03]  /*64b50*/  IMAD.MOV.U32 R2, RZ, RZ, R50 ;  /* 0x000000ffff027224 */ /* 0x000fc600078e0032 */
[----:B------:R-:W-:Y:S11]  /*64b60*/  STL [R1+0x2940], R3 ;  /* 0x0029400301007387 */ /* 0x000ff60000100800 */
[----:B------:R-:W-:Y:S04]  /*64b70*/  STL.64 [R1+0xe40], R4 ;  /* 0x000e400401007387 */ /* 0x000fe80000100a00 */
[----:B------:R-:W-:Y:S04]  /*64b80*/  STL.64 [R1+0xe48], R6 ;  /* 0x000e480601007387 */ /* 0x000fe80000100a00 */
[----:B------:R-:W-:Y:S04]  /*64b90*/  STL [R1+0x294c], R0 ;  /* 0x00294c0001007387 */ /* 0x000fe80000100800 */
[----:B------:R-:W-:Y:S04]  /*64ba0*/  STL [R1+0x2948], R2 ;  /* 0x0029480201007387 */ /* 0x000fe80000100800 */
[----:B------:R0:W-:Y:S04]  /*64bb0*/  STL.64 [R1+0xe30], R8 ;  /* 0x000e300801007387 */ /* 0x0001e80000100a00 */
[----:B------:R1:W-:Y:S04]  /*64bc0*/  STL.64 [R1+0xe38], R10 ;  /* 0x000e380a01007387 */ /* 0x0003e80000100a00 */
[----:B------:R-:W2:Y:S04]  /*64bd0*/  LDL.LU R16, [R1+0xe00] ;  /* 0x000e000001107983 */ /* 0x000ea80000300800 */
[----:B------:R-:W2:Y:S04]  /*64be0*/  LDL.LU R17, [R1+0xe04] ;  /* 0x000e040001117983 */ /* 0x000ea80000300800 */
[----:B------:R-:W2:Y:S04]  /*64bf0*/  LDL.LU R18, [R1+0xe08] ;  /* 0x000e080001127983 */ /* 0x000ea80000300800 */
[----:B------:R-:W2:Y:S04]  /*64c00*/  LDL.LU R19, [R1+0xe0c] ;  /* 0x000e0c0001137983 */ /* 0x000ea80000300800 */
[----:B0-----:R-:W2:Y:S04]  /*64c10*/  LDL.LU R8, [R1+0xe10] ;  /* 0x000e100001087983 */ /* 0x001ea80000300800 */
[----:B------:R-:W2:Y:S04]  /*64c20*/  LDL.LU R9, [R1+0xe14] ;  /* 0x000e140001097983 */ /* 0x000ea80000300800 */
[----:B-1----:R-:W2:Y:S04]  /*64c30*/  LDL.LU R10, [R1+0xe18] ;  /* 0x000e1800010a7983 */ /* 0x002ea80000300800 */
[----:B------:R-:W2:Y:S04]  /*64c40*/  LDL.LU R11, [R1+0xe1c] ;  /* 0x000e1c00010b7983 */ /* 0x000ea80000300800 */
[----:B------:R-:W2:Y:S04]  /*64c50*/  LDL.LU.64 R22, [R1+0x28] ;  /* 0x0000280001167983 */ /* 0x000ea80000300a00 */
[----:B------:R-:W4:Y:S04]  /*64c60*/  LDL.LU.64 R14, [R1+0x18] ;  /* 0x00001800010e7983 */ /* 0x000f280000300a00 */
[----:B------:R-:W4:Y:S04]  /*64c70*/  LDL.LU R36, [R1+0xdf0] ;  /* 0x000df00001247983 */ /* 0x000f280000300800 */
[----:B------:R-:W4:Y:S04]  /*64c80*/  LDL.LU R37, [R1+0xdf4] ;  /* 0x000df40001257983 */ /* 0x000f280000300800 */
[----:B------:R-:W4:Y:S04]  /*64c90*/  LDL.LU R38, [R1+0xdf8] ;  /* 0x000df80001267983 */ /* 0x000f280000300800 */
[----:B------:R-:W4:Y:S04]  /*64ca0*/  LDL.LU R39, [R1+0xdfc] ;  /* 0x000dfc0001277983 */ /* 0x000f280000300800 */
[----:B------:R-:W4:Y:S04]  /*64cb0*/  LDL.LU.64 R50, [R1+0x8] ;  /* 0x0000080001327983 */ /* 0x000f280000300a00 */
[----:B------:R-:W4:Y:S01]  /*64cc0*/  LDL.LU R52, [R1+0xde0] ;  /* 0x000de00001347983 */ /* 0x000f220000300800 */
[----:B------:R-:W-:-:S03]  /*64cd0*/  IMAD.MOV.U32 R6, RZ, RZ, R54 ;  /* 0x000000ffff067224 */ /* 0x000fc600078e0036 */
[----:B------:R-:W4:Y:S01]  /*64ce0*/  LDL.LU R53, [R1+0xde4] ;  /* 0x000de40001357983 */ /* 0x000f220000300800 */
[----:B------:R-:W-:-:S03]  /*64cf0*/  IMAD.MOV.U32 R7, RZ, RZ, R55 ;  /* 0x000000ffff077224 */ /* 0x000fc600078e0037 */
[----:B------:R-:W4:Y:S04]  /*64d00*/  LDL.LU R54, [R1+0xde8] ;  /* 0x000de80001367983 */ /* 0x000f280000300800 */
[----:B------:R-:W4:Y:S01]  /*64d10*/  LDL.LU R55, [R1+0xdec] ;  /* 0x000dec0001377983 */ /* 0x000f220000300800 */
[----:B---3--:R-:W-:Y:S01]  /*64d20*/  HMMA.16816.F32 R28, R40, R34, R28 ;  /* 0x00000022281c723c */ /* 0x008fe2000000181c */
[----:B------:R-:W-:Y:S02]  /*64d30*/  IMAD.MOV.U32 R4, RZ, RZ, R34 ;  /* 0x000000ffff047224 */ /* 0x000fe400078e0022 */
[----:B------:R-:W-:-:S15]  /*64d40*/  IMAD.MOV.U32 R5, RZ, RZ, R35 ;  /* 0x000000ffff057224 */ /* 0x000fde00078e0023 */
[----:B------:R-:W-:Y:S01]  /*64d50*/  NOP ;  /* 0x0000000000007918 */ /* 0x000fe20000000000 */
[----:B------:R0:W-:Y:S04]  /*64d60*/  STL.64 [R1+0xe20], R28 ;  /* 0x000e201c01007387 */ /* 0x0001e80000100a00 */
[----:B------:R1:W-:Y:S04]  /*64d70*/  STL.64 [R1+0xe28], R30 ;  /* 0x000e281e01007387 */ /* 0x0003e80000100a00 */
        /* <DEDUP_REMOVED lines=12> */
[----:B------:R-:W-:Y:S04]  /*64e40*/  STL.64 [R1+0x2958], R6 ;  /* 0x0029580601007387 */ /* 0x000fe80000100a00 */
[----:B------:R0:W-:Y:S04]  /*64e50*/  STL.64 [R1+0x2950], R4 ;  /* 0x0029500401007387 */ /* 0x0001e80000100a00 */
[----:B0-----:R-:W3:Y:S04]  /*64e60*/  LDL.LU R4, [R1+0xd90] ;  /* 0x000d900001047983 */ /* 0x001ee80000300800 */
[----:B------:R-:W3:Y:S04]  /*64e70*/  LDL.LU R5, [R1+0xd94] ;  /* 0x000d940001057983 */ /* 0x000ee80000300800 */
[----:B------:R-:W3:Y:S04]  /*64e80*/  LDL.LU R6, [R1+0xd98] ;  /* 0x000d980001067983 */ /* 0x000ee80000300800 */
[----:B------:R-:W3:Y:S01]  /*64e90*/  LDL.LU R7, [R1+0xd9c] ;  /* 0x000d9c0001077983 */ /* 0x000ee20000300800 */
[C---:B--2---:R-:W-:Y:S08]  /*64ea0*/  HMMA.16816.F32 R8, R40.reuse, R22, R8 ;  /* 0x000000162808723c */ /* 0x044ff00000001808 */
[C---:B----4-:R-:W-:Y:S08]  /*64eb0*/  HMMA.16816.F32 R16, R40.reuse, R14, R16 ;  /* 0x0000000e2810723c */ /* 0x050ff00000001810 */
[----:B------:R-:W-:Y:S01]  /*64ec0*/  HMMA.16816.F32 R36, R40, R50, R36 ;  /* 0x000000322824723c */ /* 0x000fe20000001824 */
[----:B------:R-:W-:-:S02]  /*64ed0*/  IMAD.MOV.U32 R56, RZ, RZ, R22 ;  /* 0x000000ffff387224 */ /* 0x000fc400078e0016 */
[----:B------:R-:W-:-:S05]  /*64ee0*/  IMAD.MOV.U32 R60, RZ, RZ, R23 ;  /* 0x000000ffff3c7224 */ /* 0x000fca00078e0017 */
[----:B------:R-:W-:Y:S01]  /*64ef0*/  HMMA.16816.F32 R52, R40, R58, R52 ;  /* 0x0000003a2834723c */ /* 0x000fe20000001834 */
[----:B------:R-:W-:Y:S04]  /*64f00*/  STL.64 [R1+0xe10], R8 ;  /* 0x000e100801007387 */ /* 0x000fe80000100a00 */
[----:B------:R0:W-:Y:S01]  /*64f10*/  STL.64 [R1+0xe18], R10 ;  /* 0x000e180a01007387 */ /* 0x0001e20000100a00 */
[----:B------:R-:W-:Y:S02]  /*64f20*/  IMAD.MOV.U32 R61, RZ, RZ, R14 ;  /* 0x000000ffff3d7224 */ /* 0x000fe400078e000e */
[----:B------:R-:W-:Y:S01]  /*64f30*/  IMAD.MOV.U32 R3, RZ, RZ, R15 ;  /* 0x000000ffff037224 */ /* 0x000fe200078e000f */
[----:B0-----:R-:W2:Y:S04]  /*64f40*/  LDL.LU.64 R10, [R1+0x2cf0] ;  /* 0x002cf000010a7983 */ /* 0x001ea80000300a00 */
[----:B------:R-:W4:Y:S04]  /*64f50*/  LDL.LU.64 R8, [R1+0x2ce8] ;  /* 0x002ce80001087983 */ /* 0x000f280000300a00 */
[----:B------:R-:W2:Y:S04]  /*64f60*/  LDL.LU.64 R22, [R1+0x2ce0] ;  /* 0x002ce00001167983 */ /* 0x000ea80000300a00 */
[----:B------:R-:W2:Y:S04]  /*64f70*/  LDL.LU.64 R20, [R1+0x2cd8] ;  /* 0x002cd80001147983 */ /* 0x000ea80000300a00 */
[----:B------:R-:W-:Y:S04]  /*64f80*/  STL.64 [R1+0xe00], R16 ;  /* 0x000e001001007387 */ /* 0x000fe80000100a00 */
[----:B------:R0:W-:Y:S01]  /*64f90*/  STL.64 [R1+0xe08], R18 ;  /* 0x000e081201007387 */ /* 0x0001e20000100a00 */
[----:B------:R-:W-:-:S02]  /*64fa0*/  IMAD.MOV.U32 R0, RZ, RZ, R50 ;  /* 0x000000ffff007224 */ /* 0x000fc400078e0032 */
[----:B------:R-:W-:Y:S01]  /*64fb0*/  IMAD.MOV.U32 R2, RZ, RZ, R51 ;  /* 0x000000ffff027224 */ /* 0x000fe200078e0033 */
[----:B0-----:R-:W2:Y:S04]  /*64fc0*/  LDL.LU.64 R18, [R1+0x2cd0] ;  /* 0x002cd00001127983 */ /* 0x001ea80000300a00 */
[----:B------:R-:W2:Y:S04]  /*64fd0*/  LDL.LU.64 R16, [R1+0x2cc8] ;  /* 0x002cc80001107983 */ /* 0x000ea80000300a00 */
[----:B------:R-:W2:Y:S04]  /*64fe0*/  LDL.LU.64 R14, [R1+0x2cc0] ;  /* 0x002cc000010e7983 */ /* 0x000ea80000300a00 */
[----:B------:R-:W2:Y:S04]  /*64ff0*/  LDL.LU.64 R12, [R1+0x2cb8] ;  /* 0x002cb800010c7983 */ /* 0x000ea80000300a00 */
[----:B------:R-:W-:Y:S04]  /*65000*/  STL.64 [R1+0xdf0], R36 ;  /* 0x000df02401007387 */ /* 0x000fe80000100a00 */
[----:B------:R0:W-:Y:S04]  /*65010*/  STL.64 [R1+0xdf8], R38 ;  /* 0x000df82601007387 */ /* 0x0001e80000100a00 */
[----:B0-----:R-:W2:Y:S04]  /*65020*/  LDL.LU.64 R38, [R1+0x2cb0] ;  /* 0x002cb00001267983 */ /* 0x001ea80000300a00 */
[----:B------:R-:W2:Y:S04]  /*65030*/  LDL.LU.64 R36, [R1+0x2ca8] ;  /* 0x002ca80001247983 */ /* 0x000ea80000300a00 */
[----:B------:R-:W3:Y:S04]  /*65040*/  LDL.LU.64 R50, [R1+0x2ca0] ;  /* 0x002ca00001327983 */ /* 0x000ee80000300a00 */
[----:B------:R-:W2:Y:S04]  /*65050*/  LDL.LU.64 R48, [R1+0x2c98] ;  /* 0x002c980001307983 */ /* 0x000ea80000300a00 */
[----:B------:R-:W-:Y:S04]  /*65060*/  STL.64 [R1+0xde0], R52 ;  /* 0x000de03401007387 */ /* 0x000fe80000100a00 */
[----:B------:R0:W-:Y:S04]  /*65070*/  STL.64 [R1+0xde8], R54 ;  /* 0x000de83601007387 */ /* 0x0001e80000100a00 */
[----:B0-----:R-:W2:Y:S04]  /*65080*/  LDL.LU.64 R54, [R1+0x2c90] ;  /* 0x002c900001367983 */ /* 0x001ea80000300a00 */
[----:B------:R-:W4:Y:S04]  /*65090*/  LDL.LU.64 R52, [R1+0x2c88] ;  /* 0x002c880001347983 */ /* 0x000f280000300a00 */
[----:B------:R-:W-:Y:S04]  /*650a0*/  STL.64 [R1+0x2820], R58 ;  /* 0x0028203a01007387 */ /* 0x000fe80000100a00 */
[----:B------:R-:W-:Y:S04]  /*650b0*/  STL [R1+0x2818], R57 ;  /* 0x0028183901007387 */ /* 0x000fe80000100800 */
[----:B------:R0:W-:Y:S04]  /*650c0*/  STL [R1+0x2960], R56 ;  /* 0x0029603801007387 */ /* 0x0001e80000100800 */
[----:B0-----:R-:W4:Y:S04]  /*650d0*/  LDL.LU R56, [R1+0xda0] ;  /* 0x000da00001387983 */ /* 0x001f280000300800 */
[----:B------:R-:W4:Y:S04]  /*650e0*/  LDL.LU R57, [R1+0xda4] ;  /* 0x000da40001397983 */ /* 0x000f280000300800 */
[----:B------:R-:W4:Y:S04]  /*650f0*/  LDL.LU R58, [R1+0xda8] ;  /* 0x000da800013a7983 */ /* 0x000f280000300800 */
[----:B------:R-:W4:Y:S01]  /*65100*/  LDL.LU R59, [R1+0xdac] ;  /* 0x000dac00013b7983 */ /* 0x000f220000300800 */
[C---:B---3--:R-:W-:Y:S08]  /*65110*/  HMMA.16816.F32 R32, R40.reuse, R50, R32 ;  /* 0x000000322820723c */ /* 0x048ff00000001820 */
[----:B--2---:R-:W-:-:S15]  /*65120*/  HMMA.16816.F32 R28, R40, R54, R28 ;  /* 0x00000036281c723c */ /* 0x004fde000000181c */
[----:B------:R-:W-:-:S04]  /*65130*/  NOP ;  /* 0x0000000000007918 */ /* 0x000fc80000000000 */
[----:B------:R-:W-:Y:S04]  /*65140*/  STL.64 [R1+0xdd0], R28 ;  /* 0x000dd01c01007387 */ /* 0x000fe80000100a00 */
[----:B------:R0:W-:Y:S04]  /*65150*/  STL.64 [R1+0xdd8], R30 ;  /* 0x000dd81e01007387 */ /* 0x0001e80000100a00 */
[----:B0-----:R-:W2:Y:S04]  /*65160*/  LDL.LU.64 R30, [R1+0x2c80] ;  /* 0x002c8000011e7983 */ /* 0x001ea80000300a00 */
[----:B------:R-:W3:Y:S04]  /*65170*/  LDL.LU.64 R28, [R1+0x2c78] ;  /* 0x002c7800011c7983 */ /* 0x000ee80000300a00 */
[----:B------:R-:W-:Y:S04]  /*65180*/  STL.64 [R1+0x2810], R54 ;  /* 0x0028103601007387 */ /* 0x000fe80000100a00 */
[----:B----4-:R0:W-:Y:S04]  /*65190*/  STL.64 [R1+0x2808], R52 ;  /* 0x0028083401007387 */ /* 0x0101e80000100a00 */
[----:B0-----:R-:W4:Y:S04]  /*651a0*/  LDL.LU R52, [R1+0xdb0] ;  /* 0x000db00001347983 */ /* 0x001f280000300800 */
[----:B------:R-:W4:Y:S04]  /*651b0*/  LDL.LU R53, [R1+0xdb4] ;  /* 0x000db40001357983 */ /* 0x000f280000300800 */
[----:B------:R-:W4:Y:S04]  /*651c0*/  LDL.LU R54, [R1+0xdb8] ;  /* 0x000db80001367983 */ /* 0x000f280000300800 */
[----:B------:R-:W4:Y:S04]  /*651d0*/  LDL.LU R55, [R1+0xdbc] ;  /* 0x000dbc0001377983 */ /* 0x000f280000300800 */
[----:B------:R-:W-:Y:S04]  /*651e0*/  STL.64 [R1+0xdc0], R32 ;  /* 0x000dc02001007387 */ /* 0x000fe80000100a00 */
[----:B------:R0:W-:Y:S04]  /*651f0*/  STL.64 [R1+0xdc8], R34 ;  /* 0x000dc82201007387 */ /* 0x0001e80000100a00 */
[----:B0-----:R-:W2:Y:S04]  /*65200*/  LDL.LU.64 R34, [R1+0x2c70] ;  /* 0x002c700001227983 */ /* 0x001ea80000300a00 */
[----:B------:R-:W3:Y:S04]  /*65210*/  LDL.LU.64 R32, [R1+0x2c68] ;  /* 0x002c680001207983 */ /* 0x000ee80000300a00 */
[----:B------:R-:W-:Y:S04]  /*65220*/  STL.64 [R1+0x2800], R50 ;  /* 0x0028003201007387 */ /* 0x000fe80000100a00 */
[----:B------:R4:W-:Y:S04]  /*65230*/  STL.64 [R1+0x27f8], R48 ;  /* 0x0027f83001007387 */ /* 0x0009e80000100a00 */
[----:B------:R-:W-:Y:S04]  /*65240*/  STL.64 [R1+0x27f0], R38 ;  /* 0x0027f02601007387 */ /* 0x000fe80000100a00 */
[----:B------:R2:W-:Y:S01]  /*65250*/  STL.64 [R1+0x27e8], R36 ;  /* 0x0027e82401007387 */ /* 0x0005e20000100a00 */
[C---:B----4-:R-:W-:Y:S08]  /*65260*/  HMMA.16816.F32 R48, R40.reuse, R38, R52 ;  /* 0x000000262830723c */ /* 0x050ff00000001834 */
[C---:B--2---:R-:W-:Y:S08]  /*65270*/  HMMA.16816.F32 R36, R40.reuse, R34, R56 ;  /* 0x000000222824723c */ /* 0x044ff00000001838 */
[C---:B------:R-:W-:Y:S03]  /*65280*/  HMMA.16816.F32 R4, R40.reuse, R30, R4 ;  /* 0x0000001e2804723c */ /* 0x040fe60000001804 */
[----:B------:R-:W-:Y:S04]  /*65290*/  STL.64 [R1+0xdb0], R48 ;  /* 0x000db03001007387 */ /* 0x000fe80000100a00 */
[----:B------:R-:W-:Y:S04]  /*652a0*/  STL.64 [R1+0xdb8], R50 ;  /* 0x000db83201007387 */ /* 0x000fe80000100a00 */
[----:B------:R-:W-:Y:S04]  /*652b0*/  STL.64 [R1+0x27e0], R34 ;  /* 0x0027e02201007387 */ /* 0x000fe80000100a00 */
[----:B---3--:R-:W-:Y:S04]  /*652c0*/  STL.64 [R1+0x27d8], R32 ;  /* 0x0027d82001007387 */ /* 0x008fe80000100a00 */
[----:B------:R-:W-:Y:S04]  /*652d0*/  STL.64 [R1+0xda0], R36 ;  /* 0x000da02401007387 */ /* 0x000fe80000100a00 */
[----:B------:R-:W-:Y:S04]  /*652e0*/  STL.64 [R1+0xda8], R38 ;  /* 0x000da82601007387 */ /* 0x000fe80000100a00 */
[----:B------:R-:W-:Y:S04]  /*652f0*/  STL.64 [R1+0x27c8], R30 ;  /* 0x0027c81e01007387 */ /* 0x000fe80000100a00 */
[----:B------:R0:W-:Y:S02]  /*65300*/  STL.64 [R1+0x27c0], R28 ;  /* 0x0027c01c01007387 */ /* 0x0001e40000100a00 */
[----:B0-----:R-:W-:Y:S02]  /*65310*/  HMMA.16816.F32 R28, R40, R26, R44 ;  /* 0x0000001a281c723c */ /* 0x001fe4000000182c */
[----:B------:R-:W-:Y:S04]  /*65320*/  STL.64 [R1+0xd90], R4 ;  /* 0x000d900401007387 */ /* 0x000fe80000100a00 */
[----:B------:R0:W-:Y:S01]  /*65330*/  STL.64 [R1+0xd98], R6 ;  /* 0x000d980601007387 */ /* 0x0001e20000100a00 */
[----:B------:R-:W-:-:S02]  /*65340*/  IMAD.MOV.U32 R54, RZ, RZ, R11 ;  /* 0x000000ffff367224 */ /* 0x000fc400078e000b */
[----:B------:R-:W-:Y:S02]  /*65350*/  IMAD.MOV.U32 R55, RZ, RZ, R10 ;  /* 0x000000ffff377224 */ /* 0x000fe400078e000a */
[----:B0-----:R-:W-:Y:S02]  /*65360*/  IMAD.MOV.U32 R6, RZ, RZ, R24 ;  /* 0x000000ffff067224 */ /* 0x001fe400078e0018 */
[----:B------:R-:W-:Y:S01]  /*65370*/  IMAD.MOV.U32 R7, RZ, RZ, R25 ;  /* 0x000000ffff077224 */ /* 0x000fe200078e0019 */
[----:B------:R-:W2:Y:S05]  /*65380*/  LDL.LU R24, [R1+0x2c64] ;  /* 0x002c640001187983 */ /* 0x000eaa0000300800 */
[----:B------:R-:W-:Y:S04]  /*65390*/  STL.64 [R1+0xd80], R28 ;  /* 0x000d801c01007387 */ /* 0x000fe80000100a00 */
[----:B------:R0:W-:Y:S04]  /*653a0*/  STL.64 [R1+0xd88], R30 ;  /* 0x000d881e01007387 */ /* 0x0001e80000100a00 */
[----:B------:R-:W2:Y:S04]  /*653b0*/  LDL.LU R25, [R1+0x2c60] ;  /* 0x002c600001197983 */ /* 0x000ea80000300800 */
[----:B------:R1:W-:Y:S04]  /*653c0*/  STL.64 [R1+0x2b50], R6 ;  /* 0x002b500601007387 */ /* 0x0003e80000100a00 */
[----:B------:R-:W-:Y:S04]  /*653d0*/  STL.64 [R1+0x2b58], R54 ;  /* 0x002b583601007387 */ /* 0x000fe80000100a00 */
[----:B------:R-:W3:Y:S04]  /*653e0*/  LDL.LU R48, [R1+0x680] ;  /* 0x0006800001307983 */ /* 0x000ee80000300800 */
[----:B------:R-:W3:Y:S04]  /*653f0*/  LDL.LU R49, [R1+0x684] ;  /* 0x0006840001317983 */ /* 0x000ee80000300800 */
[----:B------:R-:W4:Y:S04]  /*65400*/  LDL.LU R50, [R1+0x688] ;  /* 0x0006880001327983 */ /* 0x000f280000300800 */
[----:B------:R-:W4:Y:S04]  /*65410*/  LDL.LU R51, [R1+0x68c] ;  /* 0x00068c0001337983 */ /* 0x000f280000300800 */
[----:B------:R-:W1:Y:S04]  /*65420*/  LDL.LU R44, [R1+0xd70] ;  /* 0x000d7000012c7983 */ /* 0x000e680000300800 */
[----:B------:R-:W1:Y:S04]  /*65430*/  LDL.LU R45, [R1+0xd74] ;  /* 0x000d7400012d7983 */ /* 0x000e680000300800 */
[----:B------:R-:W1:Y:S04]  /*65440*/  LDL.LU R46, [R1+0xd78] ;  /* 0x000d7800012e7983 */ /* 0x000e680000300800 */
[----:B------:R-:W1:Y:S01]  /*65450*/  LDL.LU R47, [R1+0xd7c] ;  /* 0x000d7c00012f7983 */ /* 0x000e620000300800 */
[----:B------:R-:W-:-:S02]  /*65460*/  IMAD.MOV.U32 R38, RZ, RZ, R9 ;  /* 0x000000ffff267224 */ /* 0x000fc400078e0009 */
[----:B------:R-:W-:Y:S01]  /*65470*/  IMAD.MOV.U32 R39, RZ, RZ, R8 ;  /* 0x000000ffff277224 */ /* 0x000fe200078e0008 */
[----:B----4-:R-:W-:Y:S04]  /*65480*/  STL.64 [R1+0x2b68], R50 ;  /* 0x002b683201007387 */ /* 0x010fe80000100a00 */
[----:B---3--:R-:W-:Y:S04]  /*65490*/  STL.64 [R1+0x2b60], R48 ;  /* 0x002b603001007387 */ /* 0x008fe80000100a00 */
[----:B------:R-:W3:Y:S04]  /*654a0*/  LDL.LU R8, [R1+0xd60] ;  /* 0x000d600001087983 */ /* 0x000ee80000300800 */
[----:B------:R-:W3:Y:S04]  /*654b0*/  LDL.LU R9, [R1+0xd64] ;  /* 0x000d640001097983 */ /* 0x000ee80000300800 */
[----:B------:R-:W3:Y:S04]  /*654c0*/  LDL.LU R10, [R1+0xd68] ;  /* 0x000d6800010a7983 */ /* 0x000ee80000300800 */
[----:B------:R-:W3:Y:S04]  /*654d0*/  LDL.LU R11, [R1+0xd6c] ;  /* 0x000d6c00010b7983 */ /* 0x000ee80000300800 */
[----:B------:R-:W-:Y:S04]  /*654e0*/  STL.64 [R1+0x2b70], R38 ;  /* 0x002b702601007387 */ /* 0x000fe80000100a00 */
[----:B------:R-:W4:Y:S04]  /*654f0*/  LDL.LU R32, [R1+0x690] ;  /* 0x0006900001207983 */ /* 0x000f280000300800 */
[----:B------:R-:W4:Y:S04]  /*65500*/  LDL.LU R33, [R1+0x694] ;  /* 0x0006940001217983 */ /* 0x000f280000300800 */
[----:B------:R-:W2:Y:S04]  /*65510*/  LDL.LU R34, [R1+0x698] ;  /* 0x0006980001227983 */ /* 0x000ea80000300800 */
[----:B------:R-:W2:Y:S01]  /*65520*/  LDL.LU R35, [R1+0x69c] ;  /* 0x00069c0001237983 */ /* 0x000ea20000300800 */
[----:B0-----:R-:W-:-:S02]  /*65530*/  IMAD.MOV.U32 R30, RZ, RZ, R20 ;  /* 0x000000ffff1e7224 */ /* 0x001fc400078e0014 */
[----:B------:R-:W-:Y:S01]  /*65540*/  IMAD.MOV.U32 R31, RZ, RZ, R21 ;  /* 0x000000ffff1f7224 */ /* 0x000fe200078e0015 */
[----:B--2---:R-:W-:Y:S04]  /*65550*/  STL.64 [R1+0x2b80], R34 ;  /* 0x002b802201007387 */ /* 0x004fe80000100a00 */
[----:B----4-:R-:W-:Y:S04]  /*65560*/  STL.64 [R1+0x2b78], R32 ;  /* 0x002b782001007387 */ /* 0x010fe80000100a00 */
[----:B------:R-:W2:Y:S04]  /*65570*/  LDL.LU R20, [R1+0x2c5c] ;  /* 0x002c5c0001147983 */ /* 0x000ea80000300800 */
[----:B------:R-:W2:Y:S04]  /*65580*/  LDL.LU R21, [R1+0x2c58] ;  /* 0x002c580001157983 */ /* 0x000ea80000300800 */
[----:B------:R-:W-:Y:S04]  /*65590*/  STL.64 [R1+0x2b88], R30 ;  /* 0x002b881e01007387 */ /* 0x000fe80000100a00 */
[----:B------:R-:W4:Y:S04]  /*655a0*/  LDL.LU R56, [R1+0x670] ;  /* 0x0006700001387983 */ /* 0x000f280000300800 */
[----:B------:R-:W4:Y:S04]  /*655b0*/  LDL.LU R57, [R1+0x674] ;  /* 0x0006740001397983 */ /* 0x000f280000300800 */
[----:B------:R-:W2:Y:S04]  /*655c0*/  LDL.LU R58, [R1+0x678] ;  /* 0x00067800013a7983 */ /* 0x000ea80000300800 */
[----:B------:R-:W2:Y:S01]  /*655d0*/  LDL.LU R59, [R1+0x67c] ;  /* 0x00067c00013b7983 */ /* 0x000ea20000300800 */
[----:B-1----:R-:W-:Y:S03]  /*655e0*/  HMMA.16816.F32 R4, R40, R22, R44 ;  /* 0x000000162804723c */ /* 0x002fe6000000182c */
[----:B--2---:R-:W-:Y:S04]  /*655f0*/  STL.64 [R1+0x2b98], R58 ;  /* 0x002b983a01007387 */ /* 0x004fe80000100a00 */
[----:B----4-:R-:W-:Y:S04]  /*65600*/  STL.64 [R1+0x2b90], R56 ;  /* 0x002b903801007387 */ /* 0x010fe80000100a00 */
        /* <DEDUP_REMOVED lines=8> */
[----:B----4-:R-:W-:Y:S04]  /*65690*/  STL.64 [R1+0x2ba8], R26 ;  /* 0x002ba81a01007387 */ /* 0x010fe80000100a00 */
[----:B--2---:R-:W-:Y:S04]  /*656a0*/  STL.64 [R1+0x2ba0], R24 ;  /* 0x002ba01801007387 */ /* 0x004fe80000100a00 */
[----:B------:R-:W-:Y:S04]  /*656b0*/  STL.64 [R1+0x2830], R22 ;  /* 0x0028301601007387 */ /* 0x000fe80000100a00 */
[----:B------:R-:W-:Y:S04]  /*656c0*/  STL.64 [R1+0x2828], R20 ;  /* 0x0028281401007387 */ /* 0x000fe80000100a00 */
[----:B------:R-:W-:Y:S04]  /*656d0*/  STL.64 [R1+0xd70], R4 ;  /* 0x000d700401007387 */ /* 0x000fe80000100a00 */
[----:B------:R3:W-:Y:S02]  /*656e0*/  STL.64 [R1+0xd78], R6 ;  /* 0x000d780601007387 */ /* 0x0007e40000100a00 */
[----:B---3--:R-:W-:Y:S01]  /*656f0*/  HMMA.16816.F32 R4, R40, R18, R8 ;  /* 0x000000122804723c */ /* 0x008fe20000001808 */
[----:B------:R-:W-:-:S02]  /*65700*/  IMAD.MOV.U32 R22, RZ, RZ, R16 ;  /* 0x000000ffff167224 */ /* 0x000fc400078e0010 */
[----:B------:R-:W-:Y:S01]  /*65710*/  IMAD.MOV.U32 R23, RZ, RZ, R17 ;  /* 0x000000ffff177224 */ /* 0x000fe200078e0011 */
[----:B------:R-:W2:Y:S04]  /*65720*/  LDL.LU R16, [R1+0x2c54] ;  /* 0x002c540001107983 */ /* 0x000ea80000300800 */
[----:B------:R-:W3:Y:S04]  /*65730*/  LDL.LU R17, [R1+0x2c50] ;  /* 0x002c500001117983 */ /* 0x000ee80000300800 */
[----:B------:R-:W-:Y:S04]  /*65740*/  STL.64 [R1+0x2bb0], R22 ;  /* 0x002bb01601007387 */ /* 0x000fe80000100a00 */
[----:B------:R-:W4:Y:S04]  /*65750*/  LDL.LU R12, [R1+0x2c4c] ;  /* 0x002c4c00010c7983 */ /* 0x000f280000300800 */
[----:B------:R-:W-:Y:S04]  /*65760*/  STL.64 [R1+0xd60], R4 ;  /* 0x000d600401007387 */ /* 0x000fe80000100a00 */
[----:B------:R-:W-:Y:S04]  /*65770*/  STL.64 [R1+0xd68], R6 ;  /* 0x000d680601007387 */ /* 0x000fe80000100a00 */
[----:B------:R-:W2:Y:S04]  /*65780*/  LDL.LU R13, [R1+0x2c48] ;  /* 0x002c4800010d7983 */ /* 0x000ea80000300800 */
[----:B------:R0:W-:Y:S04]  /*65790*/  STL.64 [R1+0x2bb8], R54 ;  /* 0x002bb83601007387 */ /* 0x0001e80000100a00 */
[----:B------:R-:W2:Y:S04]  /*657a0*/  LDL.LU R48, [R1+0x6e0] ;  /* 0x0006e00001307983 */ /* 0x000ea80000300800 */
[----:B------:R-:W2:Y:S04]  /*657b0*/  LDL.LU R49, [R1+0x6e4] ;  /* 0x0006e40001317983 */ /* 0x000ea80000300800 */
[----:B------:R-:W2:Y:S04]  /*657c0*/  LDL.LU R50, [R1+0x6e8] ;  /* 0x0006e80001327983 */ /* 0x000ea80000300800 */
[----:B------:R-:W2:Y:S01]  /*657d0*/  LDL.LU R51, [R1+0x6ec] ;  /* 0x0006ec0001337983 */ /* 0x000ea20000300800 */
[----:B------:R-:W-:-:S02]  /*657e0*/  IMAD.MOV.U32 R38, RZ, RZ, R15 ;  /* 0x000000ffff267224 */ /* 0x000fc400078e000f */
[----:B------:R-:W-:Y:S01]  /*657f0*/  IMAD.MOV.U32 R39, RZ, RZ, R14 ;  /* 0x000000ffff277224 */ /* 0x000fe200078e000e */
[----:B--2---:R-:W-:Y:S04]  /*65800*/  STL.64 [R1+0x2bc8], R50 ;  /* 0x002bc83201007387 */ /* 0x004fe80000100a00 */
[----:B------:R1:W-:Y:S04]  /*65810*/  STL.64 [R1+0x2bc0], R48 ;  /* 0x002bc03001007387 */ /* 0x0003e80000100a00 */
[----:B------:R-:W2:Y:S04]  /*65820*/  LDL.LU R15, [R1+0x2c44] ;  /* 0x002c4400010f7983 */ /* 0x000ea80000300800 */
[----:B------:R-:W0:Y:S04]  /*65830*/  LDL.LU R14, [R1+0x2c40] ;  /* 0x002c4000010e7983 */ /* 0x000e280000300800 */
[----:B------:R0:W-:Y:S04]  /*65840*/  STL.64 [R1+0x2bd0], R38 ;  /* 0x002bd02601007387 */ /* 0x0001e80000100a00 */
[----:B------:R-:W2:Y:S04]  /*65850*/  LDL.LU R32, [R1+0x6f0] ;  /* 0x0006f00001207983 */ /* 0x000ea80000300800 */
[----:B------:R-:W2:Y:S04]  /*65860*/  LDL.LU R33, [R1+0x6f4] ;  /* 0x0006f40001217983 */ /* 0x000ea80000300800 */
[----:B------:R-:W2:Y:S04]  /*65870*/  LDL.LU R34, [R1+0x6f8] ;  /* 0x0006f80001227983 */ /* 0x000ea80000300800 */
[----:B------:R-:W2:Y:S01]  /*65880*/  LDL.LU R35, [R1+0x6fc] ;  /* 0x0006fc0001237983 */ /* 0x000ea20000300800 */
[----:B---3--:R-:W-:-:S02]  /*65890*/  IMAD.MOV.U32 R30, RZ, RZ, R17 ;  /* 0x000000ffff1e7224 */ /* 0x008fc400078e0011 */
[----:B------:R-:W-:Y:S02]  /*658a0*/  IMAD.MOV.U32 R31, RZ, RZ, R16 ;  /* 0x000000ffff1f7224 */ /* 0x000fe400078e0010 */
[----:B------:R-:W-:Y:S02]  /*658b0*/  IMAD.MOV.U32 R26, RZ, RZ, R13 ;  /* 0x000000ffff1a7224 */ /* 0x000fe400078e000d */
[----:B----4-:R-:W-:Y:S01]  /*658c0*/  IMAD.MOV.U32 R27, RZ, RZ, R12 ;  /* 0x000000ffff1b7224 */ /* 0x010fe200078e000c */
[----:B--2---:R-:W-:Y:S04]  /*658d0*/  STL.64 [R1+0x2be0], R34 ;  /* 0x002be02201007387 */ /* 0x004fe80000100a00 */
[----:B------:R-:W-:Y:S04]  /*658e0*/  STL.64 [R1+0x2bd8], R32 ;  /* 0x002bd82001007387 */ /* 0x000fe80000100a00 */
[----:B------:R-:W2:Y:S04]  /*658f0*/  LDL.LU R17, [R1+0x2c3c] ;  /* 0x002c3c0001117983 */ /* 0x000ea80000300800 */
[----:B------:R-:W3:Y:S04]  /*65900*/  LDL.LU R16, [R1+0x2c38] ;  /* 0x002c380001107983 */ /* 0x000ee80000300800 */
[----:B------:R4:W-:Y:S04]  /*65910*/  STL.64 [R1+0x2be8], R30 ;  /* 0x002be81e01007387 */ /* 0x0009e80000100a00 */
[----:B------:R-:W4:Y:S04]  /*65920*/  LDL.LU R56, [R1+0x700] ;  /* 0x0007000001387983 */ /* 0x000f280000300800 */
[----:B------:R-:W4:Y:S04]  /*65930*/  LDL.LU R57, [R1+0x704] ;  /* 0x0007040001397983 */ /* 0x000f280000300800 */
[----:B------:R-:W4:Y:S04]  /*65940*/  LDL.LU R58, [R1+0x708] ;  /* 0x00070800013a7983 */ /* 0x000f280000300800 */
[----:B------:R-:W4:Y:S04]  /*65950*/  LDL.LU R59, [R1+0x70c] ;  /* 0x00070c00013b7983 */ /* 0x000f280000300800 */
[----:B------:R-:W4:Y:S04]  /*65960*/  LDL.LU R13, [R1+0x2c34] ;  /* 0x002c3400010d7983 */ /* 0x000f280000300800 */
[----:B------:R-:W4:Y:S01]  /*65970*/  LDL.LU R12, [R1+0x2c30] ;  /* 0x002c3000010c7983 */ /* 0x000f220000300800 */
[----:B0-----:R-:W-:-:S02]  /*65980*/  IMAD.MOV.U32 R54, RZ, RZ, R14 ;  /* 0x000000ffff367224 */ /* 0x001fc400078e000e */
[----:B------:R-:W-:Y:S01]  /*65990*/  IMAD.MOV.U32 R55, RZ, RZ, R15 ;  /* 0x000000ffff377224 */ /* 0x000fe200078e000f */
        /* <DEDUP_REMOVED lines=11> */
[----:B------:R-:W4:Y:S04]  /*65a50*/  LDL.LU R49, [R1+0x724] ;  /* 0x0007240001317983 */ /* 0x000f280000300800 */
[----:B------:R-:W4:Y:S04]  /*65a60*/  LDL.LU R50, [R1+0x728] ;  /* 0x0007280001327983 */ /* 0x000f280000300800 */
[----:B------:R-:W4:Y:S01]  /*65a70*/  LDL.LU R51, [R1+0x72c] ;  /* 0x00072c0001337983 */ /* 0x000f220000300800 */
[----:B--2---:R-:W-:-:S02]  /*65a80*/  IMAD.MOV.U32 R39, RZ, RZ, R17 ;  /* 0x000000ffff277224 */ /* 0x004fc400078e0011 */
[----:B---3--:R-:W-:Y:S02]  /*65a90*/  IMAD.MOV.U32 R38, RZ, RZ, R16 ;  /* 0x000000ffff267224 */ /* 0x008fe400078e0010 */
[----:B------:R-:W2:Y:S04]  /*65aa0*/  LDL.LU R16, [R1+0x2c24] ;  /* 0x002c240001107983 */ /* 0x000ea80000300800 */
[----:B------:R-:W2:Y:S01]  /*65ab0*/  LDL.LU R17, [R1+0x2c20] ;  /* 0x002c200001117983 */ /* 0x000ea20000300800 */
[----:B----4-:R-:W-:Y:S02]  /*65ac0*/  IMAD.MOV.U32 R31, RZ, RZ, R13 ;  /* 0x000000ffff1f7224 */ /* 0x010fe400078e000d */
[----:B------:R-:W-:Y:S02]  /*65ad0*/  IMAD.MOV.U32 R30, RZ, RZ, R12 ;  /* 0x000000ffff1e7224 */ /* 0x000fe400078e000c */
[----:B------:R-:W3:Y:S04]  /*65ae0*/  LDL.LU R12, [R1+0x2c1c] ;  /* 0x002c1c00010c7983 */ /* 0x000ee80000300800 */
[----:B------:R-:W3:Y:S04]  /*65af0*/  LDL.LU R13, [R1+0x2c18] ;  /* 0x002c1800010d7983 */ /* 0x000ee80000300800 */
[----:B------:R-:W4:Y:S04]  /*65b00*/  LDL.LU R32, [R1+0x730] ;  /* 0x0007300001207983 */ /* 0x000f280000300800 */
[----:B------:R-:W4:Y:S04]  /*65b10*/  LDL.LU R33, [R1+0x734] ;  /* 0x0007340001217983 */ /* 0x000f280000300800 */
[----:B------:R-:W4:Y:S04]  /*65b20*/  LDL.LU R34, [R1+0x738] ;  /* 0x0007380001227983 */ /* 0x000f280000300800 */
[----:B------:R-:W4:Y:S01]  /*65b30*/  LDL.LU R35, [R1+0x73c] ;  /* 0x00073c0001237983 */ /* 0x000f220000300800 */
[C---:B------:R-:W-:Y:S03]  /*65b40*/  HMMA.16816.F32 R8, R40.reuse, R14, R8 ;  /* 0x0000000e2808723c */ /* 0x040fe60000001808 */
[----:B------:R-:W3:Y:S04]  /*65b50*/  LDL.LU R20, [R1+0x710] ;  /* 0x0007100001147983 */ /* 0x000ee80000300800 */
[----:B------:R-:W3:Y:S04]  /*65b60*/  LDL.LU R21, [R1+0x714] ;  /* 0x0007140001157983 */ /* 0x000ee80000300800 */
[----:B------:R-:W4:Y:S04]  /*65b70*/  LDL.LU R22, [R1+0x718] ;  /* 0x0007180001167983 */ /* 0x000f280000300800 */
[----:B------:R-:W4:Y:S04]  /*65b80*/  LDL.LU R23, [R1+0x71c] ;  /* 0x00071c0001177983 */ /* 0x000f280000300800 */
[----:B------:R-:W4:Y:S04]  /*65b90*/  LDL.LU R4, [R1+0x6d0] ;  /* 0x0006d00001047983 */ /* 0x000f280000300800 */
[----:B------:R-:W4:Y:S04]  /*65ba0*/  LDL.LU R5, [R1+0x6d4] ;  /* 0x0006d40001057983 */ /* 0x000f280000300800 */
[----:B------:R-:W4:Y:S04]  /*65bb0*/  LDL.LU R6, [R1+0x6d8] ;  /* 0x0006d80001067983 */ /* 0x000f280000300800 */
[----:B------:R-:W4:Y:S04]  /*65bc0*/  LDL.LU R7, [R1+0x6dc] ;  /* 0x0006dc0001077983 */ /* 0x000f280000300800 */
[----:B------:R-:W-:Y:S04]  /*65bd0*/  STL.64 [R1+0x27a0], R18 ;  /* 0x0027a01201007387 */ /* 0x000fe80000100a00 */
[----:B--2---:R0:W-:Y:S04]  /*65be0*/  STL.64 [R1+0x2798], R16 ;  /* 0x0027981001007387 */ /* 0x0041e80000100a00 */
[----:B0-----:R-:W2:Y:S04]  /*65bf0*/  LDL.LU R16, [R1+0x6b0] ;  /* 0x0006b00001107983 */ /* 0x001ea80000300800 */
[----:B------:R-:W2:Y:S04]  /*65c00*/  LDL.LU R17, [R1+0x6b4] ;  /* 0x0006b40001117983 */ /* 0x000ea80000300800 */
[----:B------:R-:W2:Y:S04]  /*65c10*/  LDL.LU R18, [R1+0x6b8] ;  /* 0x0006b80001127983 */ /* 0x000ea80000300800 */
[----:B------:R-:W2:Y:S04]  /*65c20*/  LDL.LU R19, [R1+0x6bc] ;  /* 0x0006bc0001137983 */ /* 0x000ea80000300800 */
[----:B------:R-:W-:Y:S04]  /*65c30*/  STL.64 [R1+0xd50], R8 ;  /* 0x000d500801007387 */ /* 0x000fe80000100a00 */
[----:B------:R0:W-:Y:S04]  /*65c40*/  STL.64 [R1+0xd58], R10 ;  /* 0x000d580a01007387 */ /* 0x0001e80000100a00 */
[----:B0-----:R-:W2:Y:S04]  /*65c50*/  LDL.LU.64 R10, [R1+0x2c10] ;  /* 0x002c1000010a7983 */ /* 0x001ea80000300a00 */
[----:B------:R-:W4:Y:S04]  /*65c60*/  LDL.LU.64 R8, [R1+0x2c08] ;  /* 0x002c080001087983 */ /* 0x000f280000300a00 */
[----:B------:R4:W-:Y:S04]  /*65c70*/  STL.64 [R1+0x2840], R14 ;  /* 0x0028400e01007387 */ /* 0x0009e80000100a00 */
[----:B---3--:R-:W-:Y:S01]  /*65c80*/  STL.64 [R1+0x2838], R12 ;  /* 0x0028380c01007387 */ /* 0x008fe20000100a00 */
[----:B--2---:R-:W-:Y:S01]  /*65c90*/  HMMA.16816.F32 R40, R40, R10, R44 ;  /* 0x0000000a2828723c */ /* 0x004fe2000000182c */
[----:B----4-:R-:W-:-:S02]  /*65ca0*/  IMAD.MOV.U32 R14, RZ, RZ, R8 ;  /* 0x000000ffff0e7224 */ /* 0x010fc400078e0008 */
[----:B------:R-:W-:Y:S01]  /*65cb0*/  IMAD.MOV.U32 R15, RZ, RZ, R9 ;  /* 0x000000ffff0f7224 */ /* 0x000fe200078e0009 */
[----:B------:R-:W2:Y:S04]  /*65cc0*/  LDL.LU R8, [R1+0x2c04] ;  /* 0x002c040001087983 */ /* 0x000ea80000300800 */
[----:B------:R-:W2:Y:S04]  /*65cd0*/  LDL.LU R9, [R1+0x2c00] ;  /* 0x002c000001097983 */ /* 0x000ea80000300800 */
[----:B------:R-:W3:Y:S04]  /*65ce0*/  LDL.LU.64 R46, [R1+0x2bf8] ;  /* 0x002bf800012e7983 */ /* 0x000ee80000300a00 */
[----:B------:R-:W3:Y:S04]  /*65cf0*/  LDL.LU.64 R44, [R1+0x2bf0] ;  /* 0x002bf000012c7983 */ /* 0x000ee80000300a00 */
[----:B------:R0:W-:Y:S04]  /*65d00*/  STL.64 [R1+0x750], R40 ;  /* 0x0007502801007387 */ /* 0x0001e80000100a00 */
[----:B------:R1:W-:Y:S04]  /*65d10*/  STL.64 [R1+0x758], R42 ;  /* 0x0007582a01007387 */ /* 0x0003e80000100a00 */
[----:B0-----:R-:W4:Y:S04]  /*65d20*/  LDL.LU R40, [R1+0x740] ;  /* 0x0007400001287983 */ /* 0x001f280000300800 */
[----:B------:R-:W4:Y:S04]  /*65d30*/  LDL.LU R41, [R1+0x744] ;  /* 0x0007440001297983 */ /* 0x000f280000300800 */
[----:B-1----:R-:W4:Y:S04]  /*65d40*/  LDL.LU R42, [R1+0x748] ;  /* 0x00074800012a7983 */ /* 0x002f280000300800 */
[----:B------:R-:W4:Y:S04]  /*65d50*/  LDL.LU R43, [R1+0x74c] ;  /* 0x00074c00012b7983 */ /* 0x000f280000300800 */
[----:B------:R-:W-:Y:S01]  /*65d60*/  STL.64 [R1+0x2850], R10 ;  /* 0x0028500a01007387 */ /* 0x000fe20000100a00 */
[C---:B---3--:R-:W-:Y:S08]  /*65d70*/  HMMA.16816.F32 R36, R44.reuse, R38, R32 ;  /* 0x000000262c24723c */ /* 0x048ff00000001820 */
[C---:B------:R-:W-:Y:S01]  /*65d80*/  HMMA.16816.F32 R52, R44.reuse, R54, R48 ;  /* 0x000000362c34723c */ /* 0x040fe20000001830 */
[----:B--2---:R0:W-:Y:S04]  /*65d90*/  STL.64 [R1+0x2848], R8 ;  /* 0x0028480801007387 */ /* 0x0041e80000100a00 */
[----:B0-----:R-:W2:Y:S04]  /*65da0*/  LDL.LU R8, [R1+0x6c0] ;  /* 0x0006c00001087983 */ /* 0x001ea80000300800 */
[----:B------:R-:W2:Y:S04]  /*65db0*/  LDL.LU R9, [R1+0x6c4] ;  /* 0x0006c40001097983 */ /* 0x000ea80000300800 */
[----:B------:R-:W2:Y:S04]  /*65dc0*/  LDL.LU R10, [R1+0x6c8] ;  /* 0x0006c800010a7983 */ /* 0x000ea80000300800 */
[----:B------:R-:W2:Y:S01]  /*65dd0*/  LDL.LU R11, [R1+0x6cc] ;  /* 0x0006cc00010b7983 */ /* 0x000ea20000300800 */
[----:B----4-:R-:W-:-:S15]  /*65de0*/  HMMA.16816.F32 R28, R44, R30, R40 ;  /* 0x0000001e2c1c723c */ /* 0x010fde0000001828 */
[----:B------:R-:W-:-:S04]  /*65df0*/  NOP ;  /* 0x0000000000007918 */ /* 0x000fc80000000000 */
[----:B------:R-:W-:Y:S02]  /*65e00*/  IMAD.MOV.U32 R41, RZ, RZ, R30 ;  /* 0x000000ffff297224 */ /* 0x000fe400078e001e */
[----:B------:R-:W-:Y:S01]  /*65e10*/  IMAD.MOV.U32 R40, RZ, RZ, R28 ;  /* 0x000000ffff287224 */ /* 0x000fe200078e001c */
[----:B------:R-:W-:Y:S04]  /*65e20*/  STL.64 [R1+0x740], R28 ;  /* 0x0007401c01007387 */ /* 0x000fe80000100a00 */
[----:B------:R0:W-:Y:S04]  /*65e30*/  STL.64 [R1+0x748], R30 ;  /* 0x0007481e01007387 */ /* 0x0001e80000100a00 */
[----:B0-----:R-:W3:Y:S04]  /*65e40*/  LDL.LU.64 R30, [R1+0x2be8] ;  /* 0x002be800011e7983 */ /* 0x001ee80000300a00 */
[----:B------:R-:W-:Y:S04]  /*65e50*/  STL.64 [R1+0x2b28], R40 ;  /* 0x002b282801007387 */ /* 0x000fe80000100a00 */
[----:B------:R-:W4:Y:S04]  /*65e60*/  LDL.LU R42, [R1+0x2d8] ;  /* 0x0002d800012a7983 */ /* 0x000f280000300800 */
[----:B------:R-:W4:Y:S04]  /*65e70*/  LDL.LU R43, [R1+0x2dc] ;  /* 0x0002dc00012b7983 */ /* 0x000f280000300800 */
[----:B------:R-:W2:Y:S04]  /*65e80*/  LDL.LU.64 R34, [R1+0x2be0] ;  /* 0x002be00001227983 */ /* 0x000ea80000300a00 */
[----:B------:R-:W2:Y:S04]  /*65e90*/  LDL.LU.64 R32, [R1+0x2bd8] ;  /* 0x002bd80001207983 */ /* 0x000ea80000300a00 */
[----:B------:R-:W-:Y:S04]  /*65ea0*/  STL.64 [R1+0x730], R36 ;  /* 0x0007302401007387 */ /* 0x000fe80000100a00 */
[----:B------:R0:W-:Y:S04]  /*65eb0*/  STL.64 [R1+0x738], R38 ;  /* 0x0007382601007387 */ /* 0x0001e80000100a00 */
[----:B0-----:R-:W2:Y:S04]  /*65ec0*/  LDL.LU.64 R38, [R1+0x2bd0] ;  /* 0x002bd00001267983 */ /* 0x001ea80000300a00 */
[----:B------:R-:W4:Y:S04]  /*65ed0*/  LDL.LU.64 R50, [R1+0x2bc8] ;  /* 0x002bc80001327983 */ /* 0x000f280000300a00 */
[----:B------:R-:W4:Y:S04]  /*65ee0*/  LDL.LU.64 R48, [R1+0x2bc0] ;  /* 0x002bc00001307983 */ /* 0x000f280000300a00 */
[----:B------:R-:W-:Y:S04]  /*65ef0*/  STL.64 [R1+0x720], R52 ;  /* 0x0007203401007387 */ /* 0x000fe80000100a00 */
[----:B------:R0:W-:Y:S04]  /*65f00*/  STL.64 [R1+0x728], R54 ;  /* 0x0007283601007387 */ /* 0x0001e80000100a00 */
[----:B0-----:R-:W4:Y:S01]  /*65f10*/  LDL.LU.64 R54, [R1+0x2bb8] ;  /* 0x002bb80001367983 */ /* 0x001f220000300a00 */
[----:B------:R-:W-:Y:S03]  /*65f20*/  HMMA.16816.F32 R24, R44, R26, R20 ;  /* 0x0000001a2c18723c */ /* 0x000fe60000001814 */
[----:B------:R-:W4:-:S15]  /*65f30*/  LDL.LU.64 R22, [R1+0x2bb0] ;  /* 0x002bb00001167983 */ /* 0x000f1e0000300a00 */
[----:B------:R-:W-:Y:S01]  /*65f40*/  NOP ;  /* 0x0000000000007918 */ /* 0x000fe20000000000 */
[----:B------:R-:W-:Y:S04]  /*65f50*/  STL.64 [R1+0x710], R24 ;  /* 0x0007101801007387 */ /* 0x000fe80000100a00 */
[----:B------:R0:W-:Y:S04]  /*65f60*/  STL.64 [R1+0x718], R26 ;  /* 0x0007181a01007387 */ /* 0x0001e80000100a00 */
[----:B0-----:R-:W4:Y:S04]  /*65f70*/  LDL.LU.64 R26, [R1+0x2ba8] ;  /* 0x002ba800011a7983 */ /* 0x001f280000300a00 */
[----:B------:R-:W4:Y:S01]  /*65f80*/  LDL.LU.64 R24, [R1+0x2ba0] ;  /* 0x002ba00001187983 */ /* 0x000f220000300a00 */
[C---:B---3--:R-:W-:Y:S03]  /*65f90*/  HMMA.16816.F32 R28, R44.reuse, R30, R56 ;  /* 0x0000001e2c1c723c */ /* 0x048fe60000001838 */
[----:B------:R-:W3:Y:S04]  /*65fa0*/  LDL.LU.64 R58, [R1+0x2b98] ;  /* 0x002b9800013a7983 */ /* 0x000ee80000300a00 */
[----:B------:R-:W3:Y:S01]  /*65fb0*/  LDL.LU.64 R56, [R1+0x2b90] ;  /* 0x002b900001387983 */ /* 0x000ee20000300a00 */
[C---:B--2---:R-:W-:Y:S11]  /*65fc0*/  HMMA.16816.F32 R36, R44.reuse, R38, R32 ;  /* 0x000000262c24723c */ /* 0x044ff60000001820 */
[----:B------:R-:W-:Y:S04]  /*65fd0*/  STL.64 [R1+0x700], R28 ;  /* 0x0007001c01007387 */ /* 0x000fe80000100a00 */
[----:B------:R0:W-:Y:S01]  /*65fe0*/  STL.64 [R1+0x708], R30 ;  /* 0x0007081e01007387 */ /* 0x0001e20000100a00 */
[C---:B----4-:R-:W-:Y:S03]  /*65ff0*/  HMMA.16816.F32 R40, R44.reuse, R42, R4 ;  /* 0x0000002a2c28723c */ /* 0x050fe60000001804 */
[----:B0-----:R-:W2:Y:S04]  /*66000*/  LDL.LU.64 R30, [R1+0x2b88] ;  /* 0x002b8800011e7983 */ /* 0x001ea80000300a00 */
[----:B------:R-:W4:Y:S01]  /*66010*/  LDL.LU.64 R34, [R1+0x2b80] ;  /* 0x002b800001227983 */ /* 0x000f220000300a00 */
[C---:B------:R-:W-:Y:S03]  /*66020*/  HMMA.16816.F32 R52, R44.reuse, R54, R48 ;  /* 0x000000362c34723c */ /* 0x040fe60000001830 */
[----:B------:R-:W4:Y:S04]  /*66030*/  LDL.LU.64 R32, [R1+0x2b78] ;  /* 0x002b780001207983 */ /* 0x000f280000300a00 */
[----:B------:R-:W-:Y:S04]  /*66040*/  STL.64 [R1+0x6f0], R36 ;  /* 0x0006f02401007387 */ /* 0x000fe80000100a00 */
[----:B------:R0:W-:Y:S04]  /*66050*/  STL.64 [R1+0x6f8], R38 ;  /* 0x0006f82601007387 */ /* 0x0001e80000100a00 */
[----:B0-----:R-:W4:Y:S04]  /*66060*/  LDL.LU.64 R38, [R1+0x2b70] ;  /* 0x002b700001267983 */ /* 0x001f280000300a00 */
[----:B------:R-:W3:Y:S04]  /*66070*/  LDL.LU.64 R50, [R1+0x2b68] ;  /* 0x002b680001327983 */ /* 0x000ee80000300a00 */
[----:B------:R-:W3:Y:S04]  /*66080*/  LDL.LU.64 R48, [R1+0x2b60] ;  /* 0x002b600001307983 */ /* 0x000ee80000300a00 */
[----:B------:R-:W-:Y:S04]  /*66090*/  STL.64 [R1+0x6e0], R52 ;  /* 0x0006e03401007387 */ /* 0x000fe80000100a00 */
[----:B------:R0:W-:Y:S04]  /*660a0*/  STL.64 [R1+0x6e8], R54 ;  /* 0x0006e83601007387 */ /* 0x0001e80000100a00 */
[----:B0-----:R-:W3:Y:S04]  /*660b0*/  LDL.LU.64 R54, [R1+0x2b58] ;  /* 0x002b580001367983 */ /* 0x001ee80000300a00 */
[----:B------:R-:W3:Y:S01]  /*660c0*/  LDL.LU.64 R6, [R1+0x2b50] ;  /* 0x002b500001067983 */ /* 0x000ee20000300a00 */
[C---:B------:R-:W-:Y:S08]  /*660d0*/  HMMA.16816.F32 R12, R44.reuse, R14, R8 ;  /* 0x0000000e2c0c723c */ /* 0x040ff00000001808 */
[C---:B------:R-:W-:Y:S01]  /*660e0*/  HMMA.16816.F32 R8, R44.reuse, R22, R16 ;  /* 0x000000162c08723c */ /* 0x040fe20000001810 */
[----:B------:R-:W-:Y:S04]  /*660f0*/  STL.64 [R1+0x6d0], R40 ;  /* 0x0006d02801007387 */ /* 0x000fe80000100a00 */
[----:B------:R-:W-:Y:S06]  /*66100*/  STL.64 [R1+0x6d8], R42 ;  /* 0x0006d82a01007387 */ /* 0x000fec0000100a00 */
[----:B------:R-:W-:Y:S04]  /*66110*/  STL.64 [R1+0x6c0], R12 ;  /* 0x0006c00c01007387 */ /* 0x000fe80000100a00 */
[----:B------:R4:W-:Y:S04]  /*66120*/  STL.64 [R1+0x6c8], R14 ;  /* 0x0006c80e01007387 */ /* 0x0009e80000100a00 */
[----:B------:R-:W-:Y:S04]  /*66130*/  STL.64 [R1+0x6b0], R8 ;  /* 0x0006b00801007387 */ /* 0x000fe80000100a00 */
[----:B------:R3:W-:Y:S01]  /*66140*/  STL.64 [R1+0x6b8], R10 ;  /* 0x0006b80a01007387 */ /* 0x0007e20000100a00 */
[C---:B--2---:R-:W-:Y:S08]  /*66150*/  HMMA.16816.F32 R16, R44.reuse, R30, R24 ;  /* 0x0000001e2c10723c */ /* 0x044ff00000001818 */
[C---:B----4-:R-:W-:Y:S11]  /*66160*/  HMMA.16816.F32 R12, R44.reuse, R38, R32 ;  /* 0x000000262c0c723c */ /* 0x050ff60000001820 */
[----:B------:R0:W-:Y:S01]  /*66170*/  STL.64 [R1+0x6a0], R16 ;  /* 0x0006a01001007387 */ /* 0x0001e20000100a00 */
[C---:B---3--:R-:W-:Y:S08]  /*66180*/  HMMA.16816.F32 R8, R44.reuse, R54, R48 ;  /* 0x000000362c08723c */ /* 0x048ff00000001830 */
[C---:B------:R-:W-:Y:S01]  /*66190*/  HMMA.16816.F32 R4, R44.reuse, R6, R56 ;  /* 0x000000062c04723c */ /* 0x040fe20000001838 */
[----:B------:R1:W-:Y:S04]  /*661a0*/  STL.64 [R1+0x6a8], R18 ;  /* 0x0006a81201007387 */ /* 0x0003e80000100a00 */
[----:B------:R-:W-:Y:S04]  /*661b0*/  STL.64 [R1+0x690], R12 ;  /* 0x0006900c01007387 */ /* 0x000fe80000100a00 */
[----:B------:R2:W-:Y:S04]  /*661c0*/  STL.64 [R1+0x698], R14 ;  /* 0x0006980e01007387 */ /* 0x0005e80000100a00 */
[----:B------:R-:W3:Y:S04]  /*661d0*/  LDL.LU R54, [R1+0xb8] ;  /* 0x0000b80001367983 */ /* 0x000ee80000300800 */
[----:B------:R4:W-:Y:S04]  /*661e0*/  STL.64 [R1+0x680], R8 ;  /* 0x0006800801007387 */ /* 0x0009e80000100a00 */
[----:B------:R0:W-:Y:S04]  /*661f0*/  STL.64 [R1+0x688], R10 ;  /* 0x0006880a01007387 */ /* 0x0001e80000100a00 */
[----:B------:R0:W-:Y:S04]  /*66200*/  STL.64 [R1+0x670], R4 ;  /* 0x0006700401007387 */ /* 0x0001e80000100a00 */
[----:B------:R0:W-:Y:S04]  /*66210*/  STL.64 [R1+0x678], R6 ;  /* 0x0006780601007387 */ /* 0x0001e80000100a00 */
[----:B------:R-:W3:Y:S04]  /*66220*/  LDL.LU R55, [R1+0xbc] ;  /* 0x0000bc0001377983 */ /* 0x000ee80000300800 */
[----:B---3--:R-:W-:Y:S04]  /*66230*/  STL.64 [R1+0x2968], R54 ;  /* 0x0029683601007387 */ /* 0x008fe80000100a00 */
[----:B------:R-:W3:Y:S04]  /*66240*/  LDL.LU R38, [R1+0xc8] ;  /* 0x0000c80001267983 */ /* 0x000ee80000300800 */
[----:B------:R-:W3:Y:S04]  /*66250*/  LDL.LU R39, [R1+0xcc] ;  /* 0x0000cc0001277983 */ /* 0x000ee80000300800 */
[----:B---3--:R3:W-:Y:S04]  /*66260*/  STL.64 [R1+0x2970], R38 ;  /* 0x0029702601007387 */ /* 0x0087e80000100a00 */
[----:B------:R-:W2:Y:S04]  /*66270*/  LDL.LU R32, [R1+0x560] ;  /* 0x0005600001207983 */ /* 0x000ea80000300800 */
[----:B------:R-:W2:Y:S04]  /*66280*/  LDL.LU R33, [R1+0x564] ;  /* 0x0005640001217983 */ /* 0x000ea80000300800 */
[----:B------:R-:W2:Y:S04]  /*66290*/  LDL.LU R34, [R1+0x568] ;  /* 0x0005680001227983 */ /* 0x000ea80000300800 */
[----:B------:R-:W2:Y:S04]  /*662a0*/  LDL.LU R35, [R1+0x56c] ;  /* 0x00056c0001237983 */ /* 0x000ea80000300800 */
[----:B--2---:R-:W-:Y:S04]  /*662b0*/  STL.64 [R1+0x2980], R34 ;  /* 0x0029802201007387 */ /* 0x004fe80000100a00 */
[----:B------:R2:W-:Y:S04]  /*662c0*/  STL.64 [R1+0x2978], R32 ;  /* 0x0029782001007387 */ /* 0x0005e80000100a00 */
[----:B------:R-:W2:Y:S04]  /*662d0*/  LDL.LU R30, [R1+0xd8] ;  /* 0x0000d800011e7983 */ /* 0x000ea80000300800 */
[----:B------:R-:W2:Y:S04]  /*662e0*/  LDL.LU R31, [R1+0xdc] ;  /* 0x0000dc00011f7983 */ /* 0x000ea80000300800 */
[----:B--2---:R2:W-:Y:S04]  /*662f0*/  STL.64 [R1+0x2988], R30 ;  /* 0x0029881e01007387 */ /* 0x0045e80000100a00 */
        /* <DEDUP_REMOVED lines=17> */
[----:B--2---:R1:W-:Y:S04]  /*66410*/  STL.64 [R1+0x29b8], R14 ;  /* 0x0029b80e01007387 */ /* 0x0043e80000100a00 */
[----:B----4-:R-:W2:Y:S04]  /*66420*/  LDL.LU R8, [R1+0x590] ;  /* 0x0005900001087983 */ /* 0x010ea80000300800 */
[----:B------:R-:W2:Y:S04]  /*66430*/  LDL.LU R9, [R1+0x594] ;  /* 0x0005940001097983 */ /* 0x000ea80000300800 */
[----:B------:R-:W4:Y:S04]  /*66440*/  LDL.LU R10, [R1+0x598] ;  /* 0x00059800010a7983 */ /* 0x000f280000300800 */
[----:B------:R-:W4:Y:S04]  /*66450*/  LDL.LU R11, [R1+0x59c] ;  /* 0x00059c00010b7983 */ /* 0x000f280000300800 */
[----:B----4-:R-:W-:Y:S04]  /*66460*/  STL.64 [R1+0x29c8], R10 ;  /* 0x0029c80a01007387 */ /* 0x010fe80000100a00 */
[----:B--2---:R-:W-:Y:S04]  /*66470*/  STL.64 [R1+0x29c0], R8 ;  /* 0x0029c00801007387 */ /* 0x004fe80000100a00 */
[----:B------:R-:W2:Y:S04]  /*66480*/  LDL.LU R4, [R1+0x5a0] ;  /* 0x0005a00001047983 */ /* 0x000ea80000300800 */
[----:B------:R-:W2:Y:S04]  /*66490*/  LDL.LU R5, [R1+0x5a4] ;  /* 0x0005a40001057983 */ /* 0x000ea80000300800 */
[----:B------:R-:W4:Y:S04]  /*664a0*/  LDL.LU R6, [R1+0x5a8] ;  /* 0x0005a80001067983 */ /* 0x000f280000300800 */
[----:B------:R-:W4:Y:S04]  /*664b0*/  LDL.LU R7, [R1+0x5ac] ;  /* 0x0005ac0001077983 */ /* 0x000f280000300800 */
[----:B----4-:R4:W-:Y:S04]  /*664c0*/  STL.64 [R1+0x29d8], R6 ;  /* 0x0029d80601007387 */ /* 0x0109e80000100a00 */
[----:B--2---:R-:W-:Y:S04]  /*664d0*/  STL.64 [R1+0x29d0], R4 ;  /* 0x0029d00401007387 */ /* 0x004fe80000100a00 */
[----:B------:R-:W2:Y:S04]  /*664e0*/  LDL.LU R58, [R1+0x118] ;  /* 0x00011800013a7983 */ /* 0x000ea80000300800 */
[----:B------:R-:W2:Y:S04]  /*664f0*/  LDL.LU R59, [R1+0x11c] ;  /* 0x00011c00013b7983 */ /* 0x000ea80000300800 */
[----:B--2---:R2:W-:Y:S04]  /*66500*/  STL.64 [R1+0x29e0], R58 ;  /* 0x0029e03a01007387 */ /* 0x0045e80000100a00 */
[----:B---3--:R-:W3:Y:S04]  /*66510*/  LDL.LU R38, [R1+0x128] ;  /* 0x0001280001267983 */ /* 0x008ee80000300800 */
        /* <DEDUP_REMOVED lines=22> */
[----:B------:R-:W2:Y:S04]  /*66680*/  LDL.LU R18, [R1+0x5e8] ;  /* 0x0005e80001127983 */ /* 0x000ea80000300800 */
[----:B------:R-:W2:Y:S04]  /*66690*/  LDL.LU R19, [R1+0x5ec] ;  /* 0x0005ec0001137983 */ /* 0x000ea80000300800 */
[----:B--2---:R-:W-:Y:S04]  /*666a0*/  STL.64 [R1+0x2a28], R18 ;  /* 0x002a281201007387 */ /* 0x004fe80000100a00 */
[----:B------:R-:W-:Y:S04]  /*666b0*/  STL.64 [R1+0x2a20], R16 ;  /* 0x002a201001007387 */ /* 0x000fe80000100a00 */
[----:B-1----:R-:W2:Y:S04]  /*666c0*/  LDL.LU R14, [R1+0x158] ;  /* 0x00015800010e7983 */ /* 0x002ea80000300800 */
[----:B------:R-:W2:Y:S04]  /*666d0*/  LDL.LU R15, [R1+0x15c] ;  /* 0x00015c00010f7983 */ /* 0x000ea80000300800 */
[----:B--2---:R0:W-:Y:S04]  /*666e0*/  STL.64 [R1+0x2a30], R14 ;  /* 0x002a300e01007387 */ /* 0x0041e80000100a00 */
[----:B----4-:R-:W2:Y:S04]  /*666f0*/  LDL.LU R6, [R1+0x168] ;  /* 0x0001680001067983 */ /* 0x010ea80000300800 */
[----:B------:R-:W2:Y:S04]  /*66700*/  LDL.LU R7, [R1+0x16c] ;  /* 0x00016c0001077983 */ /* 0x000ea80000300800 */
[----:B--2---:R1:W-:Y:S04]  /*66710*/  STL.64 [R1+0x2a38], R6 ;  /* 0x002a380601007387 */ /* 0x0043e80000100a00 */
[----:B------:R-:W2:Y:S04]  /*66720*/  LDL.LU R56, [R1+0x370] ;  /* 0x0003700001387983 */ /* 0x000ea80000300800 */
[----:B------:R-:W2:Y:S04]  /*66730*/  LDL.LU R57, [R1+0x374] ;  /* 0x0003740001397983 */ /* 0x000ea80000300800 */
[----:B------:R-:W4:Y:S04]  /*66740*/  LDL.LU R58, [R1+0x378] ;  /* 0x00037800013a7983 */ /* 0x000f280000300800 */
[----:B------:R-:W4:Y:S04]  /*66750*/  LDL.LU R59, [R1+0x37c] ;  /* 0x00037c00013b7983 */ /* 0x000f280000300800 */
[----:B----4-:R4:W-:Y:S04]  /*66760*/  STL.64 [R1+0x2a48], R58 ;  /* 0x002a483a01007387 */ /* 0x0109e80000100a00 */
[----:B--2---:R-:W-:Y:S04]  /*66770*/  STL.64 [R1+0x2a40], R56 ;  /* 0x002a403801007387 */ /* 0x004fe80000100a00 */
[----:B---3--:R-:W2:Y:S04]  /*66780*/  LDL.LU R38, [R1+0x178] ;  /* 0x0001780001267983 */ /* 0x008ea80000300800 */
[----:B------:R-:W2:Y:S04]  /*66790*/  LDL.LU R39, [R1+0x17c] ;  /* 0x00017c0001277983 */ /* 0x000ea80000300800 */
[----:B--2---:R2:W-:Y:S04]  /*667a0*/  STL.64 [R1+0x2a50], R38 ;  /* 0x002a502601007387 */ /* 0x0045e80000100a00 */
[----:B------:R-:W3:Y:S04]  /*667b0*/  LDL.LU R32, [R1+0x380] ;  /* 0x0003800001207983 */ /* 0x000ee80000300800 */
[----:B------:R-:W3:Y:S04]  /*667c0*/  LDL.LU R33, [R1+0x384] ;  /* 0x0003840001217983 */ /* 0x000ee80000300800 */
[----:B------:R-:W2:Y:S04]  /*667d0*/  LDL.LU R34, [R1+0x388] ;  /* 0x0003880001227983 */ /* 0x000ea80000300800 */
[----:B------:R-:W2:Y:S04]  /*667e0*/  LDL.LU R35, [R1+0x38c] ;  /* 0x00038c0001237983 */ /* 0x000ea80000300800 */
[----:B--2---:R2:W-:Y:S04]  /*667f0*/  STL.64 [R1+0x2a60], R34 ;  /* 0x002a602201007387 */ /* 0x0045e80000100a00 */
        /* <DEDUP_REMOVED lines=8> */
[----:B--2---:R2:W-:Y:S04]  /*66880*/  STL.64 [R1+0x2a78], R26 ;  /* 0x002a781a01007387 */ /* 0x0045e80000100a00 */
[----:B------:R-:W-:Y:S04]  /*66890*/  STL.64 [R1+0x2a70], R24 ;  /* 0x002a701801007387 */ /* 0x000fe80000100a00 */
[----:B------:R-:W2:Y:S04]  /*668a0*/  LDL.LU R22, [R1+0x198] ;  /* 0x0001980001167983 */ /* 0x000ea80000300800 */
[----:B------:R-:W2:Y:S04]  /*668b0*/  LDL.LU R23, [R1+0x19c] ;  /* 0x00019c0001177983 */ /* 0x000ea80000300800 */
[----:B--2---:R-:W-:Y:S04]  /*668c0*/  STL.64 [R1+0x2a80], R22 ;  /* 0x002a801601007387 */ /* 0x004fe80000100a00 */
[----:B0-----:R-:W2:Y:S04]  /*668d0*/  LDL.LU R14, [R1+0x1a8] ;  /* 0x0001a800010e7983 */ /* 0x001ea80000300800 */
[----:B------:R-:W2:Y:S04]  /*668e0*/  LDL.LU R15, [R1+0x1ac] ;  /* 0x0001ac00010f7983 */ /* 0x000ea80000300800 */
[----:B--2---:R0:W-:Y:S04]  /*668f0*/  STL.64 [R1+0x2a88], R14 ;  /* 0x002a880e01007387 */ /* 0x0041e80000100a00 */
[----:B------:R-:W2:Y:S04]  /*66900*/  LDL.LU R4, [R1+0x3b0] ;  /* 0x0003b00001047983 */ /* 0x000ea80000300800 */
[----:B------:R-:W2:Y:S04]  /*66910*/  LDL.LU R5, [R1+0x3b4] ;  /* 0x0003b40001057983 */ /* 0x000ea80000300800 */
[----:B-1----:R-:W2:Y:S04]  /*66920*/  LDL.LU R6, [R1+0x3b8] ;  /* 0x0003b80001067983 */ /* 0x002ea80000300800 */
[----:B------:R-:W2:Y:S04]  /*66930*/  LDL.LU R7, [R1+0x3bc] ;  /* 0x0003bc0001077983 */ /* 0x000ea80000300800 */
[----:B--2---:R-:W-:Y:S04]  /*66940*/  STL.64 [R1+0x2a98], R6 ;  /* 0x002a980601007387 */ /* 0x004fe80000100a00 */
[----:B------:R1:W-:Y:S04]  /*66950*/  STL.64 [R1+0x2a90], R4 ;  /* 0x002a900401007387 */ /* 0x0003e80000100a00 */
[----:B----4-:R-:W2:Y:S04]  /*66960*/  LDL.LU R58, [R1+0x1b8] ;  /* 0x0001b800013a7983 */ /* 0x010ea80000300800 */
[----:B------:R-:W2:Y:S04]  /*66970*/  LDL.LU R59, [R1+0x1bc] ;  /* 0x0001bc00013b7983 */ /* 0x000ea80000300800 */
[----:B--2---:R2:W-:Y:S04]  /*66980*/  STL.64 [R1+0x2aa0], R58 ;  /* 0x002aa03a01007387 */ /* 0x0045e80000100a00 */
[----:B------:R-:W4:Y:S04]  /*66990*/  LDL.LU R36, [R1+0x3c0] ;  /* 0x0003c00001247983 */ /* 0x000f280000300800 */
[----:B------:R-:W4:Y:S04]  /*669a0*/  LDL.LU R37, [R1+0x3c4] ;  /* 0x0003c40001257983 */ /* 0x000f280000300800 */
[----:B------:R-:W2:Y:S04]  /*669b0*/  LDL.LU R38, [R1+0x3c8] ;  /* 0x0003c80001267983 */ /* 0x000ea80000300800 */
[----:B------:R-:W2:Y:S04]  /*669c0*/  LDL.LU R39, [R1+0x3cc] ;  /* 0x0003cc0001277983 */ /* 0x000ea80000300800 */
[----:B--2---:R-:W-:Y:S04]  /*669d0*/  STL.64 [R1+0x2ab0], R38 ;  /* 0x002ab02601007387 */ /* 0x004fe80000100a00 */
[----:B----4-:R2:W-:Y:S04]  /*669e0*/  STL.64 [R1+0x2aa8], R36 ;  /* 0x002aa82401007387 */ /* 0x0105e80000100a00 */
[----:B------:R-:W4:Y:S04]  /*669f0*/  LDL.LU R34, [R1+0x1c8] ;  /* 0x0001c80001227983 */ /* 0x000f280000300800 */
[----:B------:R-:W4:Y:S04]  /*66a00*/  LDL.LU R35, [R1+0x1cc] ;  /* 0x0001cc0001237983 */ /* 0x000f280000300800 */
[----:B----4-:R4:W-:Y:S04]  /*66a10*/  STL.64 [R1+0x2ab8], R34 ;  /* 0x002ab82201007387 */ /* 0x0109e80000100a00 */
[----:B------:R-:W2:Y:S04]  /*66a20*/  LDL.LU R28, [R1+0x3d0] ;  /* 0x0003d000011c7983 */ /* 0x000ea80000300800 */
[----:B------:R-:W2:Y:S04]  /*66a30*/  LDL.LU R29, [R1+0x3d4] ;  /* 0x0003d400011d7983 */ /* 0x000ea80000300800 */
[----:B---3--:R-:W3:Y:S04]  /*66a40*/  LDL.LU R30, [R1+0x3d8] ;  /* 0x0003d800011e7983 */ /* 0x008ee80000300800 */
[----:B------:R-:W3:Y:S04]  /*66a50*/  LDL.LU R31, [R1+0x3dc] ;  /* 0x0003dc00011f7983 */ /* 0x000ee80000300800 */
[----:B---3--:R-:W-:Y:S04]  /*66a60*/  STL.64 [R1+0x2ac8], R30 ;  /* 0x002ac81e01007387 */ /* 0x008fe80000100a00 */
[----:B--2---:R2:W-:Y:S04]  /*66a70*/  STL.64 [R1+0x2ac0], R28 ;  /* 0x002ac01c01007387 */ /* 0x0045e80000100a00 */
[----:B------:R-:W3:Y:S04]  /*66a80*/  LDL.LU R26, [R1+0x1d8] ;  /* 0x0001d800011a7983 */ /* 0x000ee80000300800 */
[----:B------:R-:W3:Y:S04]  /*66a90*/  LDL.LU R27, [R1+0x1dc] ;  /* 0x0001dc00011b7983 */ /* 0x000ee80000300800 */
[----:B---3--:R3:W-:Y:S04]  /*66aa0*/  STL.64 [R1+0x2ad0], R26 ;  /* 0x002ad01a01007387 */ /* 0x0087e80000100a00 */
[----:B0-----:R-:W2:Y:S04]  /*66ab0*/  LDL.LU R14, [R1+0x1e8] ;  /* 0x0001e800010e7983 */ /* 0x001ea80000300800 */
[----:B------:R-:W2:Y:S04]  /*66ac0*/  LDL.LU R15, [R1+0x1ec] ;  /* 0x0001ec00010f7983 */ /* 0x000ea80000300800 */
[----:B--2---:R-:W-:Y:S04]  /*66ad0*/  STL.64 [R1+0x2ad8], R14 ;  /* 0x002ad80e01007387 */ /* 0x004fe80000100a00 */
[----:B-1----:R-:W2:Y:S04]  /*66ae0*/  LDL.LU R4, [R1+0x3f0] ;  /* 0x0003f00001047983 */ /* 0x002ea80000300800 */
[----:B------:R-:W2:Y:S04]  /*66af0*/  LDL.LU R5, [R1+0x3f4] ;  /* 0x0003f40001057983 */ /* 0x000ea80000300800 */
[----:B------:R-:W2:Y:S04]  /*66b00*/  LDL.LU R6, [R1+0x3f8] ;  /* 0x0003f80001067983 */ /* 0x000ea80000300800 */
[----:B------:R-:W2:Y:S04]  /*66b10*/  LDL.LU R7, [R1+0x3fc] ;  /* 0x0003fc0001077983 */ /* 0x000ea80000300800 */
[----:B--2---:R0:W-:Y:S04]  /*66b20*/  STL.64 [R1+0x2ae8], R6 ;  /* 0x002ae80601007387 */ /* 0x0041e80000100a00 */
[----:B------:R-:W-:Y:S04]  /*66b30*/  STL.64 [R1+0x2ae0], R4 ;  /* 0x002ae00401007387 */ /* 0x000fe80000100a00 */
[----:B------:R-:W2:Y:S04]  /*66b40*/  LDL.LU R58, [R1+0x1f8] ;  /* 0x0001f800013a7983 */ /* 0x000ea80000300800 */
[----:B------:R-:W2:Y:S04]  /*66b50*/  LDL.LU R59, [R1+0x1fc] ;  /* 0x0001fc00013b7983 */ /* 0x000ea80000300800 */
[----:B--2---:R1:W-:Y:S04]  /*66b60*/  STL.64 [R1+0x2af0], R58 ;  /* 0x002af03a01007387 */ /* 0x0043e80000100a00 */
[----:B------:R-:W2:Y:S04]  /*66b70*/  LDL.LU R36, [R1+0x5f0] ;  /* 0x0005f00001247983 */ /* 0x000ea80000300800 */
[----:B------:R-:W2:Y:S04]  /*66b80*/  LDL.LU R37, [R1+0x5f4] ;  /* 0x0005f40001257983 */ /* 0x000ea80000300800 */
[----:B------:R-:W2:Y:S04]  /*66b90*/  LDL.LU R38, [R1+0x5f8] ;  /* 0x0005f80001267983 */ /* 0x000ea80000300800 */
[----:B------:R-:W2:Y:S04]  /*66ba0*/  LDL.LU R39, [R1+0x5fc] ;  /* 0x0005fc0001277983 */ /* 0x000ea80000300800 */
[----:B--2---:R2:W-:Y:S04]  /*66bb0*/  STL.64 [R1+0x2b00], R38 ;  /* 0x002b002601007387 */ /* 0x0045e80000100a00 */
[----:B------:R-:W-:Y:S04]  /*66bc0*/  STL.64 [R1+0x2af8], R36 ;  /* 0x002af82401007387 */ /* 0x000fe80000100a00 */
[----:B----4-:R-:W4:Y:S04]  /*66bd0*/  LDL.LU R34, [R1+0x208] ;  /* 0x0002080001227983 */ /* 0x010f280000300800 */
[----:B------:R-:W4:Y:S04]  /*66be0*/  LDL.LU R35, [R1+0x20c] ;  /* 0x00020c0001237983 */ /* 0x000f280000300800 */
[----:B----4-:R4:W-:Y:S04]  /*66bf0*/  STL.64 [R1+0x2b08], R34 ;  /* 0x002b082201007387 */ /* 0x0109e80000100a00 */
[----:B------:R-:W2:Y:S04]  /*66c00*/  LDL.LU R28, [R1+0x600] ;  /* 0x00060000011c7983 */ /* 0x000ea80000300800 */
[----:B------:R-:W2:Y:S04]  /*66c10*/  LDL.LU R29, [R1+0x604] ;  /* 0x00060400011d7983 */ /* 0x000ea80000300800 */
[----:B------:R-:W2:Y:S04]  /*66c20*/  LDL.LU R30, [R1+0x608] ;  /* 0x00060800011e7983 */ /* 0x000ea80000300800 */
[----:B------:R-:W2:Y:S04]  /*66c30*/  LDL.LU R31, [R1+0x60c] ;  /* 0x00060c00011f7983 */ /* 0x000ea80000300800 */
[----:B--2---:R-:W-:Y:S04]  /*66c40*/  STL.64 [R1+0x2b18], R30 ;  /* 0x002b181e01007387 */ /* 0x004fe80000100a00 */
[----:B------:R-:W-:Y:S04]  /*66c50*/  STL.64 [R1+0x2b10], R28 ;  /* 0x002b101c01007387 */ /* 0x000fe80000100a00 */
[----:B---3--:R-:W2:Y:S04]  /*66c60*/  LDL.LU R26, [R1+0x218] ;  /* 0x00021800011a7983 */ /* 0x008ea80000300800 */
[----:B------:R-:W2:Y:S04]  /*66c70*/  LDL.LU R27, [R1+0x21c] ;  /* 0x00021c00011b7983 */ /* 0x000ea80000300800 */
[----:B--2---:R-:W-:Y:S04]  /*66c80*/  STL.64 [R1+0x2b20], R26 ;  /* 0x002b201a01007387 */ /* 0x004fe80000100a00 */
[----:B0-----:R-:W2:Y:S04]  /*66c90*/  LDL.LU R6, [R1+0x228] ;  /* 0x0002280001067983 */ /* 0x001ea80000300800 */
[----:B------:R-:W2:Y:S04]  /*66ca0*/  LDL.LU R7, [R1+0x22c] ;  /* 0x00022c0001077983 */ /* 0x000ea80000300800 */
[----:B--2---:R0:W-:Y:S04]  /*66cb0*/  STL.64 [R1+0x2b30], R6 ;  /* 0x002b300601007387 */ /* 0x0041e80000100a00 */
[----:B------:R-:W2:Y:S04]  /*66cc0*/  LDL.LU R56, [R1+0x620] ;  /* 0x0006200001387983 */ /* 0x000ea80000300800 */
[----:B------:R-:W2:Y:S04]  /*66cd0*/  LDL.LU R57, [R1+0x624] ;  /* 0x0006240001397983 */ /* 0x000ea80000300800 */
[----:B-1----:R-:W3:Y:S04]  /*66ce0*/  LDL.LU R58, [R1+0x628] ;  /* 0x00062800013a7983 */ /* 0x002ee80000300800 */
[----:B------:R-:W3:Y:S04]  /*66cf0*/  LDL.LU R59, [R1+0x62c] ;  /* 0x00062c00013b7983 */ /* 0x000ee80000300800 */
[----:B---3--:R1:W-:Y:S04]  /*66d00*/  STL.64 [R1+0x2b40], R58 ;  /* 0x002b403a01007387 */ /* 0x0083e80000100a00 */
[----:B--2---:R-:W-:Y:S04]  /*66d10*/  STL.64 [R1+0x2b38], R56 ;  /* 0x002b383801007387 */ /* 0x004fe80000100a00 */
[----:B------:R-:W2:Y:S04]  /*66d20*/  LDL.LU R38, [R1+0x238] ;  /* 0x0002380001267983 */ /* 0x000ea80000300800 */
[----:B------:R-:W2:Y:S04]  /*66d30*/  LDL.LU R39, [R1+0x23c] ;  /* 0x00023c0001277983 */ /* 0x000ea80000300800 */
[----:B--2---:R2:W-:Y:S04]  /*66d40*/  STL.64 [R1+0x2b48], R38 ;  /* 0x002b482601007387 */ /* 0x0045e80000100a00 */
[----:B------:R-:W3:Y:S04]  /*66d50*/  LDL.LU R32, [R1+0x630] ;  /* 0x0006300001207983 */ /* 0x000ee80000300800 */
[----:B------:R-:W3:Y:S04]  /*66d60*/  LDL.LU R33, [R1+0x634] ;  /* 0x0006340001217983 */ /* 0x000ee80000300800 */
[----:B----4-:R-:W3:Y:S04]  /*66d70*/  LDL.LU R34, [R1+0x638] ;  /* 0x0006380001227983 */ /* 0x010ee80000300800 */
[----:B------:R-:W3:Y:S04]  /*66d80*/  LDL.LU R35, [R1+0x63c] ;  /* 0x00063c0001237983 */ /* 0x000ee80000300800 */
[----:B------:R-:W4:Y:S04]  /*66d90*/  LDL.LU R42, [R1+0x258] ;  /* 0x00025800012a7983 */ /* 0x000f280000300800 */
[----:B------:R-:W4:Y:S04]  /*66da0*/  LDL.LU R43, [R1+0x25c] ;  /* 0x00025c00012b7983 */ /* 0x000f280000300800 */
[----:B------:R-:W4:Y:S04]  /*66db0*/  LDL.LU R4, [R1+0x650] ;  /* 0x0006500001047983 */ /* 0x000f280000300800 */
[----:B------:R-:W4:Y:S04]  /*66dc0*/  LDL.LU R5, [R1+0x654] ;  /* 0x0006540001057983 */ /* 0x000f280000300800 */
[----:B0-----:R-:W4:Y:S04]  /*66dd0*/  LDL.LU R6, [R1+0x658] ;  /* 0x0006580001067983 */ /* 0x001f280000300800 */
[----:B------:R-:W4:Y:S04]  /*66de0*/  LDL.LU R7, [R1+0x65c] ;  /* 0x00065c0001077983 */ /* 0x000f280000300800 */
[----:B-1----:R-:W3:Y:S04]  /*66df0*/  LDL.LU R58, [R1+0x268] ;  /* 0x00026800013a7983 */ /* 0x002ee80000300800 */
[----:B------:R-:W3:Y:S04]  /*66e00*/  LDL.LU R59, [R1+0x26c] ;  /* 0x00026c00013b7983 */ /* 0x000ee80000300800 */
[----:B------:R-:W3:Y:S04]  /*66e10*/  LDL.LU R36, [R1+0x660] ;  /* 0x0006600001247983 */ /* 0x000ee80000300800 */
[----:B------:R-:W3:Y:S04]  /*66e20*/  LDL.LU R37, [R1+0x664] ;  /* 0x0006640001257983 */ /* 0x000ee80000300800 */
[----:B--2---:R-:W3:Y:S04]  /*66e30*/  LDL.LU R38, [R1+0x668] ;  /* 0x0006680001267983 */ /* 0x004ee80000300800 */
        /* <DEDUP_REMOVED lines=31> */
[C---:B----4-:R-:W-:Y:S08]  /*67030*/  HMMA.16816.F32 R40, R44.reuse, R42, R4 ;  /* 0x0000002a2c28723c */ /* 0x050ff00000001804 */
[----:B---3--:R-:W-:Y:S01]  /*67040*/  HMMA.16816.F32 R56, R44, R58, R36 ;  /* 0x0000003a2c38723c */ /* 0x008fe20000001824 */
[----:B------:R-:W3:-:S15]  /*67050*/  LDL.LU.64 R38, [R1+0x2b48] ;  /* 0x002b480001267983 */ /* 0x000ede0000300a00 */
[----:B------:R-:W-:-:S03]  /*67060*/  NOP ;  /* 0x0000000000007918 */ /* 0x000fc60000000000 */
[----:B------:R-:W-:Y:S04]  /*67070*/  STL.64 [R1+0x660], R56 ;  /* 0x0006603801007387 */ /* 0x000fe80000100a00 */
[----:B------:R0:W-:Y:S04]  /*67080*/  STL.64 [R1+0x668], R58 ;  /* 0x0006683a01007387 */ /* 0x0001e80000100a00 */
[----:B0-----:R-:W4:Y:S04]  /*67090*/  LDL.LU.64 R58, [R1+0x2b40] ;  /* 0x002b4000013a7983 */ /* 0x001f280000300a00 */
[----:B------:R-:W4:Y:S04]  /*670a0*/  LDL.LU.64 R56, [R1+0x2b38] ;  /* 0x002b380001387983 */ /* 0x000f280000300a00 */
[----:B------:R-:W4:Y:S04]  /*670b0*/  LDL.LU.64 R6, [R1+0x2b30] ;  /* 0x002b300001067983 */ /* 0x000f280000300a00 */
[----:B------:R-:W-:Y:S04]  /*670c0*/  STL.64 [R1+0x650], R40 ;  /* 0x0006502801007387 */ /* 0x000fe80000100a00 */
[----:B------:R0:W-:Y:S02]  /*670d0*/  STL.64 [R1+0x658], R42 ;  /* 0x0006582a01007387 */ /* 0x0001e40000100a00 */
[----:B0-----:R-:W-:-:S02]  /*670e0*/  IMAD.MOV.U32 R42, RZ, RZ, R40 ;  /* 0x000000ffff2a7224 */ /* 0x001fc400078e0028 */
[----:B------:R-:W3:Y:S04]  /*670f0*/  LDL.LU.64 R40, [R1+0x2b28] ;  /* 0x002b280001287983 */ /* 0x000ee80000300a00 */
[----:B------:R0:W-:Y:S01]  /*67100*/  STL [R1+0x2860], R42 ;  /* 0x0028602a01007387 */ /* 0x0001e20000100800 */
[C---:B--2---:R-:W-:Y:S03]  /*67110*/  HMMA.16816.F32 R28, R44.reuse, R30, R24 ;  /* 0x0000001e2c1c723c */ /* 0x044fe60000001818 */
[----:B---3--:R-:W-:Y:S04]  /*67120*/  STL.64 [R1+0x2858], R40 ;  /* 0x0028582801007387 */ /* 0x008fe80000100a00 */
[----:B0-----:R-:W2:Y:S04]  /*67130*/  LDL.LU R42, [R1+0x108] ;  /* 0x00010800012a7983 */ /* 0x001ea80000300800 */
[----:B------:R-:W2:Y:S04]  /*67140*/  LDL.LU R43, [R1+0x10c] ;  /* 0x00010c00012b7983 */ /* 0x000ea80000300800 */
[----:B------:R-:W3:Y:S04]  /*67150*/  LDL.LU.64 R26, [R1+0x2b20] ;  /* 0x002b2000011a7983 */ /* 0x000ee80000300a00 */
[----:B------:R-:W-:Y:S04]  /*67160*/  STL.64 [R1+0x640], R28 ;  /* 0x0006401c01007387 */ /* 0x000fe80000100a00 */
[----:B------:R0:W-:Y:S01]  /*67170*/  STL.64 [R1+0x648], R30 ;  /* 0x0006481e01007387 */ /* 0x0001e20000100a00 */
[C---:B------:R-:W-:Y:S03]  /*67180*/  HMMA.16816.F32 R36, R44.reuse, R38, R32 ;  /* 0x000000262c24723c */ /* 0x040fe60000001820 */
[----:B0-----:R-:W2:Y:S04]  /*67190*/  LDL.LU.64 R30, [R1+0x2b18] ;  /* 0x002b1800011e7983 */ /* 0x001ea80000300a00 */
[----:B------:R-:W2:Y:S04]  /*671a0*/  LDL.LU.64 R28, [R1+0x2b10] ;  /* 0x002b1000011c7983 */ /* 0x000ea80000300a00 */
[----:B------:R-:W2:Y:S01]  /*671b0*/  LDL.LU.64 R34, [R1+0x2b08] ;  /* 0x002b080001227983 */ /* 0x000ea20000300a00 */
[C---:B----4-:R-:W-:Y:S07]  /*671c0*/  HMMA.16816.F32 R4, R44.reuse, R6, R56 ;  /* 0x000000062c04723c */ /* 0x050fee0000001838 */
        /* <DEDUP_REMOVED lines=8> */
[----:B------:R-:W4:Y:S01]  /*67250*/  LDL.LU.64 R4, [R1+0x2ae0] ;  /* 0x002ae00001047983 */ /* 0x000f220000300a00 */
[C---:B---3--:R-:W-:Y:S03]  /*67260*/  HMMA.16816.F32 R24, R44.reuse, R26, R12 ;  /* 0x0000001a2c18723c */ /* 0x048fe6000000180c */
[----:B------:R-:W3:Y:S05]  /*67270*/  LDL.LU.64 R14, [R1+0x2ad8] ;  /* 0x002ad800010e7983 */ /* 0x000eea0000300a00 */
[C---:B--2---:R-:W-:Y:S11]  /*67280*/  HMMA.16816.F32 R32, R44.reuse, R34, R28 ;  /* 0x000000222c20723c */ /* 0x044ff6000000181c */
[----:B------:R-:W-:Y:S04]  /*67290*/  STL.64 [R1+0x610], R24 ;  /* 0x0006101801007387 */ /* 0x000fe80000100a00 */
[----:B------:R0:W-:Y:S04]  /*672a0*/  STL.64 [R1+0x618], R26 ;  /* 0x0006181a01007387 */ /* 0x0001e80000100a00 */
[----:B0-----:R-:W2:Y:S04]  /*672b0*/  LDL.LU.64 R26, [R1+0x2ad0] ;  /* 0x002ad000011a7983 */ /* 0x001ea80000300a00 */
[----:B------:R-:W2:Y:S04]  /*672c0*/  LDL.LU.64 R30, [R1+0x2ac8] ;  /* 0x002ac800011e7983 */ /* 0x000ea80000300a00 */
[----:B------:R-:W2:Y:S04]  /*672d0*/  LDL.LU.64 R28, [R1+0x2ac0] ;  /* 0x002ac000011c7983 */ /* 0x000ea80000300a00 */
[----:B------:R-:W-:Y:S04]  /*672e0*/  STL.64 [R1+0x600], R32 ;  /* 0x0006002001007387 */ /* 0x000fe80000100a00 */
[----:B------:R0:W-:Y:S01]  /*672f0*/  STL.64 [R1+0x608], R34 ;  /* 0x0006082201007387 */ /* 0x0001e20000100a00 */
[C---:B----4-:R-:W-:Y:S03]  /*67300*/  HMMA.16816.F32 R56, R44.reuse, R58, R36 ;  /* 0x0000003a2c38723c */ /* 0x050fe60000001824 */
[----:B0-----:R-:W4:Y:S04]  /*67310*/  LDL.LU.64 R34, [R1+0x2ab8] ;  /* 0x002ab80001227983 */ /* 0x001f280000300a00 */
[----:B------:R-:W4:Y:S04]  /*67320*/  LDL.LU.64 R38, [R1+0x2ab0] ;  /* 0x002ab00001267983 */ /* 0x000f280000300a00 */
[----:B------:R-:W4:Y:S08]  /*67330*/  LDL.LU.64 R36, [R1+0x2aa8] ;  /* 0x002aa80001247983 */ /* 0x000f300000300a00 */
[----:B------:R-:W-:Y:S04]  /*67340*/  STL.64 [R1+0x5f0], R56 ;  /* 0x0005f03801007387 */ /* 0x000fe80000100a00 */
[----:B------:R0:W-:Y:S04]  /*67350*/  STL.64 [R1+0x5f8], R58 ;  /* 0x0005f83a01007387 */ /* 0x0001e80000100a00 */
[----:B0-----:R-:W4:Y:S01]  /*67360*/  LDL.LU.64 R58, [R1+0x2aa0] ;  /* 0x002aa000013a7983 */ /* 0x001f220000300a00 */
[----:B---3--:R-:W-:Y:S03]  /*67370*/  HMMA.16816.F32 R12, R44, R14, R4 ;  /* 0x0000000e2c0c723c */ /* 0x008fe60000001804 */
[----:B------:R-:W3:Y:S04]  /*67380*/  LDL.LU.64 R6, [R1+0x2a98] ;  /* 0x002a980001067983 */ /* 0x000ee80000300a00 */
[----:B------:R-:W3:-:S12]  /*67390*/  LDL.LU.64 R4, [R1+0x2a90] ;  /* 0x002a900001047983 */ /* 0x000ed80000300a00 */
[----:B------:R-:W-:Y:S04]  /*673a0*/  STL.64 [R1+0x3f0], R12 ;  /* 0x0003f00c01007387 */ /* 0x000fe80000100a00 */
[----:B------:R0:W-:Y:S04]  /*673b0*/  STL.64 [R1+0x3f8], R14 ;  /* 0x0003f80e01007387 */ /* 0x0001e80000100a00 */
[----:B0-----:R-:W3:Y:S01]  /*673c0*/  LDL.LU.64 R14, [R1+0x2a88] ;  /* 0x002a8800010e7983 */ /* 0x001ee20000300a00 */
[C---:B--2---:R-:W-:Y:S03]  /*673d0*/  HMMA.16816.F32 R24, R44.reuse, R26, R20 ;  /* 0x0000001a2c18723c */ /* 0x044fe60000001814 */
[----:B------:R-:W2:Y:S05]  /*673e0*/  LDL.LU.64 R22, [R1+0x2a80] ;  /* 0x002a800001167983 */ /* 0x000eaa0000300a00 */
[C---:B----4-:R-:W-:Y:S11]  /*673f0*/  HMMA.16816.F32 R32, R44.reuse, R34, R28 ;  /* 0x000000222c20723c */ /* 0x050ff6000000181c */
        /* <DEDUP_REMOVED lines=9> */
[----:B------:R-:W4:Y:S04]  /*67490*/  LDL.LU.64 R32, [R1+0x2a58] ;  /* 0x002a580001207983 */ /* 0x000f280000300a00 */
[----:B------:R-:W4:Y:S08]  /*674a0*/  LDL.LU.64 R38, [R1+0x2a50] ;  /* 0x002a500001267983 */ /* 0x000f300000300a00 */
        /* <DEDUP_REMOVED lines=16> */
[----:B------:R-:W4:Y:S01]  /*675b0*/  LDL.LU.64 R26, [R1+0x2a10] ;  /* 0x002a1000011a7983 */ /* 0x000f220000300a00 */
[C---:B------:R-:W-:Y:S03]  /*675c0*/  HMMA.16816.F32 R36, R44.reuse, R38, R32 ;  /* 0x000000262c24723c */ /* 0x040fe60000001820 */
        /* <DEDUP_REMOVED lines=18> */
[----:B------:R-:W4:Y:S04]  /*676f0*/  LDL.LU.64 R8, [R1+0x29c0] ;  /* 0x0029c00001087983 */ /* 0x000f280000300a00 */
[----:B------:R-:W-:Y:S04]  /*67700*/  STL.64 [R1+0x360], R12 ;  /* 0x0003600c01007387 */ /* 0x000fe80000100a00 */
[----:B------:R0:W-:Y:S04]  /*67710*/  STL.64 [R1+0x368], R14 ;  /* 0x0003680e01007387 */ /* 0x0001e80000100a00 */
[----:B0-----:R-:W4:Y:S04]  /*67720*/  LDL.LU.64 R14, [R1+0x29b8] ;  /* 0x0029b800010e7983 */ /* 0x001f280000300a00 */
[----:B------:R-:W4:Y:S04]  /*67730*/  LDL.LU.64 R18, [R1+0x29b0] ;  /* 0x0029b00001127983 */ /* 0x000f280000300a00 */
[----:B------:R-:W4:Y:S01]  /*67740*/  LDL.LU.64 R16, [R1+0x29a8] ;  /* 0x0029a80001107983 */ /* 0x000f220000300a00 */
[C---:B------:R-:W-:Y:S03]  /*67750*/  HMMA.16816.F32 R28, R44.reuse, R30, R24 ;  /* 0x0000001e2c1c723c */ /* 0x040fe60000001818 */
        /* <DEDUP_REMOVED lines=14> */
[----:B---3--:R-:W-:Y:S03]  /*67840*/  HMMA.16816.F32 R56, R44, R58, R52 ;  /* 0x0000003a2c38723c */ /* 0x008fe60000001834 */
[----:B------:R-:W3:-:S15]  /*67850*/  LDL.LU.64 R54, [R1+0x2968] ;  /* 0x0029680001367983 */ /* 0x000ede0000300a00 */
[----:B------:R-:W-:Y:S01]  /*67860*/  NOP ;  /* 0x0000000000007918 */ /* 0x000fe20000000000 */
[----:B------:R0:W-:Y:S04]  /*67870*/  STL.64 [R1+0x5b0], R56 ;  /* 0x0005b03801007387 */ /* 0x0001e80000100a00 */
[----:B------:R-:W-:Y:S04]  /*67880*/  STL.64 [R1+0x5b8], R58 ;  /* 0x0005b83a01007387 */ /* 0x000fe80000100a00 */
[----:B0-----:R-:W3:Y:S01]  /*67890*/  LDL.LU R56, [R1+0x2960] ;  /* 0x0029600001387983 */ /* 0x001ee20000300800 */
[C---:B--2---:R-:W-:Y:S03]  /*678a0*/  HMMA.16816.F32 R40, R44.reuse, R42, R4 ;  /* 0x0000002a2c28723c */ /* 0x044fe60000001804 */
[----:B------:R-:W2:Y:S04]  /*678b0*/  LDL.LU.64 R6, [R1+0x2958] ;  /* 0x0029580001067983 */ /* 0x000ea80000300a00 */
[----:B------:R-:W2:Y:S01]  /*678c0*/  LDL.LU.64 R4, [R1+0x2950] ;  /* 0x0029500001047983 */ /* 0x000ea20000300a00 */
[C---:B----4-:R-:W-:Y:S11]  /*678d0*/  HMMA.16816.F32 R12, R44.reuse, R14, R8 ;  /* 0x0000000e2c0c723c */ /* 0x050ff60000001808 */
[----:B------:R-:W-:Y:S01]  /*678e0*/  STL.64 [R1+0x5a0], R40 ;  /* 0x0005a02801007387 */ /* 0x000fe20000100a00 */
[C---:B------:R-:W-:Y:S03]  /*678f0*/  HMMA.16816.F32 R8, R44.reuse, R22, R16 ;  /* 0x000000162c08723c */ /* 0x040fe60000001810 */
[----:B------:R-:W-:Y:S04]  /*67900*/  STL.64 [R1+0x5a8], R42 ;  /* 0x0005a82a01007387 */ /* 0x000fe80000100a00 */
[----:B------:R-:W-:Y:S04]  /*67910*/  STL.64 [R1+0x590], R12 ;  /* 0x0005900c01007387 */ /* 0x000fe80000100a00 */
[----:B------:R0:W-:Y:S01]  /*67920*/  STL.64 [R1+0x598], R14 ;  /* 0x0005980e01007387 */ /* 0x0001e20000100a00 */
[C---:B------:R-:W-:Y:S07]  /*67930*/  HMMA.16816.F32 R16, R44.reuse, R30, R24 ;  /* 0x0000001e2c10723c */ /* 0x040fee0000001818 */
[----:B------:R-:W-:Y:S04]  /*67940*/  STL.64 [R1+0x580], R8 ;  /* 0x0005800801007387 */ /* 0x000fe80000100a00 */
[----:B------:R3:W-:Y:S01]  /*67950*/  STL.64 [R1+0x588], R10 ;  /* 0x0005880a01007387 */ /* 0x0007e20000100a00 */
[C---:B0-----:R-:W-:Y:S07]  /*67960*/  HMMA.16816.F32 R12, R44.reuse, R38, R32 ;  /* 0x000000262c0c723c */ /* 0x041fee0000001820 */
[----:B------:R-:W-:Y:S04]  /*67970*/  STL.64 [R1+0x570], R16 ;  /* 0x0005701001007387 */ /* 0x000fe80000100a00 */
[----:B------:R-:W-:Y:S04]  /*67980*/  STL.64 [R1+0x578], R18 ;  /* 0x0005781201007387 */ /* 0x000fe80000100a00 */
[----:B------:R-:W4:Y:S04]  /*67990*/  LDL.LU R36, [R1+0x470] ;  /* 0x0004700001247983 */ /* 0x000f280000300800 */
[----:B------:R-:W-:Y:S04]  /*679a0*/  STL.64 [R1+0x560], R12 ;  /* 0x0005600c01007387 */ /* 0x000fe80000100a00 */
[----:B------:R0:W-:Y:S01]  /*679b0*/  STL.64 [R1+0x568], R14 ;  /* 0x0005680e01007387 */ /* 0x0001e20000100a00 */
[----:B---3--:R-:W-:-:S15]  /*679c0*/  HMMA.16816.F32 R8, R44, R54, R48 ;  /* 0x000000362c08723c */ /* 0x008fde0000001830 */
[----:B------:R-:W-:-:S04]  /*679d0*/  NOP ;  /* 0x0000000000007918 */ /* 0x000fc80000000000 */
[----:B------:R1:W-:Y:S04]  /*679e0*/  STL.64 [R1+0x550], R8 ;  /* 0x0005500801007387 */ /* 0x0003e80000100a00 */
[----:B------:R3:W-:Y:S04]  /*679f0*/  STL.64 [R1+0x558], R10 ;  /* 0x0005580a01007387 */ /* 0x0007e80000100a00 */
[----:B------:R-:W4:Y:S04]  /*67a00*/  LDL.LU R37, [R1+0x474] ;  /* 0x0004740001257983 */ /* 0x000f280000300800 */
[----:B------:R-:W2:Y:S04]  /*67a10*/  LDL.LU R38, [R1+0x478] ;  /* 0x0004780001267983 */ /* 0x000ea80000300800 */
[----:B------:R-:W2:Y:S04]  /*67a20*/  LDL.LU R39, [R1+0x47c] ;  /* 0x00047c0001277983 */ /* 0x000ea80000300800 */
[----:B--2---:R-:W-:Y:S04]  /*67a30*/  STL.64 [R1+0x2870], R38 ;  /* 0x0028702601007387 */ /* 0x004fe80000100a00 */
[----:B----4-:R2:W-:Y:S04]  /*67a40*/  STL.64 [R1+0x2868], R36 ;  /* 0x0028682401007387 */ /* 0x0105e80000100a00 */
[----:B------:R-:W4:Y:S04]  /*67a50*/  LDL.LU R48, [R1+0x480] ;  /* 0x0004800001307983 */ /* 0x000f280000300800 */
[----:B------:R-:W4:Y:S04]  /*67a60*/  LDL.LU R49, [R1+0x484] ;  /* 0x0004840001317983 */ /* 0x000f280000300800 */
[----:B------:R-:W2:Y:S04]  /*67a70*/  LDL.LU R50, [R1+0x488] ;  /* 0x0004880001327983 */ /* 0x000ea80000300800 */
[----:B------:R-:W2:Y:S04]  /*67a80*/  LDL.LU R51, [R1+0x48c] ;  /* 0x00048c0001337983 */ /* 0x000ea80000300800 */
[----:B--2---:R2:W-:Y:S04]  /*67a90*/  STL.64 [R1+0x2880], R50 ;  /* 0x0028803201007387 */ /* 0x0045e80000100a00 */
[----:B----4-:R-:W-:Y:S04]  /*67aa0*/  STL.64 [R1+0x2878], R48 ;  /* 0x0028783001007387 */ /* 0x010fe80000100a00 */
[----:B------:R-:W4:Y:S04]  /*67ab0*/  LDL.LU R52, [R1+0x490] ;  /* 0x0004900001347983 */ /* 0x000f280000300800 */
[----:B------:R-:W4:Y:S04]  /*67ac0*/  LDL.LU R53, [R1+0x494] ;  /* 0x0004940001357983 */ /* 0x000f280000300800 */
[----:B------:R-:W2:Y:S04]  /*67ad0*/  LDL.LU R54, [R1+0x498] ;  /* 0x0004980001367983 */ /* 0x000ea80000300800 */
[----:B------:R-:W2:Y:S01]  /*67ae0*/  LDL.LU R55, [R1+0x49c] ;  /* 0x00049c0001377983 */ /* 0x000ea20000300800 */
[----:B------:R-:W-:-:S02]  /*67af0*/  IMAD.MOV.U32 R58, RZ, RZ, R0 ;  /* 0x000000ffff3a7224 */ /* 0x000fc400078e0000 */
[----:B------:R-:W-:Y:S02]  /*67b00*/  IMAD.MOV.U32 R59, RZ, RZ, R2 ;  /* 0x000000ffff3b7224 */ /* 0x000fe400078e0002 */
[----:B0-----:R-:W-:Y:S02]  /*67b10*/  IMAD.MOV.U32 R14, RZ, RZ, R61 ;  /* 0x000000ffff0e7224 */ /* 0x001fe400078e003d */
[----:B------:R-:W-:Y:S01]  /*67b20*/  IMAD.MOV.U32 R15, RZ, RZ, R3 ;  /* 0x000000ffff0f7224 */ /* 0x000fe200078e0003 */
[----:B--2---:R-:W-:Y:S04]  /*67b30*/  STL.64 [R1+0x2890], R54 ;  /* 0x0028903601007387 */ /* 0x004fe80000100a00 */
[----:B----4-:R0:W-:Y:S04]  /*67b40*/  STL.64 [R1+0x2888], R52 ;  /* 0x0028883401007387 */ /* 0x0101e80000100a00 */
[----:B------:R-:W2:Y:S04]  /*67b50*/  LDL.LU R0, [R1+0x294c] ;  /* 0x00294c0001007983 */ /* 0x000ea80000300800 */
[----:B------:R-:W4:Y:S04]  /*67b60*/  LDL.LU R2, [R1+0x2948] ;  /* 0x0029480001027983 */ /* 0x000f280000300800 */
[----:B------:R0:W-:Y:S04]  /*67b70*/  STL.64 [R1+0x2898], R58 ;  /* 0x0028983a01007387 */ /* 0x0001e80000100a00 */
[----:B------:R-:W2:Y:S04]  /*67b80*/  LDL.LU R61, [R1+0x2944] ;  /* 0x00294400013d7983 */ /* 0x000ea80000300800 */
[----:B------:R-:W2:Y:S04]  /*67b90*/  LDL.LU R3, [R1+0x2940] ;  /* 0x0029400001037983 */ /* 0x000ea80000300800 */
[----:B------:R-:W-:Y:S04]  /*67ba0*/  STL.64 [R1+0x28a0], R14 ;  /* 0x0028a00e01007387 */ /* 0x000fe80000100a00 */
[----:B-1----:R-:W2:Y:S04]  /*67bb0*/  LDL.LU R8, [R1+0x4b0] ;  /* 0x0004b00001087983 */ /* 0x002ea80000300800 */
[----:B------:R-:W2:Y:S04]  /*67bc0*/  LDL.LU R9, [R1+0x4b4] ;  /* 0x0004b40001097983 */ /* 0x000ea80000300800 */
[----:B---3--:R-:W3:Y:S04]  /*67bd0*/  LDL.LU R10, [R1+0x4b8] ;  /* 0x0004b800010a7983 */ /* 0x008ee80000300800 */
[----:B------:R-:W3:Y:S01]  /*67be0*/  LDL.LU R11, [R1+0x4bc] ;  /* 0x0004bc00010b7983 */ /* 0x000ee20000300800 */
[----:B------:R-:W-:-:S02]  /*67bf0*/  IMAD.MOV.U32 R42, RZ, RZ, R56 ;  /* 0x000000ffff2a7224 */ /* 0x000fc400078e0038 */
[----:B------:R-:W-:Y:S01]  /*67c00*/  IMAD.MOV.U32 R43, RZ, RZ, R60 ;  /* 0x000000ffff2b7224 */ /* 0x000fe200078e003c */
[----:B---3--:R4:W-:Y:S04]  /*67c10*/  STL.64 [R1+0x28b0], R10 ;  /* 0x0028b00a01007387 */ /* 0x0089e80000100a00 */
[----:B--2---:R-:W-:Y:S04]  /*67c20*/  STL.64 [R1+0x28a8], R8 ;  /* 0x0028a80801007387 */ /* 0x004fe80000100a00 */
        /* <DEDUP_REMOVED lines=8> */
[----:B------:R-:W-:Y:S01]  /*67cb0*/  IMAD.MOV.U32 R51, RZ, RZ, R5 ;  /* 0x000000ffff337224 */ /* 0x000fe200078e0005 */
[----:B--2---:R2:W-:Y:S04]  /*67cc0*/  STL.64 [R1+0x28c8], R38 ;  /* 0x0028c82601007387 */ /* 0x0045e80000100a00 */
[----:B------:R-:W-:Y:S04]  /*67cd0*/  STL.64 [R1+0x28c0], R36 ;  /* 0x0028c02401007387 */ /* 0x000fe80000100a00 */
[----:B------:R-:W2:Y:S04]  /*67ce0*/  LDL.LU R4, [R1+0x2934] ;  /* 0x0029340001047983 */ /* 0x000ea80000300800 */
[----:B------:R-:W2:Y:S04]  /*67cf0*/  LDL.LU R5, [R1+0x2930] ;  /* 0x0029300001057983 */ /* 0x000ea80000300800 */
[----:B------:R-:W-:Y:S04]  /*67d00*/  STL.64 [R1+0x28d0], R50 ;  /* 0x0028d03201007387 */ /* 0x000fe80000100a00 */
[----:B0-----:R-:W2:Y:S04]  /*67d10*/  LDL.LU R52, [R1+0x4d0] ;  /* 0x0004d00001347983 */ /* 0x001ea80000300800 */
[----:B------:R-:W2:Y:S04]  /*67d20*/  LDL.LU R53, [R1+0x4d4] ;  /* 0x0004d40001357983 */ /* 0x000ea80000300800 */
[----:B------:R-:W2:Y:S04]  /*67d30*/  LDL.LU R54, [R1+0x4d8] ;  /* 0x0004d80001367983 */ /* 0x000ea80000300800 */
[----:B------:R-:W2:Y:S01]  /*67d40*/  LDL.LU R55, [R1+0x4dc] ;  /* 0x0004dc0001377983 */ /* 0x000ea20000300800 */
[----:B------:R-:W-:-:S02]  /*67d50*/  IMAD.MOV.U32 R58, RZ, RZ, R6 ;  /* 0x000000ffff3a7224 */ /* 0x000fc400078e0006 */
[----:B------:R-:W-:Y:S02]  /*67d60*/  IMAD.MOV.U32 R59, RZ, RZ, R7 ;  /* 0x000000ffff3b7224 */ /* 0x000fe400078e0007 */
[----:B----4-:R-:W-:Y:S02]  /*67d70*/  IMAD.MOV.U32 R10, RZ, RZ, R2 ;  /* 0x000000ffff0a7224 */ /* 0x010fe400078e0002 */
[----:B------:R-:W-:Y:S01]  /*67d80*/  IMAD.MOV.U32 R11, RZ, RZ, R0 ;  /* 0x000000ffff0b7224 */ /* 0x000fe200078e0000 */
[----:B--2---:R3:W-:Y:S04]  /*67d90*/  STL.64 [R1+0x28e0], R54 ;  /* 0x0028e03601007387 */ /* 0x0047e80000100a00 */
[----:B------:R-:W-:Y:S04]  /*67da0*/  STL.64 [R1+0x28d8], R52 ;  /* 0x0028d83401007387 */ /* 0x000fe80000100a00 */
[----:B------:R-:W2:Y:S04]  /*67db0*/  LDL.LU R6, [R1+0x292c] ;  /* 0x00292c0001067983 */ /* 0x000ea80000300800 */
[----:B------:R-:W2:Y:S04]  /*67dc0*/  LDL.LU R7, [R1+0x2928] ;  /* 0x0029280001077983 */ /* 0x000ea80000300800 */
[----:B------:R0:W-:Y:S04]  /*67dd0*/  STL.64 [R1+0x28e8], R58 ;  /* 0x0028e83a01007387 */ /* 0x0001e80000100a00 */
[----:B------:R-:W4:Y:S04]  /*67de0*/  LDL.LU R2, [R1+0x2924] ;  /* 0x0029240001027983 */ /* 0x000f280000300800 */
[----:B------:R-:W2:Y:S04]  /*67df0*/  LDL.LU R0, [R1+0x2920] ;  /* 0x0029200001007983 */ /* 0x000ea80000300800 */
[----:B------:R-:W-:Y:S04]  /*67e00*/  STL.64 [R1+0x28f0], R10 ;  /* 0x0028f00a01007387 */ /* 0x000fe80000100a00 */
[----:B------:R-:W2:Y:S04]  /*67e10*/  LDL.LU R40, [R1+0x4f0] ;  /* 0x0004f00001287983 */ /* 0x000ea80000300800 */
[----:B------:R-:W2:Y:S04]  /*67e20*/  LDL.LU R41, [R1+0x4f4] ;  /* 0x0004f40001297983 */ /* 0x000ea80000300800 */
[----:B-1----:R-:W2:Y:S04]  /*67e30*/  LDL.LU R42, [R1+0x4f8] ;  /* 0x0004f800012a7983 */ /* 0x002ea80000300800 */
[----:B------:R-:W2:Y:S04]  /*67e40*/  LDL.LU R43, [R1+0x4fc] ;  /* 0x0004fc00012b7983 */ /* 0x000ea80000300800 */
[----:B------:R-:W2:Y:S04]  /*67e50*/  LDL.LU R28, [R1+0x530] ;  /* 0x00053000011c7983 */ /* 0x000ea80000300800 */
[----:B------:R-:W2:Y:S04]  /*67e60*/  LDL.LU R29, [R1+0x534] ;  /* 0x00053400011d7983 */ /* 0x000ea80000300800 */
[----:B------:R-:W2:Y:S04]  /*67e70*/  LDL.LU R30, [R1+0x538] ;  /* 0x00053800011e7983 */ /* 0x000ea80000300800 */
[----:B------:R-:W2:Y:S01]  /*67e80*/  LDL.LU R31, [R1+0x53c] ;  /* 0x00053c00011f7983 */ /* 0x000ea20000300800 */
[----:B------:R-:W-:-:S02]  /*67e90*/  IMAD.MOV.U32 R38, RZ, RZ, R3 ;  /* 0x000000ffff267224 */ /* 0x000fc400078e0003 */
[----:B------:R-:W-:Y:S02]  /*67ea0*/  IMAD.MOV.U32 R39, RZ, RZ, R61 ;  /* 0x000000ffff277224 */ /* 0x000fe400078e003d */
[----:B---3--:R-:W-:Y:S02]  /*67eb0*/  IMAD.MOV.U32 R54, RZ, RZ, R60 ;  /* 0x000000ffff367224 */ /* 0x008fe400078e003c */
[----:B------:R-:W-:Y:S02]  /*67ec0*/  IMAD.MOV.U32 R55, RZ, RZ, R56 ;  /* 0x000000ffff377224 */ /* 0x000fe400078e0038 */
[----:B----4-:R-:W-:Y:S02]  /*67ed0*/  IMAD.MOV.U32 R27, RZ, RZ, R2 ;  /* 0x000000ffff1b7224 */ /* 0x010fe400078e0002 */
[----:B--2---:R-:W-:Y:S02]  /*67ee0*/  IMAD.MOV.U32 R26, RZ, RZ, R0 ;  /* 0x000000ffff1a7224 */ /* 0x004fe400078e0000 */
[----:B------:R-:W2:Y:S04]  /*67ef0*/  LDL.LU R0, [R1+0x291c] ;  /* 0x00291c0001007983 */ /* 0x000ea80000300800 */
[----:B------:R-:W3:Y:S04]  /*67f00*/  LDL.LU R2, [R1+0x2918] ;  /* 0x0029180001027983 */ /* 0x000ee80000300800 */
[----:B------:R-:W4:Y:S04]  /*67f10*/  LDL.LU R16, [R1+0x540] ;  /* 0x0005400001107983 */ /* 0x000f280000300800 */
[----:B------:R-:W4:Y:S04]  /*67f20*/  LDL.LU R17, [R1+0x544] ;  /* 0x0005440001117983 */ /* 0x000f280000300800 */
[----:B------:R-:W4:Y:S04]  /*67f30*/  LDL.LU R18, [R1+0x548] ;  /* 0x0005480001127983 */ /* 0x000f280000300800 */
[----:B------:R-:W4:Y:S04]  /*67f40*/  LDL.LU R19, [R1+0x54c] ;  /* 0x00054c0001137983 */ /* 0x000f280000300800 */
[----:B------:R-:W-:Y:S04]  /*67f50*/  STL.64 [R1+0x2900], R42 ;  /* 0x0029002a01007387 */ /* 0x000fe80000100a00 */
[----:B------:R1:W-:Y:S04]  /*67f60*/  STL.64 [R1+0x28f8], R40 ;  /* 0x0028f82801007387 */ /* 0x0003e80000100a00 */
        /* <DEDUP_REMOVED lines=13> */
[----:B------:R-:W2:Y:S04]  /*68040*/  LDL.LU R42, [R1+0x528] ;  /* 0x00052800012a7983 */ /* 0x000ea80000300800 */
[----:B------:R-:W2:Y:S01]  /*68050*/  LDL.LU R43, [R1+0x52c] ;  /* 0x00052c00012b7983 */ /* 0x000ea20000300800 */
[----:B------:R-:W-:-:S02]  /*68060*/  IMAD.MOV.U32 R10, RZ, RZ, R5 ;  /* 0x000000ffff0a7224 */ /* 0x000fc400078e0005 */
[----:B------:R-:W-:Y:S01]  /*68070*/  IMAD.MOV.U32 R11, RZ, RZ, R4 ;  /* 0x000000ffff0b7224 */ /* 0x000fe200078e0004 */
[----:B------:R-:W3:Y:S01]  /*68080*/  LDL.LU R12, [R1+0x4e0] ;  /* 0x0004e000010c7983 */ /* 0x000ee20000300800 */
[C---:B------:R-:W-:Y:S03]  /*68090*/  HMMA.16816.F32 R4, R44.reuse, R6, R28 ;  /* 0x000000062c04723c */ /* 0x040fe6000000181c */
        /* <DEDUP_REMOVED lines=12> */
[C---:B----4-:R-:W-:Y:S08]  /*68160*/  HMMA.16816.F32 R16, R44.reuse, R26, R16 ;  /* 0x0000001a2c10723c */ /* 0x050ff00000001810 */
[----:B--2---:R-:W-:Y:S11]  /*68170*/  HMMA.16816.F32 R8, R44, R10, R40 ;  /* 0x0000000a2c08723c */ /* 0x004ff60000001828 */
[----:B------:R0:W-:Y:S04]  /*68180*/  STL.64 [R1+0x540], R16 ;  /* 0x0005401001007387 */ /* 0x0001e80000100a00 */
[----:B------:R1:W-:Y:S04]  /*68190*/  STL.64 [R1+0x548], R18 ;  /* 0x0005481201007387 */ /* 0x0003e80000100a00 */
[----:B------:R2:W-:Y:S04]  /*681a0*/  STL.64 [R1+0x530], R4 ;  /* 0x0005300401007387 */ /* 0x0005e80000100a00 */
[----:B------:R4:W-:Y:S04]  /*681b0*/  STL.64 [R1+0x538], R6 ;  /* 0x0005380601007387 */ /* 0x0009e80000100a00 */
        /* <DEDUP_REMOVED lines=9> */
[----:B-1----:R-:W3:Y:S04]  /*68250*/  LDL.LU R18, [R1+0x428] ;  /* 0x0004280001127983 */ /* 0x002ee80000300800 */
[----:B------:R-:W3:Y:S04]  /*68260*/  LDL.LU R19, [R1+0x42c] ;  /* 0x00042c0001137983 */ /* 0x000ee80000300800 */
[----:B--2---:R-:W2:Y:S04]  /*68270*/  LDL.LU R4, [R1+0x410] ;  /* 0x0004100001047983 */ /* 0x004ea80000300800 */
[----:B------:R-:W2:Y:S04]  /*68280*/  LDL.LU R5, [R1+0x414] ;  /* 0x0004140001057983 */ /* 0x000ea80000300800 */
[----:B----4-:R-:W2:Y:S01]  /*68290*/  LDL.LU R6, [R1+0x418] ;  /* 0x0004180001067983 */ /* 0x010ea20000300800 */
[----:B------:R-:W-:-:S03]  /*682a0*/  IMAD.MOV.U32 R7, RZ, RZ, R60 ;  /* 0x000000ffff077224 */ /* 0x000fc600078e003c */
[----:B------:R-:W4:Y:S04]  /*682b0*/  LDL.LU R60, [R1+0x2908] ;  /* 0x00290800013c7983 */ /* 0x000f280000300800 */
[----:B------:R-:W2:Y:S04]  /*682c0*/  LDL.LU.64 R42, [R1+0x2900] ;  /* 0x00290000012a7983 */ /* 0x000ea80000300a00 */
[----:B------:R-:W2:Y:S04]  /*682d0*/  LDL.LU.64 R40, [R1+0x28f8] ;  /* 0x0028f80001287983 */ /* 0x000ea80000300a00 */
[----:B------:R-:W-:Y:S04]  /*682e0*/  STL.64 [R1+0x520], R8 ;  /* 0x0005200801007387 */ /* 0x000fe80000100a00 */
[----:B------:R0:W-:Y:S01]  /*682f0*/  STL.64 [R1+0x528], R10 ;  /* 0x0005280a01007387 */ /* 0x0001e20000100a00 */
[C---:B------:R-:W-:Y:S03]  /*68300*/  HMMA.16816.F32 R52, R44.reuse, R54, R56 ;  /* 0x000000362c34723c */ /* 0x040fe60000001838 */
[----:B0-----:R-:W2:Y:S04]  /*68310*/  LDL.LU.64 R10, [R1+0x28f0] ;  /* 0x0028f000010a7983 */ /* 0x001ea80000300a00 */
[----:B------:R-:W3:Y:S01]  /*68320*/  LDL.LU.64 R58, [R1+0x28e8] ;  /* 0x0028e800013a7983 */ /* 0x000ee20000300a00 */
[C---:B------:R-:W-:Y:S11]  /*68330*/  HMMA.16816.F32 R36, R44.reuse, R38, R48 ;  /* 0x000000262c24723c */ /* 0x040ff60000001830 */
        /* <DEDUP_REMOVED lines=9> */
[C---:B--2---:R-:W-:Y:S08]  /*683d0*/  HMMA.16816.F32 R8, R44.reuse, R10, R40 ;  /* 0x0000000a2c08723c */ /* 0x044ff00000001828 */
[C---:B---3--:R-:W-:Y:S01]  /*683e0*/  HMMA.16816.F32 R56, R44.reuse, R58, R12 ;  /* 0x0000003a2c38723c */ /* 0x048fe2000000180c */
[----:B------:R-:W2:Y:S10]  /*683f0*/  LDL.LU.64 R42, [R1+0x28b8] ;  /* 0x0028b800012a7983 */ /* 0x000eb40000300a00 */
[----:B------:R-:W-:Y:S04]  /*68400*/  STL.64 [R1+0x4f0], R8 ;  /* 0x0004f00801007387 */ /* 0x000fe80000100a00 */
[----:B------:R0:W-:Y:S04]  /*68410*/  STL.64 [R1+0x4f8], R10 ;  /* 0x0004f80a01007387 */ /* 0x0001e80000100a00 */
[----:B0-----:R-:W3:Y:S04]  /*68420*/  LDL.LU.64 R10, [R1+0x28b0] ;  /* 0x0028b000010a7983 */ /* 0x001ee80000300a00 */
        /* <DEDUP_REMOVED lines=10> */
[----:B0-----:R-:W4:Y:S04]  /*684d0*/  LDL.LU.64 R50, [R1+0x2880] ;  /* 0x0028800001327983 */ /* 0x001f280000300a00 */
[----:B------:R-:W4:Y:S01]  /*684e0*/  LDL.LU.64 R48, [R1+0x2878] ;  /* 0x0028780001307983 */ /* 0x000f220000300a00 */
[----:B--2---:R-:W-:Y:S03]  /*684f0*/  HMMA.16816.F32 R40, R44, R42, R36 ;  /* 0x0000002a2c28723c */ /* 0x004fe60000001824 */
[----:B------:R-:W2:Y:S04]  /*68500*/  LDL.LU.64 R38, [R1+0x2870] ;  /* 0x0028700001267983 */ /* 0x000ea80000300a00 */
[----:B------:R-:W2:-:S12]  /*68510*/  LDL.LU.64 R36, [R1+0x2868] ;  /* 0x0028680001247983 */ /* 0x000e980000300a00 */
[----:B------:R-:W-:Y:S01]  /*68520*/  STL.64 [R1+0x4c0], R40 ;  /* 0x0004c02801007387 */ /* 0x000fe20000100a00 */
[C---:B---3--:R-:W-:Y:S03]  /*68530*/  HMMA.16816.F32 R12, R44.reuse, R14, R8 ;  /* 0x0000000e2c0c723c */ /* 0x048fe60000001808 */
[----:B------:R0:W-:Y:S04]  /*68540*/  STL.64 [R1+0x4c8], R42 ;  /* 0x0004c82a01007387 */ /* 0x0001e80000100a00 */
[----:B0-----:R0:W5:Y:S01]  /*68550*/  LDL.LU R42, [R1+0x2860] ;  /* 0x00286000012a7983 */ /* 0x0011620000300800 */
[C---:B------:R-:W-:Y:S03]  /*68560*/  HMMA.16816.F32 R56, R44.reuse, R58, R20 ;  /* 0x0000003a2c38723c */ /* 0x040fe60000001814 */
[----:B------:R0:W5:Y:S04]  /*68570*/  LDL.LU.64 R40, [R1+0x2858] ;  /* 0x0028580001287983 */ /* 0x0001680000300a00 */
[----:B------:R-:W3:Y:S04]  /*68580*/  LDL.LU.64 R10, [R1+0x2850] ;  /* 0x00285000010a7983 */ /* 0x000ee80000300a00 */
[----:B------:R0:W5:Y:S04]  /*68590*/  LDL.LU.64 R8, [R1+0x2848] ;  /* 0x0028480001087983 */ /* 0x0001680000300a00 */
[----:B------:R-:W-:Y:S04]  /*685a0*/  STL.64 [R1+0x4b0], R12 ;  /* 0x0004b00c01007387 */ /* 0x000fe80000100a00 */
[----:B------:R1:W-:Y:S04]  /*685b0*/  STL.64 [R1+0x4b8], R14 ;  /* 0x0004b80e01007387 */ /* 0x0003e80000100a00 */
[----:B-1----:R-:W2:Y:S04]  /*685c0*/  LDL.LU.64 R14, [R1+0x2840] ;  /* 0x00284000010e7983 */ /* 0x002ea80000300a00 */
[----:B------:R0:W5:Y:S04]  /*685d0*/  LDL.LU.64 R12, [R1+0x2838] ;  /* 0x00283800010c7983 */ /* 0x0001680000300a00 */
[----:B------:R-:W2:Y:S04]  /*685e0*/  LDL.LU.64 R22, [R1+0x2830] ;  /* 0x0028300001167983 */ /* 0x000ea80000300a00 */
[----:B------:R0:W5:Y:S04]  /*685f0*/  LDL.LU.64 R20, [R1+0x2828] ;  /* 0x0028280001147983 */ /* 0x0001680000300a00 */
[----:B------:R-:W-:Y:S04]  /*68600*/  STL.64 [R1+0x4a0], R56 ;  /* 0x0004a03801007387 */ /* 0x000fe80000100a00 */
[----:B------:R1:W-:Y:S04]  /*68610*/  STL.64 [R1+0x4a8], R58 ;  /* 0x0004a83a01007387 */ /* 0x0003e80000100a00 */
[----:B-1----:R-:W4:Y:S04]  /*68620*/  LDL.LU.64 R58, [R1+0x2820] ;  /* 0x00282000013a7983 */ /* 0x002f280000300a00 */
[----:B------:R0:W5:Y:S01]  /*68630*/  LDL.LU R57, [R1+0x2818] ;  /* 0x0028180001397983 */ /* 0x0001620000300800 */
[----:B----4-:R-:W-:-:S15]  /*68640*/  HMMA.16816.F32 R52, R44, R58, R52 ;  /* 0x0000003a2c34723c */ /* 0x010fde0000001834 */
[----:B------:R-:W-:-:S04]  /*68650*/  NOP ;  /* 0x0000000000007918 */ /* 0x000fc80000000000 */
[----:B------:R-:W-:Y:S04]  /*68660*/  STL.64 [R1+0x490], R52 ;  /* 0x0004903401007387 */ /* 0x000fe80000100a00 */
[----:B------:R1:W-:Y:S04]  /*68670*/  STL.64 [R1+0x498], R54 ;  /* 0x0004983601007387 */ /* 0x0003e80000100a00 */
[----:B-1----:R-:W4:Y:S04]  /*68680*/  LDL.LU.64 R54, [R1+0x2810] ;  /* 0x0028100001367983 */ /* 0x002f280000300a00 */
[----:B------:R0:W5:Y:S01]  /*68690*/  LDL.LU.64 R52, [R1+0x2808] ;  /* 0x0028080001347983 */ /* 0x0001620000300a00 */
[----:B----4-:R-:W-:-:S15]  /*686a0*/  HMMA.16816.F32 R48, R44, R54, R48 ;  /* 0x000000362c30723c */ /* 0x010fde0000001830 */
[----:B------:R-:W-:-:S04]  /*686b0*/  NOP ;  /* 0x0000000000007918 */ /* 0x000fc80000000000 */
[----:B------:R-:W-:Y:S04]  /*686c0*/  STL.64 [R1+0x480], R48 ;  /* 0x0004803001007387 */ /* 0x000fe80000100a00 */
[----:B------:R1:W-:Y:S04]  /*686d0*/  STL.64 [R1+0x488], R50 ;  /* 0x0004883201007387 */ /* 0x0003e80000100a00 */
[----:B-1----:R-:W2:Y:S04]  /*686e0*/  LDL.LU.64 R50, [R1+0x2800] ;  /* 0x0028000001327983 */ /* 0x002ea80000300a00 */
[----:B------:R0:W5:Y:S01]  /*686f0*/  LDL.LU.64 R48, [R1+0x27f8] ;  /* 0x0027f80001307983 */ /* 0x0001620000300a00 */
[----:B--2---:R-:W-:-:S15]  /*68700*/  HMMA.16816.F32 R36, R44, R50, R36 ;  /* 0x000000322c24723c */ /* 0x004fde0000001824 */
[----:B------:R-:W-:-:S04]  /*68710*/  NOP ;  /* 0x0000000000007918 */ /* 0x000fc80000000000 */
[----:B------:R-:W-:Y:S04]  /*68720*/  STL.64 [R1+0x470], R36 ;  /* 0x0004702401007387 */ /* 0x000fe80000100a00 */
[----:B------:R1:W-:Y:S04]  /*68730*/  STL.64 [R1+0x478], R38 ;  /* 0x0004782601007387 */ /* 0x0003e80000100a00 */
[----:B-1----:R-:W2:Y:S04]  /*68740*/  LDL.LU.64 R38, [R1+0x27f0] ;  /* 0x0027f00001267983 */ /* 0x002ea80000300a00 */
[----:B------:R-:W4:Y:S01]  /*68750*/  LDL.LU.64 R36, [R1+0x27e8] ;  /* 0x0027e80001247983 */ /* 0x000f220000300a00 */
[----:B--2---:R-:W-:-:S15]  /*68760*/  HMMA.16816.F32 R32, R44, R38, R32 ;  /* 0x000000262c20723c */ /* 0x004fde0000001820 */
[----:B------:R-:W-:-:S04]  /*68770*/  NOP ;  /* 0x0000000000007918 */ /* 0x000fc80000000000 */
[----:B------:R-:W-:Y:S01]  /*68780*/  STL.64 [R1+0x460], R32 ;  /* 0x0004602001007387 */ /* 0x000fe20000100a00 */
[----:B------:R-:W-:-:S03]  /*68790*/  IMAD.MOV.U32 R39, RZ, RZ, R35 ;  /* 0x000000ffff277224 */ /* 0x000fc600078e0023 */
[----:B------:R1:W-:Y:S04]  /*687a0*/  STL.64 [R1+0x468], R34 ;  /* 0x0004682201007387 */ /* 0x0003e80000100a00 */
[----:B-1----:R-:W2:Y:S01]  /*687b0*/  LDL.LU.64 R34, [R1+0x27e0] ;  /* 0x0027e00001227983 */ /* 0x002ea20000300a00 */
[----:B------:R-:W-:-:S03]  /*687c0*/  IMAD.MOV.U32 R38, RZ, RZ, R33 ;  /* 0x000000ffff267224 */ /* 0x000fc600078e0021 */
[----:B------:R0:W5:Y:S04]  /*687d0*/  LDL.LU.64 R32, [R1+0x27d8] ;  /* 0x0027d80001207983 */ /* 0x0001680000300a00 */
[----:B------:R-:W-:Y:S04]  /*687e0*/  STL.64 [R1+0x2778], R38 ;  /* 0x0027782601007387 */ /* 0x000fe80000100a00 */
[----:B----4-:R1:W-:Y:S04]  /*687f0*/  STL.64 [R1+0x2770], R36 ;  /* 0x0027702401007387 */ /* 0x0103e80000100a00 */
[----:B-1----:R-:W4:Y:S04]  /*68800*/  LDL.LU R36, [R1+0x430] ;  /* 0x0004300001247983 */ /* 0x002f280000300800 */
[----:B------:R-:W4:Y:S04]  /*68810*/  LDL.LU R37, [R1+0x434] ;  /* 0x0004340001257983 */ /* 0x000f280000300800 */
[----:B------:R-:W4:Y:S01]  /*68820*/  LDL.LU R38, [R1+0x438] ;  /* 0x0004380001267983 */ /* 0x000f220000300800 */
[----:B------:R-:W-:-:S03]  /*68830*/  IMAD.MOV.U32 R39, RZ, RZ, R60 ;  /* 0x000000ffff277224 */ /* 0x000fc600078e003c */
[----:B------:R-:W3:Y:S01]  /*68840*/  LDL.LU R60, [R1+0x27d0] ;  /* 0x0027d000013c7983 */ /* 0x000ee20000300800 */
[----:B--2---:R-:W-:-:S15]  /*68850*/  HMMA.16816.F32 R28, R44, R34, R28 ;  /* 0x000000222c1c723c */ /* 0x004fde000000181c */
[----:B------:R-:W-:-:S04]  /*68860*/  NOP ;  /* 0x0000000000007918 */ /* 0x000fc80000000000 */
[----:B------:R-:W-:Y:S04]  /*68870*/  STL.64 [R1+0x450], R28 ;  /* 0x0004501c01007387 */ /* 0x000fe80000100a00 */
[----:B------:R1:W-:Y:S04]  /*68880*/  STL.64 [R1+0x458], R30 ;  /* 0x0004581e01007387 */ /* 0x0003e80000100a00 */
[----:B-1----:R-:W2:Y:S04]  /*68890*/  LDL.LU.64 R30, [R1+0x27c8] ;  /* 0x0027c800011e7983 */ /* 0x002ea80000300a00 */
[----:B------:R0:W5:Y:S04]  /*688a0*/  LDL.LU.64 R28, [R1+0x27c0] ;  /* 0x0027c000011c7983 */ /* 0x0001680000300a00 */
[----:B------:R-:W3:Y:S01]  /*688b0*/  LDL.LU R56, [R1+0x1528] ;  /* 0x0015280001387983 */ /* 0x000ee20000300800 */
[----:B--2---:R-:W-:-:S15]  /*688c0*/  HMMA.16816.F32 R24, R44, R30, R24 ;  /* 0x0000001e2c18723c */ /* 0x004fde0000001818 */
[----:B------:R-:W-:-:S04]  /*688d0*/  NOP ;  /* 0x0000000000007918 */ /* 0x000fc80000000000 */
[----:B------:R-:W-:Y:S04]  /*688e0*/  STL.64 [R1+0x440], R24 ;  /* 0x0004401801007387 */ /* 0x000fe80000100a00 */
[----:B------:R1:W-:Y:S04]  /*688f0*/  STL.64 [R1+0x448], R26 ;  /* 0x0004481a01007387 */ /* 0x0003e80000100a00 */
[----:B-1----:R-:W4:Y:S01]  /*68900*/  LDL.LU.64 R26, [R1+0x27b8] ;  /* 0x0027b800011a7983 */ /* 0x002f220000300a00 */
[----:B------:R-:W-:Y:S03]  /*68910*/  HMMA.16816.F32 R16, R44, R22, R16 ;  /* 0x000000162c10723c */ /* 0x000fe60000001810 */
[----:B------:R0:W5:-:S15]  /*68920*/  LDL.LU.64 R24, [R1+0x27b0] ;  /* 0x0027b00001187983 */ /* 0x00015e0000300a00 */
[----:B------:R-:W-:Y:S01]  /*68930*/  NOP ;  /* 0x0000000000007918 */ /* 0x000fe20000000000 */
[----:B------:R-:W-:Y:S01]  /*68940*/  IMAD.MOV.U32 R23, RZ, RZ, R19 ;  /* 0x000000ffff177224 */ /* 0x000fe200078e0013 */
[----:B----4-:R-:W-:-:S15]  /*68950*/  HMMA.16816.F32 R36, R44, R26, R36 ;  /* 0x0000001a2c24723c */ /* 0x010fde0000001824 */
[----:B------:R-:W-:-:S04]  /*68960*/  NOP ;  /* 0x0000000000007918 */ /* 0x000fc80000000000 */
[----:B------:R1:W-:Y:S04]  /*68970*/  STL.64 [R1+0x430], R36 ;  /* 0x0004302401007387 */ /* 0x0003e80000100a00 */
[----:B------:R-:W-:Y:S01]  /*68980*/  STL.64 [R1+0x438], R38 ;  /* 0x0004382601007387 */ /* 0x000fe20000100a00 */
[----:B-1----:R-:W-:-:S03]  /*68990*/  IMAD.MOV.U32 R36, RZ, RZ, R61 ;  /* 0x000000ffff247224 */ /* 0x002fc600078e003d */
[----:B------:R-:W2:Y:S04]  /*689a0*/  LDL.LU R61, [R1+0x27a8] ;  /* 0x0027a800013d7983 */ /* 0x000ea80000300800 */
[----:B------:R-:W-:Y:S04]  /*689b0*/  STL.64 [R1+0x420], R16 ;  /* 0x0004201001007387 */ /* 0x000fe80000100a00 */
[----:B------:R1:W-:Y:S04]  /*689c0*/  STL.64 [R1+0x428], R18 ;  /* 0x0004281201007387 */ /* 0x0003e80000100a00 */
[----:B-1----:R-:W4:Y:S01]  /*689d0*/  LDL.LU.64 R18, [R1+0x27a0] ;  /* 0x0027a00001127983 */ /* 0x002f220000300a00 */
[----:B------:R-:W-:-:S03]  /*689e0*/  IMAD.MOV.U32 R22, RZ, RZ, R17 ;  /* 0x000000ffff167224 */ /* 0x000fc600078e0011 */
[----:B------:R0:W5:Y:S01]  /*689f0*/  LDL.LU.64 R16, [R1+0x2798] ;  /* 0x0027980001107983 */ /* 0x0001620000300a00 */
[----:B----4-:R-:W-:-:S15]  /*68a00*/  HMMA.16816.F32 R4, R44, R18, R4 ;  /* 0x000000122c04723c */ /* 0x010fde0000001804 */
[----:B------:R-:W-:-:S04]  /*68a10*/  NOP ;  /* 0x0000000000007918 */ /* 0x000fc80000000000 */
[----:B------:R-:W-:Y:S01]  /*68a20*/  STL.64 [R1+0x410], R4 ;  /* 0x0004100401007387 */ /* 0x000fe20000100a00 */
[----:B------:R-:W-:-:S03]  /*68a30*/  IMAD.MOV.U32 R19, RZ, RZ, R6 ;  /* 0x000000ffff137224 */ /* 0x000fc600078e0006 */
[----:B------:R1:W-:Y:S01]  /*68a40*/  STL.64 [R1+0x418], R6 ;  /* 0x0004180601007387 */ /* 0x0003e20000100a00 */
[----:B------:R-:W-:-:S03]  /*68a50*/  IMAD.MOV.U32 R18, RZ, RZ, R4 ;  /* 0x000000ffff127224 */ /* 0x000fc600078e0004 */
[----:B-1----:R-:W4:Y:S04]  /*68a60*/  LDL.LU.64 R6, [R1+0x2790] ;  /* 0x0027900001067983 */ /* 0x002f280000300a00 */
[----:B------:R-:W4:Y:S04]  /*68a70*/  LDL.LU.64 R4, [R1+0x2788] ;  /* 0x0027880001047983 */ /* 0x000f280000300a00 */
[----:B------:R-:W2:Y:S01]  /*68a80*/  LDL.LU R26, [R1+0x1724] ;  /* 0x00172400011a7983 */ /* 0x000ea20000300800 */
[----:B------:R-:W-:-:S03]  /*68a90*/  IMAD.MOV.U32 R38, RZ, RZ, R2 ;  /* 0x000000ffff267224 */ /* 0x000fc600078e0002 */
[----:B------:R-:W2:Y:S04]  /*68aa0*/  LDL.LU R27, [R1+0x16f8] ;  /* 0x0016f800011b7983 */ /* 0x000ea80000300800 */
[----:B------:R-:W2:Y:S01]  /*68ab0*/  LDL.LU R2, [R1+0x171c] ;  /* 0x00171c0001027983 */ /* 0x000ea20000300800 */
[----:B------:R-:W-:Y:S02]  /*68ac0*/  IMAD.MOV.U32 R39, RZ, RZ, R0 ;  /* 0x000000ffff277224 */ /* 0x000fe400078e0000 */
[----:B------:R-:W1:Y:S01]  /*68ad0*/  LDC R0, c[0x0][0x3a8] ;  /* 0x0000ea00ff007b82 */ /* 0x000e620000000800 */
[----:B----4-:R-:W-:-:S15]  /*68ae0*/  HMMA.16816.F32 R4, R44, R14, R4 ;  /* 0x0000000e2c04723c */ /* 0x010fde0000001804 */
[----:B------:R-:W-:-:S04]  /*68af0*/  NOP ;  /* 0x0000000000007918 */ /* 0x000fc80000000000 */
[----:B------:R4:W-:Y:S04]  /*68b00*/  STL.64 [R1+0x400], R4 ;  /* 0x0004000401007387 */ /* 0x0009e80000100a00 */
[----:B------:R0:W-:Y:S04]  /*68b10*/  STL.64 [R1+0x408], R6 ;  /* 0x0004080601007387 */ /* 0x0001e80000100a00 */
[----:B----4-:R-:W2:Y:S01]  /*68b20*/  LDL.LU R4, [R1+0x2780] ;  /* 0x0027800001047983 */ /* 0x010ea20000300800 */
[----:B------:R-:W-:Y:S02]  /*68b30*/  IMAD.MOV.U32 R37, RZ, RZ, R3 ;  /* 0x000000ffff257224 */ /* 0x000fe400078e0003 */
[----:B-1----:R-:W-:Y:S01]  /*68b40*/  IMAD.SHL.U32 R55, R0, 0x20, RZ ;  /* 0x0000002000377824 */ /* 0x002fe200078e00ff */
[----:B------:R-:W4:Y:S04]  /*68b50*/  LDL.LU R14, [R1+0x1530] ;  /* 0x00153000010e7983 */ /* 0x000f280000300800 */
[----:B------:R-:W4:Y:S04]  /*68b60*/  LDL.LU R15, [R1+0x1700] ;  /* 0x00170000010f7983 */ /* 0x000f280000300800 */
[----:B------:R-:W4:Y:S04]  /*68b70*/  LDL.LU R30, [R1+0x16f0] ;  /* 0x0016f000011e7983 */ /* 0x000f280000300800 */
[----:B------:R-:W4:Y:S01]  /*68b80*/  LDL.LU R31, [R1+0x1714] ;  /* 0x00171400011f7983 */ /* 0x000f220000300800 */
[----:B---3--:R-:W-:Y:S01]  /*68b90*/  HMMA.16816.F32 R44, R44, R10, R36 ;  /* 0x0000000a2c2c723c */ /* 0x008fe20000001824 */
[----:B------:R-:W-:-:S02]  /*68ba0*/  IMAD.SHL.U32 R55, R55, 0x2, RZ ;  /* 0x0000000237377824 */ /* 0x000fc400078e00ff */
[----:B------:R-:W3:Y:S04]  /*68bb0*/  LDL.LU R34, [R1+0x16e8] ;  /* 0x0016e80001227983 */ /* 0x000ee80000300800 */
[----:B------:R-:W3:Y:S04]  /*68bc0*/  LDL.LU R35, [R1+0x170c] ;  /* 0x00170c0001237983 */ /* 0x000ee80000300800 */
[----:B------:R-:W3:Y:S04]  /*68bd0*/  LDL.LU R50, [R1+0x16e0] ;  /* 0x0016e00001327983 */ /* 0x000ee80000300800 */
[----:B------:R-:W3:Y:S04]  /*68be0*/  LDL.LU R51, [R1+0x1704] ;  /* 0x0017040001337983 */ /* 0x000ee80000300800 */
[----:B------:R-:W3:Y:S04]  /*68bf0*/  LDL.LU R54, [R1+0x16d8] ;  /* 0x0016d80001367983 */ /* 0x000ee80000300800 */
[----:B------:R-:W3:Y:S01]  /*68c00*/  LDL.LU R59, [R1+0x16fc] ;  /* 0x0016fc00013b7983 */ /* 0x000ee20000300800 */
[----:B0-----:R-:W-:-:S03]  /*68c10*/  IADD3 R7, P0, PT, R60, R55, RZ ;  /* 0x000000373c077210 */ /* 0x001fc60007f1e0ff */
[----:B------:R-:W3:Y:S04]  /*68c20*/  LDL.LU R5, [R1+0x16d0] ;  /* 0x0016d00001057983 */ /* 0x000ee80000300800 */
[----:B------:R-:W3:Y:S04]  /*68c30*/  LDL.LU R58, [R1+0x16f4] ;  /* 0x0016f400013a7983 */ /* 0x000ee80000300800 */
[----:B------:R-:W3:Y:S04]  /*68c40*/  LDL.LU R6, [R1+0x16c8] ;  /* 0x0016c80001067983 */ /* 0x000ee80000300800 */
[----:B------:R-:W3:Y:S01]  /*68c50*/  LDL.LU R43, [R1+0x16ec] ;  /* 0x0016ec00012b7983 */ /* 0x000ee20000300800 */
[----:B------:R-:W-:-:S03]  /*68c60*/  VIADD R56, R56, 0x1 ;  /* 0x0000000138387836 */ /* 0x000fc60000000000 */
[----:B------:R-:W3:Y:S01]  /*68c70*/  LDL.LU R3, [R1+0x16c0] ;  /* 0x0016c00001037983 */ /* 0x000ee20000300800 */
[----:B--2---:R-:W-:-:S03]  /*68c80*/  IMAD.X R60, R61, 0x1, R4, P0 ;  /* 0x000000013d3c7824 */ /* 0x004fc600000e0604 */
[----:B------:R-:W2:Y:S04]  /*68c90*/  LDL.LU R61, [R1+0x1708] ;  /* 0x00170800013d7983 */ /* 0x000ea80000300800 */
[----:B------:R0:W5:Y:S04]  /*68ca0*/  LDL.LU.64 R38, [R1+0x2778] ;  /* 0x0027780001267983 */ /* 0x0001680000300a00 */
[----:B------:R0:W5:Y:S04]  /*68cb0*/  LDL.LU.64 R36, [R1+0x2770] ;  /* 0x0027700001247983 */ /* 0x0001680000300a00 */
[----:B------:R-:W-:Y:S04]  /*68cc0*/  STL [R1+0x1528], R56 ;  /* 0x0015283801007387 */ /* 0x000fe80000100800 */
[----:B------:R1:W-:Y:S04]  /*68cd0*/  STL.64 [R1+0x350], R44 ;  /* 0x0003502c01007387 */ /* 0x0003e80000100a00 */
[----:B------:R0:W-:Y:S04]  /*68ce0*/  STL.64 [R1+0x358], R46 ;  /* 0x0003582e01007387 */ /* 0x0001e80000100a00 */
[----:B-1----:R-:W3:Y:S04]  /*68cf0*/  LDL.LU R45, [R1+0x1534] ;  /* 0x00153400012d7983 */ /* 0x002ee80000300800 */
[----:B0-----:R-:W4:Y:S04]  /*68d00*/  LDL.LU R46, [R1+0x1728] ;  /* 0x00172800012e7983 */ /* 0x001f280000300800 */
[----:B------:R-:W4:Y:S04]  /*68d10*/  LDL.LU R47, [R1+0x1720] ;  /* 0x00172000012f7983 */ /* 0x000f280000300800 */
[----:B------:R-:W4:Y:S04]  /*68d20*/  LDL.LU R10, [R1+0x1718] ;  /* 0x00171800010a7983 */ /* 0x000f280000300800 */
[----:B------:R-:W4:Y:S04]  /*68d30*/  LDL.LU R11, [R1+0x1710] ;  /* 0x00171000010b7983 */ /* 0x000f280000300800 */
[----:B------:R-:W4:Y:S01]  /*68d40*/  LDL.LU R0, [R1+0x16e4] ;  /* 0x0016e40001007983 */ /* 0x000f220000300800 */
[----:B------:R-:W-:-:S03]  /*68d50*/  ISETP.NE.U32.AND P0, PT, R56, UR7, PT ;  /* 0x0000000738007c0c */ /* 0x000fc6000bf05070 */
[----:B------:R0:W5:Y:S01]  /*68d60*/  LDL.LU R56, [R1+0x276c] ;  /* 0x00276c0001387983 */ /* 0x0001620000300800 */
[-C--:B--2---:R-:W-:Y:S02]  /*68d70*/  IADD3 R61, P3, PT, R61, R55.reuse, RZ ;  /* 0x000000373d3d7210 */ /* 0x084fe40007f7e0ff */
[-C--:B---3--:R-:W-:Y:S02]  /*68d80*/  IADD3 R45, P2, PT, R45, R55.reuse, RZ ;  /* 0x000000372d2d7210 */ /* 0x088fe40007f5e0ff */
[-C--:B----4-:R-:W-:Y:S02]  /*68d90*/  IADD3 R46, P1, PT, R46, R55.reuse, RZ ;  /* 0x000000372e2e7210 */ /* 0x090fe40007f3e0ff */
[-C--:B------:R-:W-:Y:S02]  /*68da0*/  IADD3 R47, P6, PT, R47, R55.reuse, RZ ;  /* 0x000000372f2f7210 */ /* 0x080fe40007fde0ff */
[-C--:B------:R-:W-:Y:S02]  /*68db0*/  IADD3 R10, P5, PT, R10, R55.reuse, RZ ;  /* 0x000000370a0a7210 */ /* 0x080fe40007fbe0ff */
[----:B------:R-:W-:Y:S01]  /*68dc0*/  IADD3 R11, P4, PT, R11, R55, RZ ;  /* 0x000000370b0b7210 */ /* 0x000fe20007f9e0ff */
[----:B------:R-:W-:Y:S04]  /*68dd0*/  STL [R1+0x1534], R45 ;  /* 0x0015342d01007387 */ /* 0x000fe80000100800 */
[----:B------:R-:W-:Y:S01]  /*68de0*/  STL [R1+0x1728], R46 ;  /* 0x0017282e01007387 */ /* 0x000fe20000100800 */
[----:B------:R-:W-:-:S03]  /*68df0*/  IMAD.X R14, R14, 0x1, R4, P2 ;  /* 0x000000010e0e7824 */ /* 0x000fc600010e0604 */
[----:B------:R-:W-:Y:S01]  /*68e00*/  STL [R1+0x1720], R47 ;  /* 0x0017202f01007387 */ /* 0x000fe20000100800 */
[----:B------:R-:W-:-:S03]  /*68e10*/  IADD3 R15, P2, PT, R15, R55, RZ ;  /* 0x000000370f0f7210 */ /* 0x000fc60007f5e0ff */
[----:B------:R-:W-:Y:S01]  /*68e20*/  STL [R1+0x1718], R10 ;  /* 0x0017180a01007387 */ /* 0x000fe20000100800 */
[----:B------:R-:W-:-:S03]  /*68e30*/  IMAD.X R2, R2, 0x1, R4, P6 ;  /* 0x0000000102027824 */ /* 0x000fc600030e0604 */
[----:B------:R-:W-:Y:S01]  /*68e40*/  STL [R1+0x1710], R11 ;  /* 0x0017100b01007387 */ /* 0x000fe20000100800 */
[----:B------:R-:W-:-:S03]  /*68e50*/  IMAD.X R26, R26, 0x1, R4, P1 ;  /* 0x000000011a1a7824 */ /* 0x000fc600008e0604 */
[----:B------:R-:W-:Y:S01]  /*68e60*/  STL [R1+0x1708], R61 ;  /* 0x0017083d01007387 */ /* 0x000fe20000100800 */
[----:B------:R-:W-:-:S03]  /*68e70*/  IADD3 R27, P1, PT, R27, R55, RZ ;  /* 0x000000371b1b7210 */ /* 0x000fc60007f3e0ff */
[----:B------:R-:W-:Y:S04]  /*68e80*/  STL [R1+0x1530], R14 ;  /* 0x0015300e01007387 */ /* 0x000fe80000100800 */
[----:B------:R-:W-:Y:S01]  /*68e90*/  STL [R1+0x1700], R15 ;  /* 0x0017000f01007387 */ /* 0x000fe20000100800 */
[----:B------:R-:W-:-:S03]  /*68ea0*/  IADD3 R30, P6, PT, R30, R55, RZ ;  /* 0x000000371e1e7210 */ /* 0x000fc60007fde0ff */
[----:B------:R1:W-:Y:S01]  /*68eb0*/  STL [R1+0x171c], R2 ;  /* 0x00171c0201007387 */ /* 0x0003e20000100800 */
[----:B------:R-:W-:-:S03]  /*68ec0*/  IMAD.X R31, R31, 0x1, R4, P5 ;  /* 0x000000011f1f7824 */ /* 0x000fc600028e0604 */
[----:B------:R-:W-:Y:S01]  /*68ed0*/  STL [R1+0x1724], R26 ;  /* 0x0017241a01007387 */ /* 0x000fe20000100800 */
[-C--:B------:R-:W-:Y:S01]  /*68ee0*/  IADD3 R34, P5, PT, R34, R55.reuse, RZ ;  /* 0x0000003722227210 */ /* 0x080fe20007fbe0ff */
[--C-:B------:R-:W-:Y:S01]  /*68ef0*/  IMAD.X R35, R35, 0x1, R4.reuse, P4 ;  /* 0x0000000123237824 */ /* 0x100fe200020e0604 */
[-C--:B------:R-:W-:Y:S01]  /*68f00*/  IADD3 R50, P4, PT, R50, R55.reuse, RZ ;  /* 0x0000003732327210 */ /* 0x080fe20007f9e0ff */
[--C-:B------:R-:W-:Y:S02]  /*68f10*/  IMAD.X R51, R51, 0x1, R4.reuse, P3 ;  /* 0x0000000133337824 */ /* 0x100fe400018e0604 */
[----:B------:R-:W-:Y:S01]  /*68f20*/  IMAD.X R59, R59, 0x1, R4, P2 ;  /* 0x000000013b3b7824 */ /* 0x000fe200010e0604 */
[----:B-1----:R-:W2:Y:S04]  /*68f30*/  LDL.LU R2, [R1+0x16b8] ;  /* 0x0016b80001027983 */ /* 0x002ea80000300800 */
[----:B------:R-:W-:Y:S04]  /*68f40*/  STL [R1+0x16f8], R27 ;  /* 0x0016f81b01007387 */ /* 0x000fe80000100800 */
[----:B------:R-:W-:Y:S04]  /*68f50*/  STL [R1+0x16f0], R30 ;  /* 0x0016f01e01007387 */ /* 0x000fe80000100800 */
[----:B------:R-:W-:Y:S04]  /*68f60*/  STL [R1+0x1714], R31 ;  /* 0x0017141f01007387 */ /* 0x000fe80000100800 */
[----:B------:R-:W-:Y:S01]  /*68f70*/  STL [R1+0x16e8], R34 ;  /* 0x0016e82201007387 */ /* 0x000fe20000100800 */
[----:B------:R-:W-:-:S03]  /*68f80*/  IADD3 R54, P3, PT, R54, R55, RZ ;  /* 0x0000003736367210 */ /* 0x000fc60007f7e0ff */
[----:B------:R-:W-:Y:S04]  /*68f90*/  STL [R1+0x170c], R35 ;  /* 0x00170c2301007387 */ /* 0x000fe80000100800 */
[----:B------:R-:W-:Y:S01]  /*68fa0*/  STL [R1+0x16e0], R50 ;  /* 0x0016e03201007387 */ /* 0x000fe20000100800 */
[----:B------:R-:W-:-:S03]  /*68fb0*/  IADD3 R5, P2, PT, R5, R55, RZ ;  /* 0x0000003705057210 */ /* 0x000fc60007f5e0ff */
[----:B------:R-:W-:Y:S04]  /*68fc0*/  STL [R1+0x1704], R51 ;  /* 0x0017043301007387 */ /* 0x000fe80000100800 */
[----:B------:R1:W-:Y:S04]  /*68fd0*/  STL [R1+0x16fc], R59 ;  /* 0x0016fc3b01007387 */ /* 0x0003e80000100800 */
[----:B------:R-:W-:Y:S01]  /*68fe0*/  STL [R1+0x16d8], R54 ;  /* 0x0016d83601007387 */ /* 0x000fe20000100800 */
[----:B------:R-:W-:Y:S01]  /*68ff0*/  IMAD.X R58, R58, 0x1, R4, P1 ;  /* 0x000000013a3a7824 */ /* 0x000fe200008e0604 */
[----:B------:R-:W-:-:S02]  /*69000*/  IADD3 R6, P1, PT, R6, R55, RZ ;  /* 0x0000003706067210 */ /* 0x000fc40007f3e0ff */
[----:B-1----:R-:W3:Y:S04]  /*69010*/  LDL.LU R59, [R1+0x16dc] ;  /* 0x0016dc00013b7983 */ /* 0x002ee80000300800 */
[----:B------:R1:W-:Y:S01]  /*69020*/  STL [R1+0x16d0], R5 ;  /* 0x0016d00501007387 */ /* 0x0003e20000100800 */
[--C-:B------:R-:W-:Y:S01]  /*69030*/  IMAD.X R43, R43, 0x1, R4.reuse, P6 ;  /* 0x000000012b2b7824 */ /* 0x100fe200030e0604 */
[----:B------:R-:W-:Y:S02]  /*69040*/  IADD3 R3, P6, PT, R3, R55, RZ ;  /* 0x0000003703037210 */ /* 0x000fe40007fde0ff */
[----:B-1----:R-:W4:Y:S04]  /*69050*/  LDL.LU R5, [R1+0x16b0] ;  /* 0x0016b00001057983 */ /* 0x002f280000300800 */
[----:B------:R1:W-:Y:S01]  /*69060*/  STL [R1+0x16c8], R6 ;  /* 0x0016c80601007387 */ /* 0x0003e20000100800 */
[----:B------:R-:W-:-:S03]  /*69070*/  IMAD.X R0, R0, 0x1, R4, P5 ;  /* 0x0000000100007824 */ /* 0x000fc600028e0604 */
[----:B-1----:R-:W4:Y:S04]  /*69080*/  LDL.LU R6, [R1+0x16d4] ;  /* 0x0016d40001067983 */ /* 0x002f280000300800 */
[----:B------:R-:W-:Y:S04]  /*69090*/  STL [R1+0x16f4], R58 ;  /* 0x0016f43a01007387 */ /* 0x000fe80000100800 */
[----:B------:R1:W-:Y:S04]  /*690a0*/  STL [R1+0x16c0], R3 ;  /* 0x0016c00301007387 */ /* 0x0003e80000100800 */
[----:B-1----:R-:W4:Y:S04]  /*690b0*/  LDL.LU R3, [R1+0x16a8] ;  /* 0x0016a80001037983 */ /* 0x002f280000300800 */
[----:B------:R-:W-:Y:S04]  /*690c0*/  STL [R1+0x16ec], R43 ;  /* 0x0016ec2b01007387 */ /* 0x000fe80000100800 */
[----:B------:R-:W4:Y:S04]  /*690d0*/  LDL.LU R44, [R1+0x16cc] ;  /* 0x0016cc00012c7983 */ /* 0x000f280000300800 */
        /* <DEDUP_REMOVED lines=15> */
[----:B--2---:R-:W-:-:S05]  /*691d0*/  IADD3 R2, P5, PT, R2, R55, RZ ;  /* 0x0000003702027210 */ /* 0x004fca0007fbe0ff */
[----:B------:R1:W-:Y:S04]  /*691e0*/  STL [R1+0x16b8], R2 ;  /* 0x0016b80201007387 */ /* 0x0003e80000100800 */
[----:B------:R-:W2:Y:S04]  /*691f0*/  LDL.LU R35, [R1+0x1668] ;  /* 0x0016680001237983 */ /* 0x000ea80000300800 */
[----:B------:R-:W2:Y:S04]  /*69200*/  LDL.LU R50, [R1+0x168c] ;  /* 0x00168c0001327983 */ /* 0x000ea80000300800 */
[----:B------:R-:W2:Y:S04]  /*69210*/  LDL.LU R51, [R1+0x1660] ;  /* 0x0016600001337983 */ /* 0x000ea80000300800 */
[----:B------:R-:W2:Y:S04]  /*69220*/  LDL.LU R54, [R1+0x1684] ;  /* 0x0016840001367983 */ /* 0x000ea80000300800 */
[----:B------:R-:W2:Y:S04]  /*69230*/  LDL.LU R43, [R1+0x1658] ;  /* 0x00165800012b7983 */ /* 0x000ea80000300800 */
[----:B-1----:R-:W2:Y:S04]  /*69240*/  LDL.LU R2, [R1+0x167c] ;  /* 0x00167c0001027983 */ /* 0x002ea80000300800 */
[----:B------:R-:W2:Y:S01]  /*69250*/  LDL.LU R58, [R1+0x1650] ;  /* 0x00165000013a7983 */ /* 0x000ea20000300800 */
[----:B---3--:R-:W-:Y:S01]  /*69260*/  IMAD.X R59, R59, 0x1, R4, P4 ;  /* 0x000000013b3b7824 */ /* 0x008fe200020e0604 */
[----:B----4-:R-:W-:-:S05]  /*69270*/  IADD3 R5, P4, PT, R5, R55, RZ ;  /* 0x0000003705057210 */ /* 0x010fca0007f9e0ff */
[----:B------:R1:W-:Y:S04]  /*69280*/  STL [R1+0x16b0], R5 ;  /* 0x0016b00501007387 */ /* 0x0003e80000100800 */
[----:B------:R3:W-:Y:S01]  /*69290*/  STL [R1+0x16dc], R59 ;  /* 0x0016dc3b01007387 */ /* 0x0007e20000100800 */
[----:B------:R-:W-:-:S03]  /*692a0*/  IMAD.X R6, R6, 0x1, R4, P3 ;  /* 0x0000000106067824 */ /* 0x000fc600018e0604 */
[----:B-1----:R-:W4:Y:S04]  /*692b0*/  LDL.LU R5, [R1+0x1674] ;  /* 0x0016740001057983 */ /* 0x002f280000300800 */
[----:B---3--:R-:W3:Y:S04]  /*692c0*/  LDL.LU R59, [R1+0x1648] ;  /* 0x00164800013b7983 */ /* 0x008ee80000300800 */
[----:B------:R1:W-:Y:S01]  /*692d0*/  STL [R1+0x16d4], R6 ;  /* 0x0016d40601007387 */ /* 0x0003e20000100800 */
[----:B------:R-:W-:-:S03]  /*692e0*/  IADD3 R3, P3, PT, R3, R55, RZ ;  /* 0x0000003703037210 */ /* 0x000fc60007f7e0ff */
[----:B-1----:R-:W3:Y:S04]  /*692f0*/  LDL.LU R6, [R1+0x166c] ;  /* 0x00166c0001067983 */ /* 0x002ee80000300800 */
[----:B------:R1:W-:Y:S01]  /*69300*/  STL [R1+0x16a8], R3 ;  /* 0x0016a80301007387 */ /* 0x0003e20000100800 */
[--C-:B------:R-:W-:Y:S01]  /*69310*/  IMAD.X R44, R44, 0x1, R4.reuse, P2 ;  /* 0x000000012c2c7824 */ /* 0x100fe200010e0604 */
[-C--:B------:R-:W-:Y:S01]  /*69320*/  IADD3 R45, P2, PT, R45, R55.reuse, RZ ;  /* 0x000000372d2d7210 */ /* 0x080fe20007f5e0ff */
[--C-:B------:R-:W-:Y:S01]  /*69330*/  IMAD.X R46, R46, 0x1, R4.reuse, P1 ;  /* 0x000000012e2e7824 */ /* 0x100fe200008e0604 */
[-C--:B------:R-:W-:Y:S01]  /*69340*/  IADD3 R47, P1, PT, R47, R55.reuse, RZ ;  /* 0x000000372f2f7210 */ /* 0x080fe20007f3e0ff */
[--C-:B------:R-:W-:Y:S01]  /*69350*/  IMAD.X R10, R10, 0x1, R4.reuse, P6 ;  /* 0x000000010a0a7824 */ /* 0x100fe200030e0604 */
[----:B------:R-:W-:Y:S01]  /*69360*/  IADD3 R11, P6, PT, R11, R55, RZ ;  /* 0x000000370b0b7210 */ /* 0x000fe20007fde0ff */
[----:B-1----:R-:W3:Y:S04]  /*69370*/  LDL.LU R3, [R1+0x1640] ;  /* 0x0016400001037983 */ /* 0x002ee80000300800 */
[----:B------:R-:W-:Y:S04]  /*69380*/  STL [R1+0x16cc], R44 ;  /* 0x0016cc2c01007387 */ /* 0x000fe80000100800 */
[----:B------:R-:W-:Y:S01]  /*69390*/  STL [R1+0x16a0], R45 ;  /* 0x0016a02d01007387 */ /* 0x000fe20000100800 */
[----:B------:R-:W-:-:S03]  /*693a0*/  IMAD.X R61, R61, 0x1, R4, P5 ;  /* 0x000000013d3d7824 */ /* 0x000fc600028e0604 */
[----:B------:R-:W-:Y:S01]  /*693b0*/  STL [R1+0x16c4], R46 ;  /* 0x0016c42e01007387 */ /* 0x000fe20000100800 */
[----:B------:R-:W-:-:S03]  /*693c0*/  IADD3 R14, P5, PT, R14, R55, RZ ;  /* 0x000000370e0e7210 */ /* 0x000fc60007fbe0ff */
[----:B------:R-:W-:Y:S01]  /*693d0*/  STL [R1+0x1698], R47 ;  /* 0x0016982f01007387 */ /* 0x000fe20000100800 */
[--C-:B------:R-:W-:Y:S02]  /*693e0*/  IMAD.X R15, R15, 0x1, R4.reuse, P4 ;  /* 0x000000010f0f7824 */ /* 0x100fe400020e0604 */
[----:B------:R-:W-:Y:S01]  /*693f0*/  IMAD.X R27, R27, 0x1, R4, P3 ;  /* 0x000000011b1b7824 */ /* 0x000fe200018e0604 */
[----:B------:R-:W-:Y:S01]  /*69400*/  STL [R1+0x16bc], R10 ;  /* 0x0016bc0a01007387 */ /* 0x000fe20000100800 */
[----:B------:R-:W-:-:S03]  /*69410*/  IADD3 R0, P3, PT, R0, R55, RZ ;  /* 0x0000003700007210 */ /* 0x000fc60007f7e0ff */
[----:B------:R-:W-:Y:S01]  /*69420*/  STL [R1+0x1690], R11 ;  /* 0x0016900b01007387 */ /* 0x000fe20000100800 */
[----:B------:R-:W-:-:S03]  /*69430*/  IADD3 R26, P4, PT, R26, R55, RZ ;  /* 0x000000371a1a7210 */ /* 0x000fc60007f9e0ff */
[----:B------:R-:W-:Y:S04]  /*69440*/  STL [R1+0x16b4], R61 ;  /* 0x0016b43d01007387 */ /* 0x000fe80000100800 */
[----:B------:R-:W-:Y:S04]  /*69450*/  STL [R1+0x1688], R14 ;  /* 0x0016880e01007387 */ /* 0x000fe80000100800 */
[----:B------:R-:W-:Y:S04]  /*69460*/  STL [R1+0x16ac], R15 ;  /* 0x0016ac0f01007387 */ /* 0x000fe80000100800 */
[----:B------:R1:W-:Y:S04]  /*69470*/  STL [R1+0x1678], R0 ;  /* 0x0016780001007387 */ /* 0x0003e80000100800 */
[----:B------:R-:W-:Y:S04]  /*69480*/  STL [R1+0x1680], R26 ;  /* 0x0016801a01007387 */ /* 0x000fe80000100800 */
[----:B-1----:R-:W3:Y:S01]  /*69490*/  LDL.LU R0, [R1+0x1664] ;  /* 0x0016640001007983 */ /* 0x002ee20000300800 */
[--C-:B------:R-:W-:Y:S01]  /*694a0*/  IMAD.X R30, R30, 0x1, R4.reuse, P2 ;  /* 0x000000011e1e7824 */ /* 0x100fe200010e0604 */
[-C--:B------:R-:W-:Y:S01]  /*694b0*/  IADD3 R31, P2, PT, R31, R55.reuse, RZ ;  /* 0x000000371f1f7210 */ /* 0x080fe20007f5e0ff */
[--C-:B------:R-:W-:Y:S01]  /*694c0*/  IMAD.X R34, R34, 0x1, R4.reuse, P1 ;  /* 0x0000000122227824 */ /* 0x100fe200008e0604 */
[----:B------:R-:W-:Y:S04]  /*694d0*/  STL [R1+0x16a4], R27 ;  /* 0x0016a41b01007387 */ /* 0x000fe80000100800 */
[----:B------:R-:W-:Y:S04]  /*694e0*/  STL [R1+0x169c], R30 ;  /* 0x00169c1e01007387 */ /* 0x000fe80000100800 */
[----:B------:R-:W-:Y:S04]  /*694f0*/  STL [R1+0x1670], R31 ;  /* 0x0016701f01007387 */ /* 0x000fe80000100800 */
[----:B------:R-:W-:Y:S01]  /*69500*/  STL [R1+0x1694], R34 ;  /* 0x0016942201007387 */ /* 0x000fe20000100800 */
[-C--:B--2---:R-:W-:Y:S01]  /*69510*/  IADD3 R35, P1, PT, R35, R55.reuse, RZ ;  /* 0x0000003723237210 */ /* 0x084fe20007f3e0ff */
[--C-:B------:R-:W-:Y:S01]  /*69520*/  IMAD.X R50, R50, 0x1, R4.reuse, P6 ;  /* 0x0000000132327824 */ /* 0x100fe200030e0604 */
[-C--:B------:R-:W-:Y:S01]  /*69530*/  IADD3 R51, P6, PT, R51, R55.reuse, RZ ;  /* 0x0000003733337210 */ /* 0x080fe20007fde0ff */
[--C-:B------:R-:W-:Y:S01]  /*69540*/  IMAD.X R54, R54, 0x1, R4.reuse, P5 ;  /* 0x0000000136367824 */ /* 0x100fe200028e0604 */
[----:B------:R-:W-:Y:S01]  /*69550*/  IADD3 R43, P5, PT, R43, R55, RZ ;  /* 0x000000372b2b7210 */ /* 0x000fe20007fbe0ff */
[----:B------:R-:W-:Y:S04]  /*69560*/  STL [R1+0x1668], R35 ;  /* 0x0016682301007387 */ /* 0x000fe80000100800 */
[----:B------:R-:W-:Y:S04]  /*69570*/  STL [R1+0x168c], R50 ;  /* 0x00168c3201007387 */ /* 0x000fe80000100800 */
[----:B------:R-:W-:Y:S01]  /*69580*/  STL [R1+0x1660], R51 ;  /* 0x0016603301007387 */ /* 0x000fe20000100800 */
[----:B------:R-:W-:-:S03]  /*69590*/  IMAD.X R2, R2, 0x1, R4, P4 ;  /* 0x0000000102027824 */ /* 0x000fc600020e0604 */
[----:B------:R1:W-:Y:S04]  /*695a0*/  STL [R1+0x1658], R43 ;  /* 0x0016582b01007387 */ /* 0x0003e80000100800 */
[----:B------:R-:W-:Y:S01]  /*695b0*/  STL [R1+0x1684], R54 ;  /* 0x0016843601007387 */ /* 0x000fe20000100800 */
[----:B------:R-:W-:-:S03]  /*695c0*/  IADD3 R58, P4, PT, R58, R55, RZ ;  /* 0x000000373a3a7210 */ /* 0x000fc60007f9e0ff */
[----:B-1----:R-:W2:Y:S04]  /*695d0*/  LDL.LU R43, [R1+0x1638] ;  /* 0x00163800012b7983 */ /* 0x002ea80000300800 */
[----:B------:R1:W-:Y:S04]  /*695e0*/  STL [R1+0x167c], R2 ;  /* 0x00167c0201007387 */ /* 0x0003e80000100800 */
[----:B-1----:R-:W2:Y:S01]  /*695f0*/  LDL.LU R2, [R1+0x165c] ;  /* 0x00165c0001027983 */ /* 0x002ea20000300800 */
[----:B----4-:R-:W-:Y:S01]  /*69600*/  IMAD.X R5, R5, 0x1, R4, P3 ;  /* 0x0000000105057824 */ /* 0x010fe200018e0604 */
[----:B---3--:R-:W-:-:S04]  /*69610*/  IADD3 R59, P3, PT, R59, R55, RZ ;  /* 0x000000373b3b7210 */ /* 0x008fc80007f7e0ff */
[----:B------:R1:W-:Y:S01]  /*69620*/  STL [R1+0x1674], R5 ;  /* 0x0016740501007387 */ /* 0x0003e20000100800 */
[----:B------:R-:W-:-:S03]  /*69630*/  IMAD.X R6, R6, 0x1, R4, P2 ;  /* 0x0000000106067824 */ /* 0x000fc600010e0604 */
[----:B-1----:R-:W3:Y:S04]  /*69640*/  LDL.LU R5, [R1+0x1630] ;  /* 0x0016300001057983 */ /* 0x002ee80000300800 */
[----:B------:R-:W-:Y:S04]  /*69650*/  STL [R1+0x1650], R58 ;  /* 0x0016503a01007387 */ /* 0x000fe80000100800 */
[----:B------:R1:W-:Y:S01]  /*69660*/  STL [R1+0x166c], R6 ;  /* 0x00166c0601007387 */ /* 0x0003e20000100800 */
[----:B------:R-:W-:-:S03]  /*69670*/  IADD3 R3, P2, PT, R3, R55, RZ ;  /* 0x0000003703037210 */ /* 0x000fc60007f5e0ff */
        /* <DEDUP_REMOVED lines=18> */
[----:B------:R-:W-:-:S05]  /*697a0*/  IMAD.X R0, R0, 0x1, R4, P1 ;  /* 0x0000000100007824 */ /* 0x000fca00008e0604 */
[----:B------:R1:W-:Y:S04]  /*697b0*/  STL [R1+0x1664], R0 ;  /* 0x0016640001007387 */ /* 0x0003e80000100800 */
[----:B------:R-:W4:Y:S04]  /*697c0*/  LDL.LU R35, [R1+0x1614] ;  /* 0x0016140001237983 */ /* 0x000f280000300800 */
[----:B------:R-:W4:Y:S04]  /*697d0*/  LDL.LU R50, [R1+0x15e8] ;  /* 0x0015e80001327983 */ /* 0x000f280000300800 */
[----:B------:R-:W4:Y:S04]  /*697e0*/  LDL.LU R51, [R1+0x160c] ;  /* 0x00160c0001337983 */ /* 0x000f280000300800 */
[----:B------:R-:W4:Y:S04]  /*697f0*/  LDL.LU R54, [R1+0x15e0] ;  /* 0x0015e00001367983 */ /* 0x000f280000300800 */
[----:B------:R-:W4:Y:S04]  /*69800*/  LDL.LU R59, [R1+0x1604] ;  /* 0x00160400013b7983 */ /* 0x000f280000300800 */
[----:B-1----:R-:W4:Y:S04]  /*69810*/  LDL.LU R0, [R1+0x15d8] ;  /* 0x0015d80001007983 */ /* 0x002f280000300800 */
[----:B------:R-:W4:Y:S01]  /*69820*/  LDL.LU R58, [R1+0x15fc] ;  /* 0x0015fc00013a7983 */ /* 0x000f220000300800 */
[----:B--2---:R-:W-:-:S05]  /*69830*/  IADD3 R43, P1, PT, R43, R55, RZ ;  /* 0x000000372b2b7210 */ /* 0x004fca0007f3e0ff */
[----:B------:R1:W-:Y:S01]  /*69840*/  STL [R1+0x1638], R43 ;  /* 0x0016382b01007387 */ /* 0x0003e20000100800 */
[----:B------:R-:W-:-:S03]  /*69850*/  IMAD.X R2, R2, 0x1, R4, P6 ;  /* 0x0000000102027824 */ /* 0x000fc600030e0604 */
[----:B-1----:R-:W2:Y:S04]  /*69860*/  LDL.LU R43, [R1+0x15d0] ;  /* 0x0015d000012b7983 */ /* 0x002ea80000300800 */
[----:B------:R1:W-:Y:S04]  /*69870*/  STL [R1+0x165c], R2 ;  /* 0x00165c0201007387 */ /* 0x0003e80000100800 */
[----:B-1----:R-:W2:Y:S01]  /*69880*/  LDL.LU R2, [R1+0x15f4] ;  /* 0x0015f40001027983 */ /* 0x002ea20000300800 */
[----:B---3--:R-:W-:-:S05]  /*69890*/  IADD3 R5, P6, PT, R5, R55, RZ ;  /* 0x0000003705057210 */ /* 0x008fca0007fde0ff */
[----:B------:R1:W-:Y:S01]  /*698a0*/  STL [R1+0x1630], R5 ;  /* 0x0016300501007387 */ /* 0x0003e20000100800 */
[----:B----4-:R-:W-:-:S03]  /*698b0*/  IMAD.X R6, R6, 0x1, R4, P5 ;  /* 0x0000000106067824 */ /* 0x010fc600028e0604 */
[----:B-1----:R-:W3:Y:S04]  /*698c0*/  LDL.LU R5, [R1+0x15c8] ;  /* 0x0015c80001057983 */ /* 0x002ee80000300800 */
[----:B------:R1:W-:Y:S01]  /*698d0*/  STL [R1+0x1654], R6 ;  /* 0x0016540601007387 */ /* 0x0003e20000100800 */
[-C--:B------:R-:W-:Y:S01]  /*698e0*/  IADD3 R44, P5, PT, R44, R55.reuse, RZ ;  /* 0x000000372c2c7210 */ /* 0x080fe20007fbe0ff */
[--C-:B------:R-:W-:Y:S01]  /*698f0*/  IMAD.X R45, R45, 0x1, R4.reuse, P4 ;  /* 0x000000012d2d7824 */ /* 0x100fe200020e0604 */
[-C--:B------:R-:W-:Y:S01]  /*69900*/  IADD3 R46, P4, PT, R46, R55.reuse, RZ ;  /* 0x000000372e2e7210 */ /* 0x080fe20007f9e0ff */
[--C-:B------:R-:W-:Y:S01]  /*69910*/  IMAD.X R47, R47, 0x1, R4.reuse, P3 ;  /* 0x000000012f2f7824 */ /* 0x100fe200018e0604 */
[-C--:B------:R-:W-:Y:S01]  /*69920*/  IADD3 R10, P3, PT, R10, R55.reuse, RZ ;  /* 0x000000370a0a7210 */ /* 0x080fe20007f7e0ff */
[----:B------:R-:W-:Y:S01]  /*69930*/  IMAD.X R11, R11, 0x1, R4, P2 ;  /* 0x000000010b0b7824 */ /* 0x000fe200010e0604 */
[----:B-1----:R-:W4:Y:S04]  /*69940*/  LDL.LU R6, [R1+0x15ec] ;  /* 0x0015ec0001067983 */ /* 0x002f280000300800 */
[----:B------:R-:W-:Y:S04]  /*69950*/  STL [R1+0x1628], R44 ;  /* 0x0016282c01007387 */ /* 0x000fe80000100800 */
[----:B------:R-:W-:Y:S01]  /*69960*/  STL [R1+0x164c], R45 ;  /* 0x00164c2d01007387 */ /* 0x000fe20000100800 */
[----:B------:R-:W-:-:S03]  /*69970*/  IADD3 R61, P2, PT, R61, R55, RZ ;  /* 0x000000373d3d7210 */ /* 0x000fc60007f5e0ff */
        /* <DEDUP_REMOVED lines=8> */
[----:B------:R-:W-:Y:S04]  /*69a00*/  STL [R1+0x1610], R61 ;  /* 0x0016103d01007387 */ /* 0x000fe80000100800 */
[----:B------:R-:W-:Y:S01]  /*69a10*/  STL [R1+0x1634], R14 ;  /* 0x0016340e01007387 */ /* 0x000fe20000100800 */
[----:B------:R-:W-:-:S03]  /*69a20*/  IADD3 R27, P6, PT, R27, R55, RZ ;  /* 0x000000371b1b7210 */ /* 0x000fc60007fde0ff */
[----:B------:R-:W-:Y:S04]  /*69a30*/  STL [R1+0x1608], R15 ;  /* 0x0016080f01007387 */ /* 0x000fe80000100800 */
[----:B------:R1:W-:Y:S01]  /*69a40*/  STL [R1+0x1624], R3 ;  /* 0x0016240301007387 */ /* 0x0003e20000100800 */
[----:B------:R-:W-:-:S03]  /*69a50*/  IADD3 R30, P5, PT, R30, R55, RZ ;  /* 0x000000371e1e7210 */ /* 0x000fc60007fbe0ff */
[----:B------:R-:W-:Y:S01]  /*69a60*/  STL [R1+0x162c], R26 ;  /* 0x00162c1a01007387 */ /* 0x000fe20000100800 */
[--C-:B------:R-:W-:Y:S01]  /*69a70*/  IMAD.X R31, R31, 0x1, R4.reuse, P4 ;  /* 0x000000011f1f7824 */ /* 0x100fe200020e0604 */
[-C--:B------:R-:W-:Y:S01]  /*69a80*/  IADD3 R34, P4, PT, R34, R55.reuse, RZ ;  /* 0x0000003722227210 */ /* 0x080fe20007f9e0ff */
[--C-:B------:R-:W-:Y:S01]  /*69a90*/  IMAD.X R35, R35, 0x1, R4.reuse, P3 ;  /* 0x0000000123237824 */ /* 0x100fe200018e0604 */
[----:B------:R-:W-:Y:S01]  /*69aa0*/  IADD3 R50, P3, PT, R50, R55, RZ ;  /* 0x0000003732327210 */ /* 0x000fe20007f7e0ff */
[--C-:B------:R-:W-:Y:S01]  /*69ab0*/  IMAD.X R51, R51, 0x1, R4.reuse, P2 ;  /* 0x0000000133337824 */ /* 0x100fe200010e0604 */
[----:B-1----:R-:W4:Y:S04]  /*69ac0*/  LDL.LU R3, [R1+0x15c0] ;  /* 0x0015c00001037983 */ /* 0x002f280000300800 */
[----:B------:R-:W-:Y:S04]  /*69ad0*/  STL [R1+0x1600], R27 ;  /* 0x0016001b01007387 */ /* 0x000fe80000100800 */
[----:B------:R-:W-:Y:S04]  /*69ae0*/  STL [R1+0x15f8], R30 ;  /* 0x0015f81e01007387 */ /* 0x000fe80000100800 */
[----:B------:R-:W-:Y:S01]  /*69af0*/  STL [R1+0x161c], R31 ;  /* 0x00161c1f01007387 */ /* 0x000fe20000100800 */
[----:B------:R-:W-:-:S03]  /*69b00*/  IMAD.X R59, R59, 0x1, R4, P1 ;  /* 0x000000013b3b7824 */ /* 0x000fc600008e0604 */
[----:B------:R-:W-:Y:S01]  /*69b10*/  STL [R1+0x15f0], R34 ;  /* 0x0015f02201007387 */ /* 0x000fe20000100800 */
[----:B------:R-:W-:-:S03]  /*69b20*/  IADD3 R54, P2, PT, R54, R55, RZ ;  /* 0x0000003736367210 */ /* 0x000fc60007f5e0ff */
[----:B------:R-:W-:Y:S04]  /*69b30*/  STL [R1+0x1614], R35 ;  /* 0x0016142301007387 */ /* 0x000fe80000100800 */
[----:B------:R-:W-:Y:S01]  /*69b40*/  STL [R1+0x15e8], R50 ;  /* 0x0015e83201007387 */ /* 0x000fe20000100800 */
[----:B------:R-:W-:-:S03]  /*69b50*/  IADD3 R0, P1, PT, R0, R55, RZ ;  /* 0x0000003700007210 */ /* 0x000fc60007f3e0ff */
[----:B------:R-:W-:Y:S04]  /*69b60*/  STL [R1+0x160c], R51 ;  /* 0x00160c3301007387 */ /* 0x000fe80000100800 */
[----:B------:R1:W-:Y:S04]  /*69b70*/  STL [R1+0x1604], R59 ;  /* 0x0016043b01007387 */ /* 0x0003e80000100800 */
[----:B------:R-:W-:Y:S04]  /*69b80*/  STL [R1+0x15e0], R54 ;  /* 0x0015e03601007387 */ /* 0x000fe80000100800 */
[----:B-1----:R-:W4:Y:S04]  /*69b90*/  LDL.LU R59, [R1+0x15e4] ;  /* 0x0015e400013b7983 */ /* 0x002f280000300800 */
[----:B------:R1:W-:Y:S04]  /*69ba0*/  STL [R1+0x15d8], R0 ;  /* 0x0015d80001007387 */ /* 0x0003e80000100800 */
[----:B-1----:R-:W4:Y:S01]  /*69bb0*/  LDL.LU R0, [R1+0x15b8] ;  /* 0x0015b80001007983 */ /* 0x002f220000300800 */
[----:B------:R-:W-:Y:S01]  /*69bc0*/  IMAD.X R58, R58, 0x1, R4, P6 ;  /* 0x000000013a3a7824 */ /* 0x000fe200030e0604 */
[----:B--2---:R-:W-:-:S05]  /*69bd0*/  IADD3 R43, P6, PT, R43, R55, RZ ;  /* 0x000000372b2b7210 */ /* 0x004fca0007fde0ff */
[----:B------:R1:W-:Y:S01]  /*69be0*/  STL [R1+0x15d0], R43 ;  /* 0x0015d02b01007387 */ /* 0x0003e20000100800 */
[----:B------:R-:W-:-:S03]  /*69bf0*/  IMAD.X R2, R2, 0x1, R4, P5 ;  /* 0x0000000102027824 */ /* 0x000fc600028e0604 */
[----:B-1----:R-:W2:Y:S04]  /*69c00*/  LDL.LU R43, [R1+0x15dc] ;  /* 0x0015dc00012b7983 */ /* 0x002ea80000300800 */
[----:B------:R-:W-:Y:S01]  /*69c10*/  STL [R1+0x15fc], R58 ;  /* 0x0015fc3a01007387 */ /* 0x000fe20000100800 */
[----:B---3--:R-:W-:-:S05]  /*69c20*/  IADD3 R5, P5, PT, R5, R55, RZ ;  /* 0x0000003705057210 */ /* 0x008fca0007fbe0ff */
[----:B------:R1:W-:Y:S01]  /*69c30*/  STL [R1+0x15c8], R5 ;  /* 0x0015c80501007387 */ /* 0x0003e20000100800 */
[----:B----4-:R-:W-:-:S03]  /*69c40*/  IMAD.X R6, R6, 0x1, R4, P4 ;  /* 0x0000000106067824 */ /* 0x010fc600020e0604 */
[----:B-1----:R-:W3:Y:S04]  /*69c50*/  LDL.LU R5, [R1+0x15b0] ;  /* 0x0015b00001057983 */ /* 0x002ee80000300800 */
[----:B------:R1:W-:Y:S04]  /*69c60*/  STL [R1+0x15f4], R2 ;  /* 0x0015f40201007387 */ /* 0x0003e80000100800 */
[----:B-1----:R-:W4:Y:S04]  /*69c70*/  LDL.LU R2, [R1+0x15d4] ;  /* 0x0015d40001027983 */ /* 0x002f280000300800 */
        /* <DEDUP_REMOVED lines=11> */
[----:B------:R-:W-:-:S03]  /*69d30*/  IADD3 R3, P4, PT, R3, R55, RZ ;  /* 0x0000003703037210 */ /* 0x000fc60007f9e0ff */
[----:B-1----:R-:W4:Y:S04]  /*69d40*/  LDL.LU R6, [R1+0x1580] ;  /* 0x0015800001067983 */ /* 0x002f280000300800 */
        /* <DEDUP_REMOVED lines=11> */
[----:B------:R-:W-:Y:S01]  /*69e00*/  IMAD.X R59, R59, 0x1, R4, P3 ;  /* 0x000000013b3b7824 */ /* 0x000fe200018e0604 */
[----:B------:R-:W-:-:S05]  /*69e10*/  IADD3 R0, P3, PT, R0, R55, RZ ;  /* 0x0000003700007210 */ /* 0x000fca0007f7e0ff */
[----:B------:R1:W-:Y:S04]  /*69e20*/  STL [R1+0x15b8], R0 ;  /* 0x0015b80001007387 */ /* 0x0003e80000100800 */
[----:B------:R0:W-:Y:S04]  /*69e30*/  STL [R1+0x15e4], R59 ;  /* 0x0015e43b01007387 */ /* 0x0001e80000100800 */
[----:B-1----:R-:W4:Y:S04]  /*69e40*/  LDL.LU R0, [R1+0x157c] ;  /* 0x00157c0001007983 */ /* 0x002f280000300800 */
[----:B0-----:R-:W4:Y:S01]  /*69e50*/  LDL.LU R59, [R1+0x1550] ;  /* 0x00155000013b7983 */ /* 0x001f220000300800 */
[----:B--2---:R-:W-:-:S05]  /*69e60*/  IMAD.X R43, R43, 0x1, R4, P2 ;  /* 0x000000012b2b7824 */ /* 0x004fca00010e0604 */
[----:B------:R0:W-:Y:S04]  /*69e70*/  STL [R1+0x15dc], R43 ;  /* 0x0015dc2b01007387 */ /* 0x0001e80000100800 */
[----:B0-----:R-:W2:Y:S01]  /*69e80*/  LDL.LU R43, [R1+0x1574] ;  /* 0x00157400012b7983 */ /* 0x001ea20000300800 */
[----:B---3--:R-:W-:-:S05]  /*69e90*/  IADD3 R5, P2, PT, R5, R55, RZ ;  /* 0x0000003705057210 */ /* 0x008fca0007f5e0ff */
[----:B------:R0:W-:Y:S01]  /*69ea0*/  STL [R1+0x15b0], R5 ;  /* 0x0015b00501007387 */ /* 0x0001e20000100800 */
[--C-:B----4-:R-:W-:Y:S01]  /*69eb0*/  IMAD.X R2, R2, 0x1, R4.reuse, P1 ;  /* 0x0000000102027824 */ /* 0x110fe200008e0604 */
[-C--:B------:R-:W-:Y:S01]  /*69ec0*/  IADD3 R44, P1, PT, R44, R55.reuse, RZ ;  /* 0x000000372c2c7210 */ /* 0x080fe20007f3e0ff */
[----:B------:R-:W-:Y:S01]  /*69ed0*/  IMAD.X R45, R45, 0x1, R4, P6 ;  /* 0x000000012d2d7824 */ /* 0x000fe200030e0604 */
[----:B0-----:R-:W3:Y:S01]  /*69ee0*/  LDL.LU R5, [R1+0x1548] ;  /* 0x0015480001057983 */ /* 0x001ee20000300800 */
[----:B------:R-:W-:-:S03]  /*69ef0*/  IADD3 R46, P6, PT, R46, R55, RZ ;  /* 0x000000372e2e7210 */ /* 0x000fc60007fde0ff */
[----:B------:R0:W-:Y:S01]  /*69f00*/  STL [R1+0x15d4], R2 ;  /* 0x0015d40201007387 */ /* 0x0001e20000100800 */
[--C-:B------:R-:W-:Y:S01]  /*69f10*/  IMAD.X R47, R47, 0x1, R4.reuse, P5 ;  /* 0x000000012f2f7824 */ /* 0x100fe200028e0604 */
[-C--:B------:R-:W-:Y:S01]  /*69f20*/  IADD3 R10, P5, PT, R10, R55.reuse, RZ ;  /* 0x000000370a0a7210 */ /* 0x080fe20007fbe0ff */
[--C-:B------:R-:W-:Y:S01]  /*69f30*/  IMAD.X R11, R11, 0x1, R4.reuse, P4 ;  /* 0x000000010b0b7824 */ /* 0x100fe200020e0604 */
[-C--:B------:R-:W-:Y:S01]  /*69f40*/  IADD3 R61, P4, PT, R61, R55.reuse, RZ ;  /* 0x000000373d3d7210 */ /* 0x080fe20007f9e0ff */
[--C-:B------:R-:W-:Y:S02]  /*69f50*/  IMAD.X R14, R14, 0x1, R4.reuse, P3 ;  /* 0x000000010e0e7824 */ /* 0x100fe400018e0604 */
[----:B------:R-:W-:Y:S01]  /*69f60*/  IMAD.X R26, R26, 0x1, R4, P2 ;  /* 0x000000011a1a7824 */ /* 0x000fe200010e0604 */
[----:B0-----:R0:W5:Y:S04]  /*69f70*/  LDL.LU R2, [R1+0x2768] ;  /* 0x0027680001027983 */ /* 0x0011680000300800 */
[----:B------:R-:W-:Y:S04]  /*69f80*/  STL [R1+0x15a8], R44 ;  /* 0x0015a82c01007387 */ /* 0x000fe80000100800 */
[----:B------:R-:W-:Y:S04]  /*69f90*/  STL [R1+0x15cc], R45 ;  /* 0x0015cc2d01007387 */ /* 0x000fe80000100800 */
[----:B------:R-:W-:Y:S04]  /*69fa0*/  STL [R1+0x15a0], R46 ;  /* 0x0015a02e01007387 */ /* 0x000fe80000100800 */
[----:B------:R-:W-:Y:S01]  /*69fb0*/  STL [R1+0x15c4], R47 ;  /* 0x0015c42f01007387 */ /* 0x000fe20000100800 */
[----:B------:R-:W-:-:S03]  /*69fc0*/  IADD3 R6, P2, PT, R6, R55, RZ ;  /* 0x0000003706067210 */ /* 0x000fc60007f5e0ff */
[----:B------:R-:W-:Y:S01]  /*69fd0*/  STL [R1+0x1598], R10 ;  /* 0x0015980a01007387 */ /* 0x000fe20000100800 */
[----:B------:R-:W-:-:S03]  /*69fe0*/  IADD3 R15, P3, PT, R15, R55, RZ ;  /* 0x000000370f0f7210 */ /* 0x000fc60007f7e0ff */
[----:B------:R-:W-:Y:S04]  /*69ff0*/  STL [R1+0x15bc], R11 ;  /* 0x0015bc0b01007387 */ /* 0x000fe80000100800 */
[----:B------:R-:W-:Y:S04]  /*6a000*/  STL [R1+0x1590], R61 ;  /* 0x0015903d01007387 */ /* 0x000fe80000100800 */
[----:B------:R-:W-:Y:S04]  /*6a010*/  STL [R1+0x15b4], R14 ;  /* 0x0015b40e01007387 */ /* 0x000fe80000100800 */
[----:B------:R1:W-:Y:S01]  /*6a020*/  STL [R1+0x1580], R6 ;  /* 0x0015800601007387 */ /* 0x0003e20000100800 */
[----:B------:R-:W-:-:S03]  /*6a030*/  IMAD.X R27, R27, 0x1, R4, P1 ;  /* 0x000000011b1b7824 */ /* 0x000fc600008e0604 */
[----:B------:R-:W-:Y:S01]  /*6a040*/  STL [R1+0x1588], R15 ;  /* 0x0015880f01007387 */ /* 0x000fe20000100800 */
[-C--:B------:R-:W-:Y:S01]  /*6a050*/  IADD3 R30, P1, PT, R30, R55.reuse, RZ ;  /* 0x000000371e1e7210 */ /* 0x080fe20007f3e0ff */
[--C-:B------:R-:W-:Y:S01]  /*6a060*/  IMAD.X R31, R31, 0x1, R4.reuse, P6 ;  /* 0x000000011f1f7824 */ /* 0x100fe200030e0604 */
[-C--:B------:R-:W-:Y:S01]  /*6a070*/  IADD3 R34, P6, PT, R34, R55.reuse, RZ ;  /* 0x0000003722227210 */ /* 0x080fe20007fde0ff */
[--C-:B------:R-:W-:Y:S01]  /*6a080*/  IMAD.X R35, R35, 0x1, R4.reuse, P5 ;  /* 0x0000000123237824 */ /* 0x100fe200028e0604 */
[----:B------:R-:W-:Y:S01]  /*6a090*/  IADD3 R50, P5, PT, R50, R55, RZ ;  /* 0x0000003732327210 */ /* 0x000fe20007fbe0ff */
[----:B-1----:R-:W4:Y:S04]  /*6a0a0*/  LDL.LU R6, [R1+0x156c] ;  /* 0x00156c0001067983 */ /* 0x002f280000300800 */
[----:B------:R-:W-:Y:S04]  /*6a0b0*/  STL [R1+0x15ac], R26 ;  /* 0x0015ac1a01007387 */ /* 0x000fe80000100800 */
[----:B------:R-:W-:Y:S01]  /*6a0c0*/  STL [R1+0x15a4], R27 ;  /* 0x0015a41b01007387 */ /* 0x000fe20000100800 */
[----:B------:R-:W-:-:S03]  /*6a0d0*/  IMAD.X R51, R51, 0x1, R4, P4 ;  /* 0x0000000133337824 */ /* 0x000fc600020e0604 */
[----:B------:R-:W-:Y:S01]  /*6a0e0*/  STL [R1+0x1578], R30 ;  /* 0x0015781e01007387 */ /* 0x000fe20000100800 */
[----:B------:R-:W-:-:S03]  /*6a0f0*/  IADD3 R58, P4, PT, R58, R55, RZ ;  /* 0x000000373a3a7210 */ /* 0x000fc60007f9e0ff */
[----:B------:R-:W-:Y:S04]  /*6a100*/  STL [R1+0x159c], R31 ;  /* 0x00159c1f01007387 */ /* 0x000fe80000100800 */
[----:B------:R-:W-:Y:S04]  /*6a110*/  STL [R1+0x1570], R34 ;  /* 0x0015702201007387 */ /* 0x000fe80000100800 */
[----:B------:R-:W-:Y:S01]  /*6a120*/  STL [R1+0x1594], R35 ;  /* 0x0015942301007387 */ /* 0x000fe20000100800 */
[----:B------:R-:W-:-:S03]  /*6a130*/  IMAD.X R3, R3, 0x1, R4, P3 ;  /* 0x0000000103037824 */ /* 0x000fc600018e0604 */
[----:B------:R-:W-:Y:S04]  /*6a140*/  STL [R1+0x1568], R50 ;  /* 0x0015683201007387 */ /* 0x000fe80000100800 */
[----:B------:R1:W-:Y:S04]  /*6a150*/  STL [R1+0x1560], R58 ;  /* 0x0015603a01007387 */ /* 0x0003e80000100800 */
[----:B------:R-:W-:Y:S04]  /*6a160*/  STL [R1+0x158c], R51 ;  /* 0x00158c3301007387 */ /* 0x000fe80000100800 */
[----:B-1----:R-:W4:Y:S04]  /*6a170*/  LDL.LU R58, [R1+0x1540] ;  /* 0x00154000013a7983 */ /* 0x002f280000300800 */
[----:B------:R1:W-:Y:S01]  /*6a180*/  STL [R1+0x1584], R3 ;  /* 0x0015840301007387 */ /* 0x0003e20000100800 */
[----:B------:R-:W-:-:S03]  /*6a190*/  IMAD.X R0, R0, 0x1, R4, P2 ;  /* 0x0000000100007824 */ /* 0x000fc600010e0604 */
[----:B-1----:R-:W4:Y:S04]  /*6a1a0*/  LDL.LU R3, [R1+0x1564] ;  /* 0x0015640001037983 */ /* 0x002f280000300800 */
[----:B------:R1:W-:Y:S04]  /*6a1b0*/  STL [R1+0x157c], R0 ;  /* 0x00157c0001007387 */ /* 0x0003e80000100800 */
[----:B-1----:R-:W4:Y:S01]  /*6a1c0*/  LDL.LU R0, [R1+0x266c] ;  /* 0x00266c0001007983 */ /* 0x002f220000300800 */
[-C--:B------:R-:W-:Y:S02]  /*6a1d0*/  IADD3 R54, P3, PT, R54, R55.reuse, RZ ;  /* 0x0000003736367210 */ /* 0x080fe40007f7e0ff */
[----:B------:R-:W-:-:S03]  /*6a1e0*/  IADD3 R59, P2, PT, R59, R55, RZ ;  /* 0x000000373b3b7210 */ /* 0x000fc60007f5e0ff */
[----:B------:R-:W-:Y:S01]  /*6a1f0*/  STL [R1+0x1558], R54 ;  /* 0x0015583601007387 */ /* 0x000fe20000100800 */
[----:B--2---:R-:W-:-:S05]  /*6a200*/  IMAD.X R43, R43, 0x1, R4, P1 ;  /* 0x000000012b2b7824 */ /* 0x004fca00008e0604 */
[----:B------:R1:W-:Y:S04]  /*6a210*/  STL [R1+0x1574], R43 ;  /* 0x0015742b01007387 */ /* 0x0003e80000100800 */
[----:B-1----:R-:W2:Y:S04]  /*6a220*/  LDL.LU R43, [R1+0x155c] ;  /* 0x00155c00012b7983 */ /* 0x002ea80000300800 */
[----:B------:R-:W-:Y:S04]  /*6a230*/  STL [R1+0x1550], R59 ;  /* 0x0015503b01007387 */ /* 0x000fe80000100800 */
[----:B------:R-:W2:Y:S04]  /*6a240*/  LDL.LU R44, [R1+0x173c] ;  /* 0x00173c00012c7983 */ /* 0x000ea80000300800 */
[----:B------:R-:W2:Y:S04]  /*6a250*/  LDL.LU R45, [R1+0x1554] ;  /* 0x00155400012d7983 */ /* 0x000ea80000300800 */
[----:B------:R-:W2:Y:S01]  /*6a260*/  LDL.LU R46, [R1+0x2668] ;  /* 0x00266800012e7983 */ /* 0x000ea20000300800 */
[----:B---3--:R-:W-:-:S05]  /*6a270*/  IADD3 R5, P1, PT, R5, R55, RZ ;  /* 0x0000003705057210 */ /* 0x008fca0007f3e0ff */
        /* <DEDUP_REMOVED lines=12> */
[----:B------:R-:W3:Y:S01]  /*6a340*/  LDL.LU R34, [R1+0x2648] ;  /* 0x0026480001227983 */ /* 0x000ee20000300800 */
[----:B----4-:R-:W-:-:S05]  /*6a350*/  IMAD.X R6, R6, 0x1, R4, P6 ;  /* 0x0000000106067824 */ /* 0x010fca00030e0604 */
[----:B------:R1:W-:Y:S04]  /*6a360*/  STL [R1+0x156c], R6 ;  /* 0x00156c0601007387 */ /* 0x0003e80000100800 */
[----:B------:R-:W4:Y:S04]  /*6a370*/  LDL.LU R35, [R1+0x1734] ;  /* 0x0017340001237983 */ /* 0x000f280000300800 */
[----:B------:R-:W4:Y:S04]  /*6a380*/  LDL.LU R50, [R1+0x2640] ;  /* 0x0026400001327983 */ /* 0x000f280000300800 */
[----:B------:R-:W4:Y:S04]  /*6a390*/  LDL.LU R51, [R1+0x1730] ;  /* 0x0017300001337983 */ /* 0x000f280000300800 */
[----:B------:R-:W4:Y:S04]  /*6a3a0*/  LDL.LU R54, [R1+0x2638] ;  /* 0x0026380001367983 */ /* 0x000f280000300800 */
[----:B------:R-:W4:Y:S04]  /*6a3b0*/  LDL.LU R59, [R1+0x172c] ;  /* 0x00172c00013b7983 */ /* 0x000f280000300800 */
[----:B-1----:R-:W4:Y:S01]  /*6a3c0*/  LDL.LU R6, [R1+0x2630] ;  /* 0x0026300001067983 */ /* 0x002f220000300800 */
[----:B------:R-:W-:-:S03]  /*6a3d0*/  IADD3 R58, P6, PT, R58, R55, RZ ;  /* 0x000000373a3a7210 */ /* 0x000fc60007fde0ff */
[----:B------:R-:W4:Y:S01]  /*6a3e0*/  LDL.LU R55, [R1+0x2654] ;  /* 0x0026540001377983 */ /* 0x000f220000300800 */
[----:B------:R-:W-:-:S05]  /*6a3f0*/  IMAD.X R3, R3, 0x1, R4, P5 ;  /* 0x0000000103037824 */ /* 0x000fca00028e0604 */
[----:B------:R1:W-:Y:S04]  /*6a400*/  STL [R1+0x1564], R3 ;  /* 0x0015640301007387 */ /* 0x0003e80000100800 */
[----:B------:R0:W-:Y:S01]  /*6a410*/  STL [R1+0x1540], R58 ;  /* 0x0015403a01007387 */ /* 0x0001e20000100800 */
[----:B------:R-:W-:-:S03]  /*6a420*/  IADD3 R0, P5, PT, R0, UR8, RZ ;  /* 0x0000000800007c10 */ /* 0x000fc6000ffbe0ff */
[----:B-1----:R-:W4:Y:S04]  /*6a430*/  LDL.LU R3, [R1+0x2628] ;  /* 0x0026280001037983 */ /* 0x002f280000300800 */
[----:B0-----:R-:W4:Y:S04]  /*6a440*/  LDL.LU R58, [R1+0x264c] ;  /* 0x00264c00013a7983 */ /* 0x001f280000300800 */
[----:B------:R0:W-:Y:S04]  /*6a450*/  STL [R1+0x266c], R0 ;  /* 0x00266c0001007387 */ /* 0x0001e80000100800 */
[----:B0-----:R-:W4:Y:S01]  /*6a460*/  LDL.LU R0, [R1+0x2620] ;  /* 0x0026200001007983 */ /* 0x001f220000300800 */
[--C-:B--2---:R-:W-:Y:S01]  /*6a470*/  IMAD.X R43, R43, 0x1, R4.reuse, P4 ;  /* 0x000000012b2b7824 */ /* 0x104fe200020e0604 */
[----:B------:R-:W-:Y:S01]  /*6a480*/  IADD3 R44, P4, PT, R44, UR8, RZ ;  /* 0x000000082c2c7c10 */ /* 0x000fe2000ff9e0ff */
[----:B------:R-:W-:-:S03]  /*6a490*/  IMAD.X R45, R45, 0x1, R4, P3 ;  /* 0x000000012d2d7824 */ /* 0x000fc600018e0604 */
[----:B------:R0:W-:Y:S01]  /*6a4a0*/  STL [R1+0x155c], R43 ;  /* 0x00155c2b01007387 */ /* 0x0001e20000100800 */
[----:B------:R-:W-:-:S03]  /*6a4b0*/  IADD3 R46, P3, PT, R46, UR8, RZ ;  /* 0x000000082e2e7c10 */ /* 0x000fc6000ff7e0ff */
[----:B0-----:R-:W2:Y:S04]  /*6a4c0*/  LDL.LU R43, [R1+0x2644] ;  /* 0x00264400012b7983 */ /* 0x001ea80000300800 */
[----:B------:R-:W-:Y:S04]  /*6a4d0*/  STL [R1+0x173c], R44 ;  /* 0x00173c2c01007387 */ /* 0x000fe80000100800 */
[----:B------:R-:W-:Y:S04]  /*6a4e0*/  STL [R1+0x1554], R45 ;  /* 0x0015542d01007387 */ /* 0x000fe80000100800 */
[----:B------:R-:W-:Y:S01]  /*6a4f0*/  STL [R1+0x2668], R46 ;  /* 0x0026682e01007387 */ /* 0x000fe20000100800 */
[--C-:B---3--:R-:W-:Y:S01]  /*6a500*/  IMAD.X R47, R47, 0x1, R4.reuse, P2 ;  /* 0x000000012f2f7824 */ /* 0x108fe200010e0604 */
[----:B------:R-:W-:Y:S01]  /*6a510*/  IADD3 R10, P2, PT, R10, UR8, RZ ;  /* 0x000000080a0a7c10 */ /* 0x000fe2000ff5e0ff */
[--C-:B------:R-:W-:Y:S01]  /*6a520*/  IMAD.X R11, R11, 0x1, R4.reuse, P1 ;  /* 0x000000010b0b7824 */ /* 0x100fe200008e0604 */
[----:B------:R-:W-:Y:S01]  /*6a530*/  IADD3 R61, P1, PT, R61, UR8, RZ ;  /* 0x000000083d3d7c10 */ /* 0x000fe2000ff3e0ff */
[----:B------:R-:W-:Y:S01]  /*6a540*/  IMAD.X R14, R14, 0x1, R4, P6 ;  /* 0x000000010e0e7824 */ /* 0x000fe200030e0604 */
[----:B------:R-:W-:Y:S01]  /*6a550*/  STL [R1+0x154c], R47 ;  /* 0x00154c2f01007387 */ /* 0x000fe20000100800 */
[----:B------:R-:W-:-:S03]  /*6a560*/  IADD3 R15, P6, PT, R15, UR8, RZ ;  /* 0x000000080f0f7c10 */ /* 0x000fc6000ffde0ff */
[----:B------:R-:W-:Y:S01]  /*6a570*/  STL [R1+0x2664], R10 ;  /* 0x0026640a01007387 */ /* 0x000fe20000100800 */
[----:B------:R-:W-:-:S03]  /*6a580*/  IADD3.X R5, PT, PT, R5, UR4, RZ, P4, !PT ;  /* 0x0000000405057c10 */ /* 0x000fc6000a7fe4ff */
[----:B------:R-:W-:Y:S01]  /*6a590*/  STL [R1+0x1544], R11 ;  /* 0x0015440b01007387 */ /* 0x000fe20000100800 */
[----:B------:R-:W-:-:S03]  /*6a5a0*/  IADD3.X R26, PT, PT, R26, UR4, RZ, P5, !PT ;  /* 0x000000041a1a7c10 */ /* 0x000fc6000affe4ff */
[----:B------:R-:W-:Y:S04]  /*6a5b0*/  STL [R1+0x2660], R61 ;  /* 0x0026603d01007387 */ /* 0x000fe80000100800 */
[----:B------:R-:W-:Y:S01]  /*6a5c0*/  STL [R1+0x153c], R14 ;  /* 0x00153c0e01007387 */ /* 0x000fe20000100800 */
[----:B------:R-:W-:-:S03]  /*6a5d0*/  IADD3 R27, P5, PT, R27, UR8, RZ ;  /* 0x000000081b1b7c10 */ /* 0x000fc6000ffbe0ff */
[----:B------:R-:W-:Y:S04]  /*6a5e0*/  STL [R1+0x265c], R15 ;  /* 0x00265c0f01007387 */ /* 0x000fe80000100800 */
[----:B------:R0:W-:Y:S01]  /*6a5f0*/  STL [R1+0x1538], R5 ;  /* 0x0015380501007387 */ /* 0x0001e20000100800 */
[----:B------:R-:W-:-:S03]  /*6a600*/  IADD3 R30, P4, PT, R30, UR8, RZ ;  /* 0x000000081e1e7c10 */ /* 0x000fc6000ff9e0ff */
[----:B------:R-:W-:Y:S01]  /*6a610*/  STL [R1+0x1740], R26 ;  /* 0x0017401a01007387 */ /* 0x000fe20000100800 */
[----:B------:R-:W-:Y:S02]  /*6a620*/  IADD3.X R31, PT, PT, R31, UR4, RZ, P3, !PT ;  /* 0x000000041f1f7c10 */ /* 0x000fe40009ffe4ff */
[----:B------:R-:W-:Y:S01]  /*6a630*/  IADD3 R34, P3, PT, R34, UR8, RZ ;  /* 0x0000000822227c10 */ /* 0x000fe2000ff7e0ff */
[----:B0-----:R-:W3:Y:S04]  /*6a640*/  LDL.LU R5, [R1+0x2618] ;  /* 0x0026180001057983 */ /* 0x001ee80000300800 */
[----:B------:R-:W-:Y:S04]  /*6a650*/  STL [R1+0x2658], R27 ;  /* 0x0026581b01007387 */ /* 0x000fe80000100800 */
[----:B------:R-:W-:Y:S04]  /*6a660*/  STL [R1+0x2650], R30 ;  /* 0x0026501e01007387 */ /* 0x000fe80000100800 */
[----:B------:R-:W-:Y:S04]  /*6a670*/  STL [R1+0x1738], R31 ;  /* 0x0017381f01007387 */ /* 0x000fe80000100800 */
[----:B------:R-:W-:Y:S01]  /*6a680*/  STL [R1+0x2648], R34 ;  /* 0x0026482201007387 */ /* 0x000fe20000100800 */
[----:B----4-:R-:W-:-:S02]  /*6a690*/  IADD3.X R35, PT, PT, R35, UR4, RZ, P2, !PT ;  /* 0x0000000423237c10 */ /* 0x010fc400097fe4ff */
[----:B------:R-:W-:Y:S02]  /*6a6a0*/  IADD3 R50, P2, PT, R50, UR8, RZ ;  /* 0x0000000832327c10 */ /* 0x000fe4000ff5e0ff */
[----:B------:R-:W-:Y:S02]  /*6a6b0*/  IADD3.X R51, PT, PT, R51, UR4, RZ, P1, !PT ;  /* 0x0000000433337c10 */ /* 0x000fe40008ffe4ff */
[----:B------:R-:W-:Y:S02]  /*6a6c0*/  IADD3 R54, P1, PT, R54, UR8, RZ ;  /* 0x0000000836367c10 */ /* 0x000fe4000ff3e0ff */
[----:B------:R-:W-:Y:S01]  /*6a6d0*/  IADD3.X R59, PT, PT, R59, UR4, RZ, P6, !PT ;  /* 0x000000043b3b7c10 */ /* 0x000fe2000b7fe4ff */
[----:B------:R-:W-:Y:S04]  /*6a6e0*/  STL [R1+0x1734], R35 ;  /* 0x0017342301007387 */ /* 0x000fe80000100800 */
[----:B------:R-:W-:Y:S04]  /*6a6f0*/  STL [R1+0x2640], R50 ;  /* 0x0026403201007387 */ /* 0x000fe80000100800 */
[----:B------:R-:W-:Y:S01]  /*6a700*/  STL [R1+0x1730], R51 ;  /* 0x0017303301007387 */ /* 0x000fe20000100800 */
[----:B------:R-:W-:-:S03]  /*6a710*/  IADD3 R6, P6, PT, R6, UR8, RZ ;  /* 0x0000000806067c10 */ /* 0x000fc6000ffde0ff */
[----:B------:R0:W-:Y:S04]  /*6a720*/  STL [R1+0x172c], R59 ;  /* 0x00172c3b01007387 */ /* 0x0001e80000100800 */
[----:B------:R-:W-:Y:S01]  /*6a730*/  STL [R1+0x2638], R54 ;  /* 0x0026383601007387 */ /* 0x000fe20000100800 */
[----:B------:R-:W-:-:S03]  /*6a740*/  IADD3.X R55, PT, PT, R55, UR4, RZ, P5, !PT ;  /* 0x0000000437377c10 */ /* 0x000fc6000affe4ff */
[----:B0-----:R-:W4:Y:S04]  /*6a750*/  LDL.LU R59, [R1+0x263c] ;  /* 0x00263c00013b7983 */ /* 0x001f280000300800 */
[----:B------:R0:W-:Y:S04]  /*6a760*/  STL [R1+0x2630], R6 ;  /* 0x0026300601007387 */ /* 0x0001e80000100800 */
[----:B0-----:R-:W4:Y:S01]  /*6a770*/  LDL.LU R6, [R1+0x2610] ;  /* 0x0026100001067983 */ /* 0x001f220000300800 */
[----:B------:R-:W-:Y:S02]  /*6a780*/  IADD3 R3, P5, PT, R3, UR8, RZ ;  /* 0x0000000803037c10 */ /* 0x000fe4000ffbe0ff */
[----:B------:R-:W-:-:S03]  /*6a790*/  IADD3.X R58, PT, PT, R58, UR4, RZ, P4, !PT ;  /* 0x000000043a3a7c10 */ /* 0x000fc6000a7fe4ff */
[----:B------:R0:W-:Y:S01]  /*6a7a0*/  STL [R1+0x2628], R3 ;  /* 0x0026280301007387 */ /* 0x0001e20000100800 */
[----:B------:R-:W-:-:S03]  /*6a7b0*/  IADD3 R0, P4, PT, R0, UR8, RZ ;  /* 0x0000000800007c10 */ /* 0x000fc6000ff9e0ff */
[----:B0-----:R-:W4:Y:S04]  /*6a7c0*/  LDL.LU R3, [R1+0x2634] ;  /* 0x0026340001037983 */ /* 0x001f280000300800 */
[----:B------:R-:W-:Y:S04]  /*6a7d0*/  STL [R1+0x2654], R55 ;  /* 0x0026543701007387 */ /* 0x000fe80000100800 */
[----:B------:R0:W-:Y:S04]  /*6a7e0*/  STL [R1+0x2620], R0 ;  /* 0x0026200001007387 */ /* 0x0001e80000100800 */
[----:B0-----:R-:W4:Y:S04]  /*6a7f0*/  LDL.LU R0, [R1+0x2608] ;  /* 0x0026080001007983 */ /* 0x001f280000300800 */
[----:B------:R-:W-:Y:S04]  /*6a800*/  STL [R1+0x264c], R58 ;  /* 0x00264c3a01007387 */ /* 0x000fe80000100800 */
[----:B------:R-:W4:Y:S04]  /*6a810*/  LDL.LU R44, [R1+0x262c] ;  /* 0x00262c00012c7983 */ /* 0x000f280000300800 */
[----:B------:R-:W4:Y:S04]  /*6a820*/  LDL.LU R45, [R1+0x2600] ;  /* 0x00260000012d7983 */ /* 0x000f280000300800 */
[----:B------:R-:W4:Y:S01]  /*6a830*/  LDL.LU R46, [R1+0x2624] ;  /* 0x00262400012e7983 */ /* 0x000f220000300800 */
[----:B--2---:R-:W-:-:S05]  /*6a840*/  IADD3.X R43, PT, PT, R43, UR4, RZ, P3, !PT ;  /* 0x000000042b2b7c10 */ /* 0x004fca0009ffe4ff */
[----:B------:R0:W-:Y:S04]  /*6a850*/  STL [R1+0x2644], R43 ;  /* 0x0026442b01007387 */ /* 0x0001e80000100800 */
        /* <DEDUP_REMOVED lines=10> */
[----:B------:R-:W2:Y:S04]  /*6a900*/  LDL.LU R31, [R1+0x25d0] ;  /* 0x0025d000011f7983 */ /* 0x000ea80000300800 */
[----:B------:R-:W2:Y:S01]  /*6a910*/  LDL.LU R34, [R1+0x25f4] ;  /* 0x0025f40001227983 */ /* 0x000ea20000300800 */
[----:B---3--:R-:W-:-:S05]  /*6a920*/  IADD3 R5, P3, PT, R5, UR8, RZ ;  /* 0x0000000805057c10 */ /* 0x008fca000ff7e0ff */
[----:B------:R0:W-:Y:S04]  /*6a930*/  STL [R1+0x2618], R5 ;  /* 0x0026180501007387 */ /* 0x0001e80000100800 */
[----:B------:R-:W3:Y:S04]  /*6a940*/  LDL.LU R35, [R1+0x25c8] ;  /* 0x0025c80001237983 */ /* 0x000ee80000300800 */
[----:B------:R-:W3:Y:S04]  /*6a950*/  LDL.LU R50, [R1+0x25ec] ;  /* 0x0025ec0001327983 */ /* 0x000ee80000300800 */
[----:B------:R-:W3:Y:S04]  /*6a960*/  LDL.LU R51, [R1+0x25c0] ;  /* 0x0025c00001337983 */ /* 0x000ee80000300800 */
[----:B------:R-:W3:Y:S04]  /*6a970*/  LDL.LU R54, [R1+0x25e4] ;  /* 0x0025e40001367983 */ /* 0x000ee80000300800 */
[----:B------:R-:W3:Y:S04]  /*6a980*/  LDL.LU R58, [R1+0x25b8] ;  /* 0x0025b800013a7983 */ /* 0x000ee80000300800 */
[----:B0-----:R-:W3:Y:S04]  /*6a990*/  LDL.LU R5, [R1+0x25dc] ;  /* 0x0025dc0001057983 */ /* 0x001ee80000300800 */
[----:B------:R-:W3:Y:S01]  /*6a9a0*/  LDL.LU R55, [R1+0x25b0] ;  /* 0x0025b00001377983 */ /* 0x000ee20000300800 */
[----:B----4-:R-:W-:-:S02]  /*6a9b0*/  IADD3.X R59, PT, PT, R59, UR4, RZ, P2, !PT ;  /* 0x000000043b3b7c10 */ /* 0x010fc400097fe4ff */
[----:B------:R-:W-:-:S05]  /*6a9c0*/  IADD3 R6, P2, PT, R6, UR8, RZ ;  /* 0x0000000806067c10 */ /* 0x000fca000ff5e0ff */
[----:B------:R0:W-:Y:S04]  /*6a9d0*/  STL [R1+0x2610], R6 ;  /* 0x0026100601007387 */ /* 0x0001e80000100800 */
[----:B------:R1:W-:Y:S04]  /*6a9e0*/  STL [R1+0x263c], R59 ;  /* 0x00263c3b01007387 */ /* 0x0003e80000100800 */
[----:B0-----:R-:W4:Y:S04]  /*6a9f0*/  LDL.LU R6, [R1+0x25d4] ;  /* 0x0025d40001067983 */ /* 0x001f280000300800 */
[----:B-1----:R-:W4:Y:S01]  /*6aa00*/  LDL.LU R59, [R1+0x25a8] ;  /* 0x0025a800013b7983 */ /* 0x002f220000300800 */
[----:B------:R-:W-:-:S05]  /*6aa10*/  IADD3.X R3, PT, PT, R3, UR4, RZ, P1, !PT ;  /* 0x0000000403037c10 */ /* 0x000fca0008ffe4ff */
[----:B------:R0:W-:Y:S01]  /*6aa20*/  STL [R1+0x2634], R3 ;  /* 0x0026340301007387 */ /* 0x0001e20000100800 */
[----:B------:R-:W-:-:S03]  /*6aa30*/  IADD3 R0, P1, PT, R0, UR8, RZ ;  /* 0x0000000800007c10 */ /* 0x000fc6000ff3e0ff */
[----:B0-----:R-:W4:Y:S04]  /*6aa40*/  LDL.LU R3, [R1+0x25cc] ;  /* 0x0025cc0001037983 */ /* 0x001f280000300800 */
[----:B------:R0:W-:Y:S04]  /*6aa50*/  STL [R1+0x2608], R0 ;  /* 0x0026080001007387 */ /* 0x0001e80000100800 */
[----:B0-----:R-:W4:Y:S01]  /*6aa60*/  LDL.LU R0, [R1+0x25a0] ;  /* 0x0025a00001007983 */ /* 0x001f220000300800 */
[----:B------:R-:W-:Y:S02]  /*6aa70*/  IADD3.X R44, PT, PT, R44, UR4, RZ, P6, !PT ;  /* 0x000000042c2c7c10 */ /* 0x000fe4000b7fe4ff */
[----:B------:R-:W-:-:S02]  /*6aa80*/  IADD3 R45, P6, PT, R45, UR8, RZ ;  /* 0x000000082d2d7c10 */ /* 0x000fc4000ffde0ff */
[----:B------:R-:W-:Y:S01]  /*6aa90*/  IADD3.X R46, PT, PT, R46, UR4, RZ, P5, !PT ;  /* 0x000000042e2e7c10 */ /* 0x000fe2000affe4ff */
[----:B------:R-:W-:Y:S04]  /*6aaa0*/  STL [R1+0x262c], R44 ;  /* 0x00262c2c01007387 */ /* 0x000fe80000100800 */
[----:B------:R-:W-:Y:S04]  /*6aab0*/  STL [R1+0x2600], R45 ;  /* 0x0026002d01007387 */ /* 0x000fe80000100800 */
[----:B------:R-:W-:Y:S01]  /*6aac0*/  STL [R1+0x2624], R46 ;  /* 0x0026242e01007387 */ /* 0x000fe20000100800 */
[----:B--2---:R-:W-:-:S02]  /*6aad0*/  IADD3 R47, P5, PT, R47, UR8, RZ ;  /* 0x000000082f2f7c10 */ /* 0x004fc4000ffbe0ff */
[----:B------:R-:W-:Y:S02]  /*6aae0*/  IADD3.X R10, PT, PT, R10, UR4, RZ, P4, !PT ;  /* 0x000000040a0a7c10 */ /* 0x000fe4000a7fe4ff */
[----:B------:R-:W-:Y:S02]  /*6aaf0*/  IADD3 R11, P4, PT, R11, UR8, RZ ;  /* 0x000000080b0b7c10 */ /* 0x000fe4000ff9e0ff */
[----:B------:R-:W-:Y:S02]  /*6ab00*/  IADD3.X R61, PT, PT, R61, UR4, RZ, P3, !PT ;  /* 0x000000043d3d7c10 */ /* 0x000fe40009ffe4ff */
[----:B------:R-:W-:Y:S01]  /*6ab10*/  IADD3 R14, P3, PT, R14, UR8, RZ ;  /* 0x000000080e0e7c10 */ /* 0x000fe2000ff7e0ff */
[----:B------:R-:W-:Y:S01]  /*6ab20*/  STL [R1+0x25f8], R47 ;  /* 0x0025f82f01007387 */ /* 0x000fe20000100800 */
[----:B------:R-:W-:Y:S02]  /*6ab30*/  IADD3.X R15, PT, PT, R15, UR4, RZ, P2, !PT ;  /* 0x000000040f0f7c10 */ /* 0x000fe400097fe4ff */
[----:B------:R-:W-:Y:S01]  /*6ab40*/  IADD3.X R27, PT, PT, R27, UR4, RZ, P1, !PT ;  /* 0x000000041b1b7c10 */ /* 0x000fe20008ffe4ff */
[----:B------:R-:W-:Y:S01]  /*6ab50*/  STL [R1+0x261c], R10 ;  /* 0x00261c0a01007387 */ /* 0x000fe20000100800 */
[----:B------:R-:W-:-:S03]  /*6ab60*/  IADD3 R43, P1, PT, R43, UR8, RZ ;  /* 0x000000082b2b7c10 */ /* 0x000fc6000ff3e0ff */
[----:B------:R-:W-:Y:S01]  /*6ab70*/  STL [R1+0x25f0], R11 ;  /* 0x0025f00b01007387 */ /* 0x000fe20000100800 */
[----:B------:R-:W-:-:S03]  /*6ab80*/  IADD3 R26, P2, PT, R26, UR8, RZ ;  /* 0x000000081a1a7c10 */ /* 0x000fc6000ff5e0ff */
[----:B------:R-:W-:Y:S04]  /*6ab90*/  STL [R1+0x2614], R61 ;  /* 0x0026143d01007387 */ /* 0x000fe80000100800 */
[----:B------:R-:W-:Y:S04]  /*6aba0*/  STL [R1+0x25e8], R14 ;  /* 0x0025e80e01007387 */ /* 0x000fe80000100800 */
[----:B------:R-:W-:Y:S04]  /*6abb0*/  STL [R1+0x260c], R15 ;  /* 0x00260c0f01007387 */ /* 0x000fe80000100800 */
[----:B------:R0:W-:Y:S01]  /*6abc0*/  STL [R1+0x25d8], R43 ;  /* 0x0025d82b01007387 */ /* 0x0001e20000100800 */
[----:B------:R-:W-:-:S03]  /*6abd0*/  IADD3.X R30, PT, PT, R30, UR4, RZ, P6, !PT ;  /* 0x000000041e1e7c10 */ /* 0x000fc6000b7fe4ff */
[----:B------:R-:W-:Y:S01]  /*6abe0*/  STL [R1+0x25e0], R26 ;  /* 0x0025e01a01007387 */ /* 0x000fe20000100800 */
[----:B------:R-:W-:Y:S02]  /*6abf0*/  IADD3 R31, P6, PT, R31, UR8, RZ ;  /* 0x000000081f1f7c10 */ /* 0x000fe4000ffde0ff */
[----:B------:R-:W-:Y:S01]  /*6ac00*/  IADD3.X R34, PT, PT, R34, UR4, RZ, P5, !PT ;  /* 0x0000000422227c10 */ /* 0x000fe2000affe4ff */
[----:B0-----:R-:W2:Y:S04]  /*6ac10*/  LDL.LU R43, [R1+0x25c4] ;  /* 0x0025c400012b7983 */ /* 0x001ea80000300800 */
[----:B------:R-:W-:Y:S04]  /*6ac20*/  STL [R1+0x2604], R27 ;  /* 0x0026041b01007387 */ /* 0x000fe80000100800 */
[----:B------:R-:W-:Y:S04]  /*6ac30*/  STL [R1+0x25fc], R30 ;  /* 0x0025fc1e01007387 */ /* 0x000fe80000100800 */
[----:B------:R-:W-:Y:S04]  /*6ac40*/  STL [R1+0x25d0], R31 ;  /* 0x0025d01f01007387 */ /* 0x000fe80000100800 */
[----:B------:R-:W-:Y:S01]  /*6ac50*/  STL [R1+0x25f4], R34 ;  /* 0x0025f42201007387 */ /* 0x000fe20000100800 */
[----:B---3--:R-:W-:-:S02]  /*6ac60*/  IADD3 R35, P5, PT, R35, UR8, RZ ;  /* 0x0000000823237c10 */ /* 0x008fc4000ffbe0ff */
[----:B------:R-:W-:Y:S02]  /*6ac70*/  IADD3.X R50, PT, PT, R50, UR4, RZ, P4, !PT ;  /* 0x0000000432327c10 */ /* 0x000fe4000a7fe4ff */
[----:B------:R-:W-:Y:S02]  /*6ac80*/  IADD3 R51, P4, PT, R51, UR8, RZ ;  /* 0x0000000833337c10 */ /* 0x000fe4000ff9e0ff */
[----:B------:R-:W-:Y:S02]  /*6ac90*/  IADD3.X R54, PT, PT, R54, UR4, RZ, P3, !PT ;  /* 0x0000000436367c10 */ /* 0x000fe40009ffe4ff */
[----:B------:R-:W-:Y:S01]  /*6aca0*/  IADD3 R58, P3, PT, R58, UR8, RZ ;  /* 0x000000083a3a7c10 */ /* 0x000fe2000ff7e0ff */
[----:B------:R-:W-:Y:S04]  /*6acb0*/  STL [R1+0x25c8], R35 ;  /* 0x0025c82301007387 */ /* 0x000fe80000100800 */
[----:B------:R-:W-:Y:S04]  /*6acc0*/  STL [R1+0x25ec], R50 ;  /* 0x0025ec3201007387 */ /* 0x000fe80000100800 */
[----:B------:R-:W-:Y:S01]  /*6acd0*/  STL [R1+0x25c0], R51 ;  /* 0x0025c03301007387 */ /* 0x000fe20000100800 */
[----:B------:R-:W-:-:S03]  /*6ace0*/  IADD3.X R5, PT, PT, R5, UR4, RZ, P2, !PT ;  /* 0x0000000405057c10 */ /* 0x000fc600097fe4ff */
[----:B------:R0:W-:Y:S04]  /*6acf0*/  STL [R1+0x25b8], R58 ;  /* 0x0025b83a01007387 */ /* 0x0001e80000100800 */
[----:B------:R-:W-:Y:S01]  /*6ad00*/  STL [R1+0x25e4], R54 ;  /* 0x0025e43601007387 */ /* 0x000fe20000100800 */
[----:B------:R-:W-:-:S03]  /*6ad10*/  IADD3 R55, P2, PT, R55, UR8, RZ ;  /* 0x0000000837377c10 */ /* 0x000fc6000ff5e0ff */
[----:B0-----:R-:W3:Y:S04]  /*6ad20*/  LDL.LU R58, [R1+0x2598] ;  /* 0x00259800013a7983 */ /* 0x001ee80000300800 */
[----:B------:R0:W-:Y:S04]  /*6ad30*/  STL [R1+0x25dc], R5 ;  /* 0x0025dc0501007387 */ /* 0x0001e80000100800 */
[----:B0-----:R-:W3:Y:S01]  /*6ad40*/  LDL.LU R5, [R1+0x25bc] ;  /* 0x0025bc0001057983 */ /* 0x001ee20000300800 */
[----:B----4-:R-:W-:Y:S02]  /*6ad50*/  IADD3.X R6, PT, PT, R6, UR4, RZ, P1, !PT ;  /* 0x0000000406067c10 */ /* 0x010fe40008ffe4ff */
[----:B------:R-:W-:-:S03]  /*6ad60*/  IADD3 R59, P1, PT, R59, UR8, RZ ;  /* 0x000000083b3b7c10 */ /* 0x000fc6000ff3e0ff */
[----:B------:R0:W-:Y:S04]  /*6ad70*/  STL [R1+0x25d4], R6 ;  /* 0x0025d40601007387 */ /* 0x0001e80000100800 */
[----:B0-----:R-:W4:Y:S04]  /*6ad80*/  LDL.LU R6, [R1+0x2590] ;  /* 0x0025900001067983 */ /* 0x001f280000300800 */
[----:B------:R-:W-:Y:S01]  /*6ad90*/  STL [R1+0x25b0], R55 ;  /* 0x0025b03701007387 */ /* 0x000fe20000100800 */
[----:B------:R-:W-:-:S05]  /*6ada0*/  IADD3.X R3, PT, PT, R3, UR4, RZ, P6, !PT ;  /* 0x0000000403037c10 */ /* 0x000fca000b7fe4ff */
[----:B------:R0:W-:Y:S01]  /*6adb0*/  STL [R1+0x25cc], R3 ;  /* 0x0025cc0301007387 */ /* 0x0001e20000100800 */
[----:B------:R-:W-:-:S03]  /*6adc0*/  IADD3 R0, P6, PT, R0, UR8, RZ ;  /* 0x0000000800007c10 */ /* 0x000fc6000ffde0ff */
[----:B0-----:R-:W4:Y:S04]  /*6add0*/  LDL.LU R3, [R1+0x25b4] ;  /* 0x0025b40001037983 */ /* 0x001f280000300800 */
        /* <DEDUP_REMOVED lines=24> */
[----:B0-----:R-:W2:Y:S04]  /*6af60*/  LDL.LU R43, [R1+0x2538] ;  /* 0x00253800012b7983 */ /* 0x001ea80000300800 */
[----:B------:R-:W2:Y:S01]  /*6af70*/  LDL.LU R55, [R1+0x255c] ;  /* 0x00255c0001377983 */ /* 0x000ea20000300800 */
[----:B---3--:R-:W-:-:S02]  /*6af80*/  IADD3 R58, P5, PT, R58, UR8, RZ ;  /* 0x000000083a3a7c10 */ /* 0x008fc4000ffbe0ff */
[----:B------:R-:W-:-:S05]  /*6af90*/  IADD3.X R5, PT, PT, R5, UR4, RZ, P4, !PT ;  /* 0x0000000405057c10 */ /* 0x000fca000a7fe4ff */
[----:B------:R0:W-:Y:S04]  /*6afa0*/  STL [R1+0x25bc], R5 ;  /* 0x0025bc0501007387 */ /* 0x0001e80000100800 */
[----:B------:R1:W-:Y:S04]  /*6afb0*/  STL [R1+0x2598], R58 ;  /* 0x0025983a01007387 */ /* 0x0003e80000100800 */
[----:B0-----:R-:W3:Y:S04]  /*6afc0*/  LDL.LU R5, [R1+0x2530] ;  /* 0x0025300001057983 */ /* 0x001ee80000300800 */
[----:B-1----:R-:W3:Y:S01]  /*6afd0*/  LDL.LU R58, [R1+0x2554] ;  /* 0x00255400013a7983 */ /* 0x002ee20000300800 */
[----:B----4-:R-:W-:-:S05]  /*6afe0*/  IADD3 R6, P4, PT, R6, UR8, RZ ;  /* 0x0000000806067c10 */ /* 0x010fca000ff9e0ff */
[----:B------:R0:W-:Y:S04]  /*6aff0*/  STL [R1+0x2590], R6 ;  /* 0x0025900601007387 */ /* 0x0001e80000100800 */
[----:B0-----:R-:W4:Y:S01]  /*6b000*/  LDL.LU R6, [R1+0x2528] ;  /* 0x0025280001067983 */ /* 0x001f220000300800 */
[----:B------:R-:W-:Y:S02]  /*6b010*/  IADD3.X R3, PT, PT, R3, UR4, RZ, P3, !PT ;  /* 0x0000000403037c10 */ /* 0x000fe40009ffe4ff */
[----:B------:R-:W-:Y:S02]  /*6b020*/  IADD3 R44, P3, PT, R44, UR8, RZ ;  /* 0x000000082c2c7c10 */ /* 0x000fe4000ff7e0ff */
[----:B------:R-:W-:Y:S01]  /*6b030*/  IADD3.X R45, PT, PT, R45, UR4, RZ, P2, !PT ;  /* 0x000000042d2d7c10 */ /* 0x000fe200097fe4ff */
[----:B------:R0:W-:Y:S01]  /*6b040*/  STL [R1+0x25b4], R3 ;  /* 0x0025b40301007387 */ /* 0x0001e20000100800 */
[----:B------:R-:W-:-:S02]  /*6b050*/  IADD3 R46, P2, PT, R46, UR8, RZ ;  /* 0x000000082e2e7c10 */ /* 0x000fc4000ff5e0ff */
[----:B------:R-:W-:Y:S02]  /*6b060*/  IADD3.X R47, PT, PT, R47, UR4, RZ, P1, !PT ;  /* 0x000000042f2f7c10 */ /* 0x000fe40008ffe4ff */
[----:B------:R-:W-:Y:S02]  /*6b070*/  IADD3 R10, P1, PT, R10, UR8, RZ ;  /* 0x000000080a0a7c10 */ /* 0x000fe4000ff3e0ff */
[----:B------:R-:W-:Y:S02]  /*6b080*/  IADD3.X R11, PT, PT, R11, UR4, RZ, P6, !PT ;  /* 0x000000040b0b7c10 */ /* 0x000fe4000b7fe4ff */
[----:B------:R-:W-:Y:S01]  /*6b090*/  IADD3 R61, P6, PT, R61, UR8, RZ ;  /* 0x000000083d3d7c10 */ /* 0x000fe2000ffde0ff */
[----:B0-----:R-:W4:Y:S04]  /*6b0a0*/  LDL.LU R3, [R1+0x254c] ;  /* 0x00254c0001037983 */ /* 0x001f280000300800 */
[----:B------:R-:W-:Y:S04]  /*6b0b0*/  STL [R1+0x2588], R44 ;  /* 0x0025882c01007387 */ /* 0x000fe80000100800 */
[----:B------:R-:W-:Y:S04]  /*6b0c0*/  STL [R1+0x25ac], R45 ;  /* 0x0025ac2d01007387 */ /* 0x000fe80000100800 */
[----:B------:R-:W-:Y:S01]  /*6b0d0*/  STL [R1+0x2580], R46 ;  /* 0x0025802e01007387 */ /* 0x000fe20000100800 */
[----:B------:R-:W-:-:S03]  /*6b0e0*/  IADD3.X R14, PT, PT, R14, UR4, RZ, P5, !PT ;  /* 0x000000040e0e7c10 */ /* 0x000fc6000affe4ff */
[----:B------:R-:W-:Y:S01]  /*6b0f0*/  STL [R1+0x25a4], R47 ;  /* 0x0025a42f01007387 */ /* 0x000fe20000100800 */
[----:B------:R-:W-:-:S03]  /*6b100*/  IADD3 R15, P5, PT, R15, UR8, RZ ;  /* 0x000000080f0f7c10 */ /* 0x000fc6000ffbe0ff */
[----:B------:R-:W-:Y:S01]  /*6b110*/  STL [R1+0x2578], R10 ;  /* 0x0025780a01007387 */ /* 0x000fe20000100800 */
[----:B------:R-:W-:-:S03]  /*6b120*/  IADD3.X R0, PT, PT, R0, UR4, RZ, P3, !PT ;  /* 0x0000000400007c10 */ /* 0x000fc60009ffe4ff */
[----:B------:R-:W-:Y:S01]  /*6b130*/  STL [R1+0x259c], R11 ;  /* 0x00259c0b01007387 */ /* 0x000fe20000100800 */
[----:B------:R-:W-:-:S03]  /*6b140*/  IADD3.X R26, PT, PT, R26, UR4, RZ, P4, !PT ;  /* 0x000000041a1a7c10 */ /* 0x000fc6000a7fe4ff */
[----:B------:R-:W-:Y:S04]  /*6b150*/  STL [R1+0x2570], R61 ;  /* 0x0025703d01007387 */ /* 0x000fe80000100800 */
[----:B------:R-:W-:Y:S04]  /*6b160*/  STL [R1+0x2594], R14 ;  /* 0x0025940e01007387 */ /* 0x000fe80000100800 */
[----:B------:R-:W-:Y:S04]  /*6b170*/  STL [R1+0x2568], R15 ;  /* 0x0025680f01007387 */ /* 0x000fe80000100800 */
[----:B------:R0:W-:Y:S04]  /*6b180*/  STL [R1+0x2584], R0 ;  /* 0x0025840001007387 */ /* 0x0001e80000100800 */
[----:B------:R-:W-:Y:S04]  /*6b190*/  STL [R1+0x258c], R26 ;  /* 0x00258c1a01007387 */ /* 0x000fe80000100800 */
[----:B0-----:R-:W4:Y:S01]  /*6b1a0*/  LDL.LU R0, [R1+0x2520] ;  /* 0x0025200001007983 */ /* 0x001f220000300800 */
[----:B------:R-:W-:-:S02]  /*6b1b0*/  IADD3 R27, P4, PT, R27, UR8, RZ ;  /* 0x000000081b1b7c10 */ /* 0x000fc4000ff9e0ff */
[----:B------:R-:W-:Y:S02]  /*6b1c0*/  IADD3 R30, P3, PT, R30, UR8, RZ ;  /* 0x000000081e1e7c10 */ /* 0x000fe4000ff7e0ff */
[----:B------:R-:W-:Y:S02]  /*6b1d0*/  IADD3.X R31, PT, PT, R31, UR4, RZ, P2, !PT ;  /* 0x000000041f1f7c10 */ /* 0x000fe400097fe4ff */
[----:B------:R-:W-:Y:S01]  /*6b1e0*/  IADD3 R34, P2, PT, R34, UR8, RZ ;  /* 0x0000000822227c10 */ /* 0x000fe2000ff5e0ff */
[----:B------:R-:W-:Y:S04]  /*6b1f0*/  STL [R1+0x2560], R27 ;  /* 0x0025601b01007387 */ /* 0x000fe80000100800 */
[----:B------:R-:W-:Y:S04]  /*6b200*/  STL [R1+0x2558], R30 ;  /* 0x0025581e01007387 */ /* 0x000fe80000100800 */
[----:B------:R-:W-:Y:S04]  /*6b210*/  STL [R1+0x257c], R31 ;  /* 0x00257c1f01007387 */ /* 0x000fe80000100800 */
[----:B------:R-:W-:Y:S01]  /*6b220*/  STL [R1+0x2550], R34 ;  /* 0x0025502201007387 */ /* 0x000fe20000100800 */
[----:B--2---:R-:W-:-:S02]  /*6b230*/  IADD3.X R35, PT, PT, R35, UR4, RZ, P1, !PT ;  /* 0x0000000423237c10 */ /* 0x004fc40008ffe4ff */
        /* <DEDUP_REMOVED lines=11> */
[----:B0-----:R-:W2:Y:S04]  /*6b2f0*/  LDL.LU R59, [R1+0x2544] ;  /* 0x00254400013b7983 */ /* 0x001ea80000300800 */
[----:B------:R0:W-:Y:S04]  /*6b300*/  STL [R1+0x2538], R43 ;  /* 0x0025382b01007387 */ /* 0x0001e80000100800 */
[----:B0-----:R-:W2:Y:S01]  /*6b310*/  LDL.LU R43, [R1+0x2518] ;  /* 0x00251800012b7983 */ /* 0x001ea20000300800 */
[----:B---3--:R-:W-:Y:S02]  /*6b320*/  IADD3 R5, P4, PT, R5, UR8, RZ ;  /* 0x0000000805057c10 */ /* 0x008fe4000ff9e0ff */
[----:B------:R-:W-:-:S03]  /*6b330*/  IADD3.X R58, PT, PT, R58, UR4, RZ, P3, !PT ;  /* 0x000000043a3a7c10 */ /* 0x000fc60009ffe4ff */
[----:B------:R0:W-:Y:S04]  /*6b340*/  STL [R1+0x2530], R5 ;  /* 0x0025300501007387 */ /* 0x0001e80000100800 */
[----:B0-----:R-:W3:Y:S04]  /*6b350*/  LDL.LU R5, [R1+0x253c] ;  /* 0x00253c0001057983 */ /* 0x001ee80000300800 */
[----:B------:R-:W-:Y:S01]  /*6b360*/  STL [R1+0x255c], R55 ;  /* 0x00255c3701007387 */ /* 0x000fe20000100800 */
[----:B----4-:R-:W-:-:S05]  /*6b370*/  IADD3 R6, P3, PT, R6, UR8, RZ ;  /* 0x0000000806067c10 */ /* 0x010fca000ff7e0ff */
[----:B------:R0:W-:Y:S04]  /*6b380*/  STL [R1+0x2528], R6 ;  /* 0x0025280601007387 */ /* 0x0001e80000100800 */
[----:B0-----:R-:W4:Y:S04]  /*6b390*/  LDL.LU R6, [R1+0x2510] ;  /* 0x0025100001067983 */ /* 0x001f280000300800 */
[----:B------:R-:W-:Y:S04]  /*6b3a0*/  STL [R1+0x2554], R58 ;  /* 0x0025543a01007387 */ /* 0x000fe80000100800 */
[----:B------:R-:W4:Y:S04]  /*6b3b0*/  LDL.LU R44, [R1+0x2534] ;  /* 0x00253400012c7983 */ /* 0x000f280000300800 */
[----:B------:R-:W4:Y:S04]  /*6b3c0*/  LDL.LU R45, [R1+0x2508] ;  /* 0x00250800012d7983 */ /* 0x000f280000300800 */
[----:B------:R-:W4:Y:S01]  /*6b3d0*/  LDL.LU R46, [R1+0x252c] ;  /* 0x00252c00012e7983 */ /* 0x000f220000300800 */
[----:B------:R-:W-:-:S05]  /*6b3e0*/  IADD3.X R3, PT, PT, R3, UR4, RZ, P2, !PT ;  /* 0x0000000403037c10 */ /* 0x000fca00097fe4ff */
        /* <DEDUP_REMOVED lines=13> */
[----:B------:R-:W-:-:S05]  /*6b4c0*/  IADD3 R0, P2, PT, R0, UR8, RZ ;  /* 0x0000000800007c10 */ /* 0x000fca000ff5e0ff */
[----:B------:R0:W-:Y:S04]  /*6b4d0*/  STL [R1+0x2520], R0 ;  /* 0x0025200001007387 */ /* 0x0001e80000100800 */
[----:B------:R-:W4:Y:S04]  /*6b4e0*/  LDL.LU R35, [R1+0x24d0] ;  /* 0x0024d00001237983 */ /* 0x000f280000300800 */
[----:B------:R-:W4:Y:S04]  /*6b4f0*/  LDL.LU R50, [R1+0x24f4] ;  /* 0x0024f40001327983 */ /* 0x000f280000300800 */
[----:B------:R-:W4:Y:S04]  /*6b500*/  LDL.LU R51, [R1+0x24c8] ;  /* 0x0024c80001337983 */ /* 0x000f280000300800 */
[----:B------:R-:W4:Y:S04]  /*6b510*/  LDL.LU R54, [R1+0x24ec] ;  /* 0x0024ec0001367983 */ /* 0x000f280000300800 */
[----:B------:R-:W4:Y:S04]  /*6b520*/  LDL.LU R58, [R1+0x24c0] ;  /* 0x0024c000013a7983 */ /* 0x000f280000300800 */
[----:B0-----:R-:W4:Y:S04]  /*6b530*/  LDL.LU R0, [R1+0x24e4] ;  /* 0x0024e40001007983 */ /* 0x001f280000300800 */
[----:B------:R-:W4:Y:S01]  /*6b540*/  LDL.LU R55, [R1+0x24b8] ;  /* 0x0024b80001377983 */ /* 0x000f220000300800 */
[----:B--2---:R-:W-:-:S02]  /*6b550*/  IADD3.X R59, PT, PT, R59, UR4, RZ, P1, !PT ;  /* 0x000000043b3b7c10 */ /* 0x004fc40008ffe4ff */
[----:B------:R-:W-:-:S05]  /*6b560*/  IADD3 R43, P1, PT, R43, UR8, RZ ;  /* 0x000000082b2b7c10 */ /* 0x000fca000ff3e0ff */
[----:B------:R0:W-:Y:S04]  /*6b570*/  STL [R1+0x2518], R43 ;  /* 0x0025182b01007387 */ /* 0x0001e80000100800 */
[----:B------:R1:W-:Y:S04]  /*6b580*/  STL [R1+0x2544], R59 ;  /* 0x0025443b01007387 */ /* 0x0003e80000100800 */
[----:B0-----:R-:W2:Y:S04]  /*6b590*/  LDL.LU R43, [R1+0x24dc] ;  /* 0x0024dc00012b7983 */ /* 0x001ea80000300800 */
[----:B-1----:R-:W2:Y:S01]  /*6b5a0*/  LDL.LU R59, [R1+0x24b0] ;  /* 0x0024b000013b7983 */ /* 0x002ea20000300800 */
[----:B---3--:R-:W-:-:S05]  /*6b5b0*/  IADD3.X R5, PT, PT, R5, UR4, RZ, P6, !PT ;  /* 0x0000000405057c10 */ /* 0x008fca000b7fe4ff */
[----:B------:R0:W-:Y:S04]  /*6b5c0*/  STL [R1+0x253c], R5 ;  /* 0x00253c0501007387 */ /* 0x0001e80000100800 */
[----:B0-----:R-:W3:Y:S01]  /*6b5d0*/  LDL.LU R5, [R1+0x24d4] ;  /* 0x0024d40001057983 */ /* 0x001ee20000300800 */
[----:B----4-:R-:W-:Y:S02]  /*6b5e0*/  IADD3 R6, P6, PT, R6, UR8, RZ ;  /* 0x0000000806067c10 */ /* 0x010fe4000ffde0ff */
[----:B------:R-:W-:Y:S02]  /*6b5f0*/  IADD3.X R44, PT, PT, R44, UR4, RZ, P5, !PT ;  /* 0x000000042c2c7c10 */ /* 0x000fe4000affe4ff */
[----:B------:R-:W-:Y:S01]  /*6b600*/  IADD3 R45, P5, PT, R45, UR8, RZ ;  /* 0x000000082d2d7c10 */ /* 0x000fe2000ffbe0ff */
[----:B------:R0:W-:Y:S01]  /*6b610*/  STL [R1+0x2510], R6 ;  /* 0x0025100601007387 */ /* 0x0001e20000100800 */
[----:B------:R-:W-:-:S03]  /*6b620*/  IADD3.X R46, PT, PT, R46, UR4, RZ, P4, !PT ;  /* 0x000000042e2e7c10 */ /* 0x000fc6000a7fe4ff */
[----:B0-----:R-:W4:Y:S01]  /*6b630*/  LDL.LU R6, [R1+0x24a8] ;  /* 0x0024a80001067983 */ /* 0x001f220000300800 */
[----:B------:R-:W-:Y:S02]  /*6b640*/  IADD3 R47, P4, PT, R47, UR8, RZ ;  /* 0x000000082f2f7c10 */ /* 0x000fe4000ff9e0ff */
[----:B------:R-:W-:Y:S01]  /*6b650*/  IADD3.X R10, PT, PT, R10, UR4, RZ, P3, !PT ;  /* 0x000000040a0a7c10 */ /* 0x000fe20009ffe4ff */
[----:B------:R-:W-:Y:S01]  /*6b660*/  STL [R1+0x2534], R44 ;  /* 0x0025342c01007387 */ /* 0x000fe20000100800 */
[----:B------:R-:W-:-:S03]  /*6b670*/  IADD3 R11, P3, PT, R11, UR8, RZ ;  /* 0x000000080b0b7c10 */ /* 0x000fc6000ff7e0ff */
[----:B------:R-:W-:Y:S01]  /*6b680*/  STL [R1+0x2508], R45 ;  /* 0x0025082d01007387 */ /* 0x000fe20000100800 */
[----:B------:R-:W-:-:S03]  /*6b690*/  IADD3.X R61, PT, PT, R61, UR4, RZ, P2, !PT ;  /* 0x000000043d3d7c10 */ /* 0x000fc600097fe4ff */
[----:B------:R-:W-:Y:S01]  /*6b6a0*/  STL [R1+0x252c], R46 ;  /* 0x00252c2e01007387 */ /* 0x000fe20000100800 */
[----:B------:R-:W-:-:S03]  /*6b6b0*/  IADD3 R14, P2, PT, R14, UR8, RZ ;  /* 0x000000080e0e7c10 */ /* 0x000fc6000ff5e0ff */
        /* <DEDUP_REMOVED lines=14> */
[----:B------:R-:W-:Y:S02]  /*6b7a0*/  IADD3.X R34, PT, PT, R34, UR4, RZ, P4, !PT ;  /* 0x0000000422227c10 */ /* 0x000fe4000a7fe4ff */
[----:B------:R-:W-:Y:S02]  /*6b7b0*/  IADD3 R35, P4, PT, R35, UR8, RZ ;  /* 0x0000000823237c10 */ /* 0x000fe4000ff9e0ff */
[----:B------:R-:W-:Y:S01]  /*6b7c0*/  IADD3.X R50, PT, PT, R50, UR4, RZ, P3, !PT ;  /* 0x0000000432327c10 */ /* 0x000fe20009ffe4ff */
[----:B0-----:R-:W4:Y:S04]  /*6b7d0*/  LDL.LU R3, [R1+0x24cc] ;  /* 0x0024cc0001037983 */ /* 0x001f280000300800 */
[----:B------:R-:W-:Y:S04]  /*6b7e0*/  STL [R1+0x250c], R27 ;  /* 0x00250c1b01007387 */ /* 0x000fe80000100800 */
[----:B------:R-:W-:Y:S01]  /*6b7f0*/  STL [R1+0x2504], R30 ;  /* 0x0025041e01007387 */ /* 0x000fe20000100800 */
[----:B------:R-:W-:-:S02]  /*6b800*/  IADD3 R51, P3, PT, R51, UR8, RZ ;  /* 0x0000000833337c10 */ /* 0x000fc4000ff7e0ff */
[----:B------:R-:W-:Y:S01]  /*6b810*/  IADD3.X R54, PT, PT, R54, UR4, RZ, P2, !PT ;  /* 0x0000000436367c10 */ /* 0x000fe200097fe4ff */
[----:B------:R-:W-:Y:S01]  /*6b820*/  STL [R1+0x24d8], R31 ;  /* 0x0024d81f01007387 */ /* 0x000fe20000100800 */
[----:B------:R-:W-:-:S03]  /*6b830*/  IADD3 R58, P2, PT, R58, UR8, RZ ;  /* 0x000000083a3a7c10 */ /* 0x000fc6000ff5e0ff */
[----:B------:R-:W-:Y:S04]  /*6b840*/  STL [R1+0x24fc], R34 ;  /* 0x0024fc2201007387 */ /* 0x000fe80000100800 */
[----:B------:R-:W-:Y:S04]  /*6b850*/  STL [R1+0x24d0], R35 ;  /* 0x0024d02301007387 */ /* 0x000fe80000100800 */
[----:B------:R-:W-:Y:S01]  /*6b860*/  STL [R1+0x24f4], R50 ;  /* 0x0024f43201007387 */ /* 0x000fe20000100800 */
[----:B------:R-:W-:-:S03]  /*6b870*/  IADD3.X R0, PT, PT, R0, UR4, RZ, P1, !PT ;  /* 0x0000000400007c10 */ /* 0x000fc60008ffe4ff */
[----:B------:R-:W-:Y:S04]  /*6b880*/  STL [R1+0x24c8], R51 ;  /* 0x0024c83301007387 */ /* 0x000fe80000100800 */
[----:B------:R0:W-:Y:S04]  /*6b890*/  STL [R1+0x24c0], R58 ;  /* 0x0024c03a01007387 */ /* 0x0001e80000100800 */
[----:B------:R-:W-:Y:S04]  /*6b8a0*/  STL [R1+0x24ec], R54 ;  /* 0x0024ec3601007387 */ /* 0x000fe80000100800 */
[----:B0-----:R-:W4:Y:S04]  /*6b8b0*/  LDL.LU R58, [R1+0x24a0] ;  /* 0x0024a000013a7983 */ /* 0x001f280000300800 */
[----:B------:R0:W-:Y:S04]  /*6b8c0*/  STL [R1+0x24e4], R0 ;  /* 0x0024e40001007387 */ /* 0x0001e80000100800 */
[----:B0-----:R-:W4:Y:S01]  /*6b8d0*/  LDL.LU R0, [R1+0x24c4] ;  /* 0x0024c40001007983 */ /* 0x001f220000300800 */
[----:B------:R-:W-:-:S02]  /*6b8e0*/  IADD3 R55, P1, PT, R55, UR8, RZ ;  /* 0x0000000837377c10 */ /* 0x000fc4000ff3e0ff */
[----:B--2---:R-:W-:Y:S02]  /*6b8f0*/  IADD3.X R43, PT, PT, R43, UR4, RZ, P6, !PT ;  /* 0x000000042b2b7c10 */ /* 0x004fe4000b7fe4ff */
[----:B------:R-:W-:-:S03]  /*6b900*/  IADD3 R59, P6, PT, R59, UR8, RZ ;  /* 0x000000083b3b7c10 */ /* 0x000fc6000ffde0ff */
[----:B------:R0:W-:Y:S04]  /*6b910*/  STL [R1+0x24dc], R43 ;  /* 0x0024dc2b01007387 */ /* 0x0001e80000100800 */
[----:B0-----:R-:W2:Y:S04]  /*6b920*/  LDL.LU R43, [R1+0x2498] ;  /* 0x00249800012b7983 */ /* 0x001ea80000300800 */
[----:B------:R-:W-:Y:S01]  /*6b930*/  STL [R1+0x24b8], R55 ;  /* 0x0024b83701007387 */ /* 0x000fe20000100800 */
[----:B---3--:R-:W-:-:S05]  /*6b940*/  IADD3.X R5, PT, PT, R5, UR4, RZ, P5, !PT ;  /* 0x0000000405057c10 */ /* 0x008fca000affe4ff */
[----:B------:R0:W-:Y:S04]  /*6b950*/  STL [R1+0x24d4], R5 ;  /* 0x0024d40501007387 */ /* 0x0001e80000100800 */
[----:B0-----:R-:W3:Y:S04]  /*6b960*/  LDL.LU R5, [R1+0x24bc] ;  /* 0x0024bc0001057983 */ /* 0x001ee80000300800 */
[----:B------:R-:W-:Y:S04]  /*6b970*/  STL [R1+0x24b0], R59 ;  /* 0x0024b03b01007387 */ /* 0x000fe80000100800 */
[----:B------:R-:W3:Y:S04]  /*6b980*/  LDL.LU R44, [R1+0x2490] ;  /* 0x00249000012c7983 */ /* 0x000ee80000300800 */
[----:B------:R-:W3:Y:S04]  /*6b990*/  LDL.LU R45, [R1+0x24b4] ;  /* 0x0024b400012d7983 */ /* 0x000ee80000300800 */
[----:B------:R-:W3:Y:S01]  /*6b9a0*/  LDL.LU R46, [R1+0x2488] ;  /* 0x00248800012e7983 */ /* 0x000ee20000300800 */
[----:B----4-:R-:W-:-:S05]  /*6b9b0*/  IADD3 R6, P5, PT, R6, UR8, RZ ;  /* 0x0000000806067c10 */ /* 0x010fca000ffbe0ff */
        /* <DEDUP_REMOVED lines=22> */
[----:B------:R-:W-:-:S02]  /*6bb20*/  IADD3 R58, P4, PT, R58, UR8, RZ ;  /* 0x000000083a3a7c10 */ /* 0x000fc4000ff9e0ff */
[----:B------:R-:W-:-:S05]  /*6bb30*/  IADD3.X R0, PT, PT, R0, UR4, RZ, P3, !PT ;  /* 0x0000000400007c10 */ /* 0x000fca0009ffe4ff */
[----:B------:R0:W-:Y:S04]  /*6bb40*/  STL [R1+0x24c4], R0 ;  /* 0x0024c40001007387 */ /* 0x0001e80000100800 */
[----:B------:R1:W-:Y:S04]  /*6bb50*/  STL [R1+0x24a0], R58 ;  /* 0x0024a03a01007387 */ /* 0x0003e80000100800 */
[----:B0-----:R-:W4:Y:S04]  /*6bb60*/  LDL.LU R0, [R1+0x2438] ;  /* 0x0024380001007983 */ /* 0x001f280000300800 */
[----:B-1----:R-:W4:Y:S01]  /*6bb70*/  LDL.LU R58, [R1+0x245c] ;  /* 0x00245c00013a7983 */ /* 0x002f220000300800 */
[----:B--2---:R-:W-:-:S05]  /*6bb80*/  IADD3 R43, P3, PT, R43, UR8, RZ ;  /* 0x000000082b2b7c10 */ /* 0x004fca000ff7e0ff */
[----:B------:R0:W-:Y:S04]  /*6bb90*/  STL [R1+0x2498], R43 ;  /* 0x0024982b01007387 */ /* 0x0001e80000100800 */
[----:B0-----:R-:W2:Y:S01]  /*6bba0*/  LDL.LU R43, [R1+0x2430] ;  /* 0x00243000012b7983 */ /* 0x001ea20000300800 */
[----:B---3--:R-:W-:Y:S02]  /*6bbb0*/  IADD3.X R5, PT, PT, R5, UR4, RZ, P2, !PT ;  /* 0x0000000405057c10 */ /* 0x008fe400097fe4ff */
[----:B------:R-:W-:Y:S02]  /*6bbc0*/  IADD3 R44, P2, PT, R44, UR8, RZ ;  /* 0x000000082c2c7c10 */ /* 0x000fe4000ff5e0ff */
[----:B------:R-:W-:Y:S01]  /*6bbd0*/  IADD3.X R45, PT, PT, R45, UR4, RZ, P1, !PT ;  /* 0x000000042d2d7c10 */ /* 0x000fe20008ffe4ff */
[----:B------:R0:W-:Y:S01]  /*6bbe0*/  STL [R1+0x24bc], R5 ;  /* 0x0024bc0501007387 */ /* 0x0001e20000100800 */
[----:B------:R-:W-:-:S03]  /*6bbf0*/  IADD3 R46, P1, PT, R46, UR8, RZ ;  /* 0x000000082e2e7c10 */ /* 0x000fc6000ff3e0ff */
[----:B0-----:R-:W3:Y:S04]  /*6bc00*/  LDL.LU R5, [R1+0x2454] ;  /* 0x0024540001057983 */ /* 0x001ee80000300800 */
        /* <DEDUP_REMOVED lines=23> */
[----:B0-----:R-:W4:Y:S04]  /*6bd80*/  LDL.LU R6, [R1+0x2428] ;  /* 0x0024280001067983 */ /* 0x001f280000300800 */
[----:B------:R-:W-:Y:S04]  /*6bd90*/  STL [R1+0x2468], R27 ;  /* 0x0024681b01007387 */ /* 0x000fe80000100800 */
[----:B------:R-:W-:Y:S01]  /*6bda0*/  STL [R1+0x2460], R30 ;  /* 0x0024601e01007387 */ /* 0x000fe20000100800 */
[----:B------:R-:W-:-:S02]  /*6bdb0*/  IADD3.X R35, PT, PT, R35, UR4, RZ, P6, !PT ;  /* 0x0000000423237c10 */ /* 0x000fc4000b7fe4ff */
[----:B------:R-:W-:Y:S02]  /*6bdc0*/  IADD3 R50, P6, PT, R50, UR8, RZ ;  /* 0x0000000832327c10 */ /* 0x000fe4000ffde0ff */
[----:B------:R-:W-:Y:S01]  /*6bdd0*/  IADD3.X R51, PT, PT, R51, UR4, RZ, P5, !PT ;  /* 0x0000000433337c10 */ /* 0x000fe2000affe4ff */
[----:B------:R-:W-:Y:S01]  /*6bde0*/  STL [R1+0x2484], R31 ;  /* 0x0024841f01007387 */ /* 0x000fe20000100800 */
[----:B------:R-:W-:-:S03]  /*6bdf0*/  IADD3.X R59, PT, PT, R59, UR4, RZ, P4, !PT ;  /* 0x000000043b3b7c10 */ /* 0x000fc6000a7fe4ff */
[----:B------:R-:W-:Y:S01]  /*6be00*/  STL [R1+0x2458], R34 ;  /* 0x0024582201007387 */ /* 0x000fe20000100800 */
[----:B------:R-:W-:-:S03]  /*6be10*/  IADD3 R54, P5, PT, R54, UR8, RZ ;  /* 0x0000000836367c10 */ /* 0x000fc6000ffbe0ff */
[----:B------:R-:W-:Y:S04]  /*6be20*/  STL [R1+0x247c], R35 ;  /* 0x00247c2301007387 */ /* 0x000fe80000100800 */
[----:B------:R-:W-:Y:S01]  /*6be30*/  STL [R1+0x2450], R50 ;  /* 0x0024503201007387 */ /* 0x000fe20000100800 */
[----:B------:R-:W-:-:S03]  /*6be40*/  IADD3 R3, P4, PT, R3, UR8, RZ ;  /* 0x0000000803037c10 */ /* 0x000fc6000ff9e0ff */
[----:B------:R-:W-:Y:S04]  /*6be50*/  STL [R1+0x2474], R51 ;  /* 0x0024743301007387 */ /* 0x000fe80000100800 */
[----:B------:R0:W-:Y:S04]  /*6be60*/  STL [R1+0x246c], R59 ;  /* 0x00246c3b01007387 */ /* 0x0001e80000100800 */
[----:B------:R-:W-:Y:S01]  /*6be70*/  STL [R1+0x2448], R54 ;  /* 0x0024483601007387 */ /* 0x000fe20000100800 */
[----:B------:R-:W-:-:S03]  /*6be80*/  IADD3.X R55, PT, PT, R55, UR4, RZ, P3, !PT ;  /* 0x0000000437377c10 */ /* 0x000fc60009ffe4ff */
[----:B0-----:R-:W4:Y:S04]  /*6be90*/  LDL.LU R59, [R1+0x244c] ;  /* 0x00244c00013b7983 */ /* 0x001f280000300800 */
[----:B------:R0:W-:Y:S04]  /*6bea0*/  STL [R1+0x2440], R3 ;  /* 0x0024400301007387 */ /* 0x0001e80000100800 */
[----:B0-----:R-:W4:Y:S01]  /*6beb0*/  LDL.LU R3, [R1+0x2420] ;  /* 0x0024200001037983 */ /* 0x001f220000300800 */
[----:B------:R-:W-:-:S05]  /*6bec0*/  IADD3 R0, P3, PT, R0, UR8, RZ ;  /* 0x0000000800007c10 */ /* 0x000fca000ff7e0ff */
[----:B------:R0:W-:Y:S04]  /*6bed0*/  STL [R1+0x2438], R0 ;  /* 0x0024380001007387 */ /* 0x0001e80000100800 */
[----:B0-----:R-:W4:Y:S01]  /*6bee0*/  LDL.LU R0, [R1+0x2444] ;  /* 0x0024440001007983 */ /* 0x001f220000300800 */
[----:B------:R-:W-:-:S03]  /*6bef0*/  IADD3.X R58, PT, PT, R58, UR4, RZ, P2, !PT ;  /* 0x000000043a3a7c10 */ /* 0x000fc600097fe4ff */
[----:B------:R-:W-:Y:S01]  /*6bf00*/  STL [R1+0x2464], R55 ;  /* 0x0024643701007387 */ /* 0x000fe20000100800 */
[----:B--2---:R-:W-:-:S05]  /*6bf10*/  IADD3 R43, P2, PT, R43, UR8, RZ ;  /* 0x000000082b2b7c10 */ /* 0x004fca000ff5e0ff */
[----:B------:R0:W-:Y:S04]  /*6bf20*/  STL [R1+0x2430], R43 ;  /* 0x0024302b01007387 */ /* 0x0001e80000100800 */
[----:B0-----:R-:W2:Y:S04]  /*6bf30*/  LDL.LU R43, [R1+0x2418] ;  /* 0x00241800012b7983 */ /* 0x001ea80000300800 */
[----:B------:R-:W-:Y:S04]  /*6bf40*/  STL [R1+0x245c], R58 ;  /* 0x00245c3a01007387 */ /* 0x000fe80000100800 */
[----:B------:R-:W2:Y:S04]  /*6bf50*/  LDL.LU R44, [R1+0x243c] ;  /* 0x00243c00012c7983 */ /* 0x000ea80000300800 */
[----:B------:R-:W2:Y:S04]  /*6bf60*/  LDL.LU R45, [R1+0x2410] ;  /* 0x00241000012d7983 */ /* 0x000ea80000300800 */
[----:B------:R-:W2:Y:S01]  /*6bf70*/  LDL.LU R46, [R1+0x2434] ;  /* 0x00243400012e7983 */ /* 0x000ea20000300800 */
[----:B---3--:R-:W-:-:S05]  /*6bf80*/  IADD3.X R5, PT, PT, R5, UR4, RZ, P1, !PT ;  /* 0x0000000405057c10 */ /* 0x008fca0008ffe4ff */
        /* <DEDUP_REMOVED lines=22> */
[----:B------:R-:W-:-:S02]  /*6c0f0*/  IADD3.X R59, PT, PT, R59, UR4, RZ, P6, !PT ;  /* 0x000000043b3b7c10 */ /* 0x000fc4000b7fe4ff */
[----:B------:R-:W-:-:S05]  /*6c100*/  IADD3 R3, P6, PT, R3, UR8, RZ ;  /* 0x0000000803037c10 */ /* 0x000fca000ffde0ff */
[----:B------:R0:W-:Y:S04]  /*6c110*/  STL [R1+0x2420], R3 ;  /* 0x0024200301007387 */ /* 0x0001e80000100800 */
[----:B------:R1:W-:Y:S04]  /*6c120*/  STL [R1+0x244c], R59 ;  /* 0x00244c3b01007387 */ /* 0x0003e80000100800 */
[----:B0-----:R-:W4:Y:S04]  /*6c130*/  LDL.LU R3, [R1+0x23e4] ;  /* 0x0023e40001037983 */ /* 0x001f280000300800 */
[----:B-1----:R-:W4:Y:S01]  /*6c140*/  LDL.LU R59, [R1+0x23b8] ;  /* 0x0023b800013b7983 */ /* 0x002f220000300800 */
[----:B------:R-:W-:-:S05]  /*6c150*/  IADD3.X R0, PT, PT, R0, UR4, RZ, P5, !PT ;  /* 0x0000000400007c10 */ /* 0x000fca000affe4ff */
[----:B------:R0:W-:Y:S04]  /*6c160*/  STL [R1+0x2444], R0 ;  /* 0x0024440001007387 */ /* 0x0001e80000100800 */
[----:B0-----:R-:W4:Y:S01]  /*6c170*/  LDL.LU R0, [R1+0x23dc] ;  /* 0x0023dc0001007983 */ /* 0x001f220000300800 */
[----:B--2---:R-:W-:Y:S02]  /*6c180*/  IADD3 R43, P5, PT, R43, UR8, RZ ;  /* 0x000000082b2b7c10 */ /* 0x004fe4000ffbe0ff */
[----:B------:R-:W-:Y:S02]  /*6c190*/  IADD3.X R44, PT, PT, R44, UR4, RZ, P4, !PT ;  /* 0x000000042c2c7c10 */ /* 0x000fe4000a7fe4ff */
[----:B------:R-:W-:Y:S01]  /*6c1a0*/  IADD3 R45, P4, PT, R45, UR8, RZ ;  /* 0x000000082d2d7c10 */ /* 0x000fe2000ff9e0ff */
[----:B------:R0:W-:Y:S01]  /*6c1b0*/  STL [R1+0x2418], R43 ;  /* 0x0024182b01007387 */ /* 0x0001e20000100800 */
[----:B------:R-:W-:-:S03]  /*6c1c0*/  IADD3.X R46, PT, PT, R46, UR4, RZ, P3, !PT ;  /* 0x000000042e2e7c10 */ /* 0x000fc60009ffe4ff */
[----:B0-----:R-:W2:Y:S04]  /*6c1d0*/  LDL.LU R43, [R1+0x23b0] ;  /* 0x0023b000012b7983 */ /* 0x001ea80000300800 */
        /* <DEDUP_REMOVED lines=23> */
[----:B0-----:R-:W3:Y:S04]  /*6c350*/  LDL.LU R5, [R1+0x23d4] ;  /* 0x0023d40001057983 */ /* 0x001ee80000300800 */
[----:B------:R-:W-:Y:S04]  /*6c360*/  STL [R1+0x2414], R27 ;  /* 0x0024141b01007387 */ /* 0x000fe80000100800 */
[----:B------:R-:W-:Y:S04]  /*6c370*/  STL [R1+0x240c], R30 ;  /* 0x00240c1e01007387 */ /* 0x000fe80000100800 */
[----:B------:R-:W-:Y:S04]  /*6c380*/  STL [R1+0x23e0], R31 ;  /* 0x0023e01f01007387 */ /* 0x000fe80000100800 */
[----:B------:R-:W-:Y:S01]  /*6c390*/  STL [R1+0x2404], R34 ;  /* 0x0024042201007387 */ /* 0x000fe20000100800 */
[----:B----4-:R-:W-:-:S02]  /*6c3a0*/  IADD3 R35, P3, PT, R35, UR8, RZ ;  /* 0x0000000823237c10 */ /* 0x010fc4000ff7e0ff */
        /* <DEDUP_REMOVED lines=11> */
[----:B0-----:R-:W4:Y:S04]  /*6c460*/  LDL.LU R58, [R1+0x23a8] ;  /* 0x0023a800013a7983 */ /* 0x001f280000300800 */
[----:B------:R0:W-:Y:S04]  /*6c470*/  STL [R1+0x23ec], R6 ;  /* 0x0023ec0601007387 */ /* 0x0001e80000100800 */
[----:B0-----:R-:W4:Y:S01]  /*6c480*/  LDL.LU R6, [R1+0x23cc] ;  /* 0x0023cc0001067983 */ /* 0x001f220000300800 */
[----:B------:R-:W-:-:S05]  /*6c490*/  IADD3.X R3, PT, PT, R3, UR4, RZ, P5, !PT ;  /* 0x0000000403037c10 */ /* 0x000fca000affe4ff */
[----:B------:R0:W-:Y:S04]  /*6c4a0*/  STL [R1+0x23e4], R3 ;  /* 0x0023e40301007387 */ /* 0x0001e80000100800 */
[----:B0-----:R-:W4:Y:S04]  /*6c4b0*/  LDL.LU R3, [R1+0x23a0] ;  /* 0x0023a00001037983 */ /* 0x001f280000300800 */
[----:B------:R-:W-:Y:S01]  /*6c4c0*/  STL [R1+0x23c0], R55 ;  /* 0x0023c03701007387 */ /* 0x000fe20000100800 */
[----:B------:R-:W-:-:S05]  /*6c4d0*/  IADD3.X R0, PT, PT, R0, UR4, RZ, P4, !PT ;  /* 0x0000000400007c10 */ /* 0x000fca000a7fe4ff */
[----:B------:R0:W-:Y:S04]  /*6c4e0*/  STL [R1+0x23dc], R0 ;  /* 0x0023dc0001007387 */ /* 0x0001e80000100800 */
[----:B0-----:R-:W4:Y:S01]  /*6c4f0*/  LDL.LU R0, [R1+0x23c4] ;  /* 0x0023c40001007983 */ /* 0x001f220000300800 */
[----:B------:R-:W-:-:S05]  /*6c500*/  IADD3 R59, P5, PT, R59, UR8, RZ ;  /* 0x000000083b3b7c10 */ /* 0x000fca000ffbe0ff */
[----:B------:R-:W-:Y:S04]  /*6c510*/  STL [R1+0x23b8], R59 ;  /* 0x0023b83b01007387 */ /* 0x000fe80000100800 */
[----:B------:R-:W4:Y:S04]  /*6c520*/  LDL.LU R44, [R1+0x2398] ;  /* 0x00239800012c7983 */ /* 0x000f280000300800 */
[----:B------:R-:W4:Y:S04]  /*6c530*/  LDL.LU R45, [R1+0x23bc] ;  /* 0x0023bc00012d7983 */ /* 0x000f280000300800 */
[----:B------:R-:W4:Y:S01]  /*6c540*/  LDL.LU R46, [R1+0x2390] ;  /* 0x00239000012e7983 */ /* 0x000f220000300800 */
[----:B--2---:R-:W-:-:S05]  /*6c550*/  IADD3 R43, P4, PT, R43, UR8, RZ ;  /* 0x000000082b2b7c10 */ /* 0x004fca000ff9e0ff */
        /* <DEDUP_REMOVED lines=22> */
[----:B----4-:R-:W-:-:S02]  /*6c6c0*/  IADD3 R58, P3, PT, R58, UR8, RZ ;  /* 0x000000083a3a7c10 */ /* 0x010fc4000ff7e0ff */
[----:B------:R-:W-:-:S05]  /*6c6d0*/  IADD3.X R6, PT, PT, R6, UR4, RZ, P2, !PT ;  /* 0x0000000406067c10 */ /* 0x000fca00097fe4ff */
[----:B------:R0:W-:Y:S04]  /*6c6e0*/  STL [R1+0x23cc], R6 ;  /* 0x0023cc0601007387 */ /* 0x0001e80000100800 */
[----:B------:R1:W-:Y:S04]  /*6c6f0*/  STL [R1+0x23a8], R58 ;  /* 0x0023a83a01007387 */ /* 0x0003e80000100800 */
[----:B0-----:R-:W4:Y:S04]  /*6c700*/  LDL.LU R6, [R1+0x2340] ;  /* 0x0023400001067983 */ /* 0x001f280000300800 */
[----:B-1----:R-:W4:Y:S01]  /*6c710*/  LDL.LU R58, [R1+0x2364] ;  /* 0x00236400013a7983 */ /* 0x002f220000300800 */
[----:B------:R-:W-:-:S05]  /*6c720*/  IADD3 R3, P2, PT, R3, UR8, RZ ;  /* 0x0000000803037c10 */ /* 0x000fca000ff5e0ff */
[----:B------:R0:W-:Y:S04]  /*6c730*/  STL [R1+0x23a0], R3 ;  /* 0x0023a00301007387 */ /* 0x0001e80000100800 */
[----:B0-----:R-:W4:Y:S01]  /*6c740*/  LDL.LU R3, [R1+0x2338] ;  /* 0x0023380001037983 */ /* 0x001f220000300800 */
[----:B------:R-:W-:-:S05]  /*6c750*/  IADD3.X R0, PT, PT, R0, UR4, RZ, P1, !PT ;  /* 0x0000000400007c10 */ /* 0x000fca0008ffe4ff */
[----:B------:R0:W-:Y:S04]  /*6c760*/  STL [R1+0x23c4], R0 ;  /* 0x0023c40001007387 */ /* 0x0001e80000100800 */
[----:B0-----:R-:W4:Y:S01]  /*6c770*/  LDL.LU R0, [R1+0x235c] ;  /* 0x00235c0001007983 */ /* 0x001f220000300800 */
[----:B------:R-:W-:Y:S02]  /*6c780*/  IADD3 R44, P1, PT, R44, UR8, RZ ;  /* 0x000000082c2c7c10 */ /* 0x000fe4000ff3e0ff */
[----:B------:R-:W-:Y:S02]  /*6c790*/  IADD3.X R45, PT, PT, R45, UR4, RZ, P6, !PT ;  /* 0x000000042d2d7c10 */ /* 0x000fe4000b7fe4ff */
[----:B------:R-:W-:Y:S01]  /*6c7a0*/  IADD3 R46, P6, PT, R46, UR8, RZ ;  /* 0x000000082e2e7c10 */ /* 0x000fe2000ffde0ff */
        /* <DEDUP_REMOVED lines=23> */
[----:B0-----:R-:W2:Y:S04]  /*6c920*/  LDL.LU R43, [R1+0x2330] ;  /* 0x00233000012b7983 */ /* 0x001ea80000300800 */
[----:B------:R-:W-:Y:S04]  /*6c930*/  STL [R1+0x2370], R27 ;  /* 0x0023701b01007387 */ /* 0x000fe80000100800 */
[----:B------:R-:W-:Y:S04]  /*6c940*/  STL [R1+0x2368], R30 ;  /* 0x0023681e01007387 */ /* 0x000fe80000100800 */
[----:B------:R-:W-:Y:S04]  /*6c950*/  STL [R1+0x238c], R31 ;  /* 0x00238c1f01007387 */ /* 0x000fe80000100800 */
[----:B------:R-:W-:Y:S01]  /*6c960*/  STL [R1+0x2360], R34 ;  /* 0x0023602201007387 */ /* 0x000fe20000100800 */
[----:B---3--:R-:W-:-:S02]  /*6c970*/  IADD3.X R35, PT, PT, R35, UR4, RZ, P5, !PT ;  /* 0x0000000423237c10 */ /* 0x008fc4000affe4ff */
        /* <DEDUP_REMOVED lines=11> */
[----:B0-----:R-:W3:Y:S04]  /*6ca30*/  LDL.LU R59, [R1+0x2354] ;  /* 0x00235400013b7983 */ /* 0x001ee80000300800 */
[----:B------:R0:W-:Y:S04]  /*6ca40*/  STL [R1+0x2348], R5 ;  /* 0x0023480501007387 */ /* 0x0001e80000100800 */
[----:B0-----:R-:W3:Y:S01]  /*6ca50*/  LDL.LU R5, [R1+0x2328] ;  /* 0x0023280001057983 */ /* 0x001ee20000300800 */
[----:B----4-:R-:W-:Y:S02]  /*6ca60*/  IADD3 R6, P2, PT, R6, UR8, RZ ;  /* 0x0000000806067c10 */ /* 0x010fe4000ff5e0ff */
[----:B------:R-:W-:-:S03]  /*6ca70*/  IADD3.X R58, PT, PT, R58, UR4, RZ, P1, !PT ;  /* 0x000000043a3a7c10 */ /* 0x000fc60008ffe4ff */
[----:B------:R0:W-:Y:S04]  /*6ca80*/  STL [R1+0x2340], R6 ;  /* 0x0023400601007387 */ /* 0x0001e80000100800 */
[----:B0-----:R-:W4:Y:S04]  /*6ca90*/  LDL.LU R6, [R1+0x234c] ;  /* 0x00234c0001067983 */ /* 0x001f280000300800 */
[----:B------:R-:W-:Y:S01]  /*6caa0*/  STL [R1+0x236c], R55 ;  /* 0x00236c3701007387 */ /* 0x000fe20000100800 */
[----:B------:R-:W-:-:S05]  /*6cab0*/  IADD3 R3, P1, PT, R3, UR8, RZ ;  /* 0x0000000803037c10 */ /* 0x000fca000ff3e0ff */
        /* <DEDUP_REMOVED lines=29> */
[----:B---3--:R-:W-:-:S02]  /*6cc90*/  IADD3.X R59, PT, PT, R59, UR4, RZ, P5, !PT ;  /* 0x000000043b3b7c10 */ /* 0x008fc4000affe4ff */
[----:B------:R-:W-:-:S05]  /*6cca0*/  IADD3 R5, P5, PT, R5, UR8, RZ ;  /* 0x0000000805057c10 */ /* 0x000fca000ffbe0ff */
[----:B------:R0:W-:Y:S04]  /*6ccb0*/  STL [R1+0x2328], R5 ;  /* 0x0023280501007387 */ /* 0x0001e80000100800 */
[----:B------:R1:W-:Y:S04]  /*6ccc0*/  STL [R1+0x2354], R59 ;  /* 0x0023543b01007387 */ /* 0x0003e80000100800 */
[----:B0-----:R-:W3:Y:S04]  /*6ccd0*/  LDL.LU R5, [R1+0x22ec] ;  /* 0x0022ec0001057983 */ /* 0x001ee80000300800 */
[----:B-1----:R-:W3:Y:S01]  /*6cce0*/  LDL.LU R59, [R1+0x22c0] ;  /* 0x0022c000013b7983 */ /* 0x002ee20000300800 */
[----:B----4-:R-:W-:-:S05]  /*6ccf0*/  IADD3.X R6, PT, PT, R6, UR4, RZ, P4, !PT ;  /* 0x0000000406067c10 */ /* 0x010fca000a7fe4ff */
[----:B------:R0:W-:Y:S04]  /*6cd00*/  STL [R1+0x234c], R6 ;  /* 0x00234c0601007387 */ /* 0x0001e80000100800 */
[----:B0-----:R-:W4:Y:S01]  /*6cd10*/  LDL.LU R6, [R1+0x22e4] ;  /* 0x0022e40001067983 */ /* 0x001f220000300800 */
[----:B------:R-:W-:Y:S02]  /*6cd20*/  IADD3 R3, P4, PT, R3, UR8, RZ ;  /* 0x0000000803037c10 */ /* 0x000fe4000ff9e0ff */
        /* <DEDUP_REMOVED lines=23> */
[----:B------:R0:W-:Y:S04]  /*6cea0*/  STL [R1+0x22f0], R0 ;  /* 0x0022f00001007387 */ /* 0x0001e80000100800 */
[----:B------:R-:W-:Y:S04]  /*6ceb0*/  STL [R1+0x22f8], R26 ;  /* 0x0022f81a01007387 */ /* 0x000fe80000100800 */
[----:B0-----:R-:W4:Y:S01]  /*6cec0*/  LDL.LU R0, [R1+0x22dc] ;  /* 0x0022dc0001007983 */ /* 0x001f220000300800 */
[----:B------:R-:W-:-:S02]  /*6ced0*/  IADD3.X R30, PT, PT, R30, UR4, RZ, P3, !PT ;  /* 0x000000041e1e7c10 */ /* 0x000fc40009ffe4ff */
[----:B------:R-:W-:Y:S02]  /*6cee0*/  IADD3 R31, P3, PT, R31, UR8, RZ ;  /* 0x000000081f1f7c10 */ /* 0x000fe4000ff7e0ff */
[----:B------:R-:W-:Y:S01]  /*6cef0*/  IADD3.X R34, PT, PT, R34, UR4, RZ, P2, !PT ;  /* 0x0000000422227c10 */ /* 0x000fe200097fe4ff */
[----:B------:R-:W-:Y:S04]  /*6cf00*/  STL [R1+0x231c], R27 ;  /* 0x00231c1b01007387 */ /* 0x000fe80000100800 */
        /* <DEDUP_REMOVED lines=15> */
[----:B0-----:R-:W2:Y:S04]  /*6d000*/  LDL.LU R58, [R1+0x22b0] ;  /* 0x0022b000013a7983 */ /* 0x001ea80000300800 */
[----:B------:R0:W-:Y:S04]  /*6d010*/  STL [R1+0x22f4], R43 ;  /* 0x0022f42b01007387 */ /* 0x0001e80000100800 */
[----:B0-----:R-:W2:Y:S01]  /*6d020*/  LDL.LU R43, [R1+0x22d4] ;  /* 0x0022d400012b7983 */ /* 0x001ea20000300800 */
[----:B---3--:R-:W-:Y:S02]  /*6d030*/  IADD3.X R5, PT, PT, R5, UR4, RZ, P4, !PT ;  /* 0x0000000405057c10 */ /* 0x008fe4000a7fe4ff */
[----:B------:R-:W-:-:S03]  /*6d040*/  IADD3 R59, P4, PT, R59, UR8, RZ ;  /* 0x000000083b3b7c10 */ /* 0x000fc6000ff9e0ff */
[----:B------:R0:W-:Y:S04]  /*6d050*/  STL [R1+0x22ec], R5 ;  /* 0x0022ec0501007387 */ /* 0x0001e80000100800 */
[----:B0-----:R-:W3:Y:S04]  /*6d060*/  LDL.LU R5, [R1+0x22a8] ;  /* 0x0022a80001057983 */ /* 0x001ee80000300800 */
[----:B------:R-:W-:Y:S01]  /*6d070*/  STL [R1+0x22c8], R55 ;  /* 0x0022c83701007387 */ /* 0x000fe20000100800 */
[----:B----4-:R-:W-:-:S05]  /*6d080*/  IADD3.X R6, PT, PT, R6, UR4, RZ, P3, !PT ;  /* 0x0000000406067c10 */ /* 0x010fca0009ffe4ff */
[----:B------:R0:W-:Y:S04]  /*6d090*/  STL [R1+0x22e4], R6 ;  /* 0x0022e40601007387 */ /* 0x0001e80000100800 */
[----:B0-----:R-:W4:Y:S04]  /*6d0a0*/  LDL.LU R6, [R1+0x22cc] ;  /* 0x0022cc0001067983 */ /* 0x001f280000300800 */
[----:B------:R-:W-:Y:S04]  /*6d0b0*/  STL [R1+0x22c0], R59 ;  /* 0x0022c03b01007387 */ /* 0x000fe80000100800 */
        /* <DEDUP_REMOVED lines=26> */
[----:B--2---:R-:W-:-:S02]  /*6d260*/  IADD3 R58, P2, PT, R58, UR8, RZ ;  /* 0x000000083a3a7c10 */ /* 0x004fc4000ff5e0ff */
[----:B------:R-:W-:-:S05]  /*6d270*/  IADD3.X R43, PT, PT, R43, UR4, RZ, P1, !PT ;  /* 0x000000042b2b7c10 */ /* 0x000fca0008ffe4ff */
[----:B------:R0:W-:Y:S04]  /*6d280*/  STL [R1+0x22d4], R43 ;  /* 0x0022d42b01007387 */ /* 0x0001e80000100800 */
[----:B------:R1:W-:Y:S04]  /*6d290*/  STL [R1+0x22b0], R58 ;  /* 0x0022b03a01007387 */ /* 0x0003e80000100800 */
[----:B0-----:R-:W2:Y:S04]  /*6d2a0*/  LDL.LU R43, [R1+0x2248] ;  /* 0x00224800012b7983 */ /* 0x001ea80000300800 */
[----:B-1----:R-:W2:Y:S01]  /*6d2b0*/  LDL.LU R58, [R1+0x226c] ;  /* 0x00226c00013a7983 */ /* 0x002ea20000300800 */
[----:B---3--:R-:W-:-:S05]  /*6d2c0*/  IADD3 R5, P1, PT, R5, UR8, RZ ;  /* 0x0000000805057c10 */ /* 0x008fca000ff3e0ff */
[----:B------:R0:W-:Y:S04]  /*6d2d0*/  STL [R1+0x22a8], R5 ;  /* 0x0022a80501007387 */ /* 0x0001e80000100800 */
[----:B0-----:R-:W3:Y:S01]  /*6d2e0*/  LDL.LU R5, [R1+0x2240] ;  /* 0x0022400001057983 */ /* 0x001ee20000300800 */
[----:B----4-:R-:W-:Y:S02]  /*6d2f0*/  IADD3.X R6, PT, PT, R6, UR4, RZ, P6, !PT ;  /* 0x0000000406067c10 */ /* 0x010fe4000b7fe4ff */
[----:B------:R-:W-:Y:S02]  /*6d300*/  IADD3 R44, P6, PT, R44, UR8, RZ ;  /* 0x000000082c2c7c10 */ /* 0x000fe4000ffde0ff */
[----:B------:R-:W-:Y:S01]  /*6d310*/  IADD3.X R45, PT, PT, R45, UR4, RZ, P5, !PT ;  /* 0x000000042d2d7c10 */ /* 0x000fe2000affe4ff */
[----:B------:R0:W-:Y:S01]  /*6d320*/  STL [R1+0x22cc], R6 ;  /* 0x0022cc0601007387 */ /* 0x0001e20000100800 */
[----:B------:R-:W-:-:S03]  /*6d330*/  IADD3 R46, P5, PT, R46, UR8, RZ ;  /* 0x000000082e2e7c10 */ /* 0x000fc6000ffbe0ff */
[----:B0-----:R-:W4:Y:S04]  /*6d340*/  LDL.LU R6, [R1+0x2264] ;  /* 0x0022640001067983 */ /* 0x001f280000300800 */
[----:B------:R-:W-:Y:S04]  /*6d350*/  STL [R1+0x22a0], R44 ;  /* 0x0022a02c01007387 */ /* 0x000fe80000100800 */
[----:B------:R-:W-:Y:S01]  /*6d360*/  STL [R1+0x22c4], R45 ;  /* 0x0022c42d01007387 */ /* 0x000fe20000100800 */
[----:B------:R-:W-:Y:S02]  /*6d370*/  IADD3.X R47, PT, PT, R47, UR4, RZ, P4, !PT ;  /* 0x000000042f2f7c10 */ /* 0x000fe4000a7fe4ff */
[----:B------:R-:W-:-:S02]  /*6d380*/  IADD3 R10, P4, PT, R10, UR8, RZ ;  /* 0x000000080a0a7c10 */ /* 0x000fc4000ff9e0ff */
[----:B------:R-:W-:Y:S02]  /*6d390*/  IADD3.X R11, PT, PT, R11, UR4, RZ, P3, !PT ;  /* 0x000000040b0b7c10 */ /* 0x000fe40009ffe4ff */
[----:B------:R-:W-:Y:S01]  /*6d3a0*/  IADD3 R61, P3, PT, R61, UR8, RZ ;  /* 0x000000083d3d7c10 */ /* 0x000fe2000ff7e0ff */
        /* <DEDUP_REMOVED lines=18> */
[----:B------:R-:W-:Y:S01]  /*6d4d0*/  STL [R1+0x2278], R27 ;  /* 0x0022781b01007387 */ /* 0x000fe20000100800 */
[----:B------:R-:W-:Y:S02]  /*6d4e0*/  IADD3.X R35, PT, PT, R35, UR4, RZ, P4, !PT ;  /* 0x0000000423237c10 */ /* 0x000fe4000a7fe4ff */
[----:B------:R-:W-:Y:S01]  /*6d4f0*/  IADD3 R50, P4, PT, R50, UR8, RZ ;  /* 0x0000000832327c10 */ /* 0x000fe2000ff9e0ff */
[----:B------:R-:W-:Y:S01]  /*6d500*/  STL [R1+0x2270], R30 ;  /* 0x0022701e01007387 */ /* 0x000fe20000100800 */
[----:B------:R-:W-:-:S03]  /*6d510*/  IADD3.X R51, PT, PT, R51, UR4, RZ, P3, !PT ;  /* 0x0000000433337c10 */ /* 0x000fc60009ffe4ff */
        /* <DEDUP_REMOVED lines=9> */
[----:B------:R-:W-:Y:S04]  /*6d5b0*/  STL [R1+0x2258], R54 ;  /* 0x0022583601007387 */ /* 0x000fe80000100800 */
[----:B0-----:R-:W4:Y:S04]  /*6d5c0*/  LDL.LU R59, [R1+0x225c] ;  /* 0x00225c00013b7983 */ /* 0x001f280000300800 */
[----:B------:R0:W-:Y:S04]  /*6d5d0*/  STL [R1+0x2250], R0 ;  /* 0x0022500001007387 */ /* 0x0001e80000100800 */
[----:B0-----:R-:W4:Y:S01]  /*6d5e0*/  LDL.LU R0, [R1+0x2230] ;  /* 0x0022300001007983 */ /* 0x001f220000300800 */
[----:B------:R-:W-:-:S02]  /*6d5f0*/  IADD3.X R55, PT, PT, R55, UR4, RZ, P1, !PT ;  /* 0x0000000437377c10 */ /* 0x000fc40008ffe4ff */
[----:B--2---:R-:W-:Y:S02]  /*6d600*/  IADD3 R43, P1, PT, R43, UR8, RZ ;  /* 0x000000082b2b7c10 */ /* 0x004fe4000ff3e0ff */
[----:B------:R-:W-:-:S03]  /*6d610*/  IADD3.X R58, PT, PT, R58, UR4, RZ, P6, !PT ;  /* 0x000000043a3a7c10 */ /* 0x000fc6000b7fe4ff */
[----:B------:R0:W-:Y:S04]  /*6d620*/  STL [R1+0x2248], R43 ;  /* 0x0022482b01007387 */ /* 0x0001e80000100800 */
[----:B0-----:R-:W2:Y:S04]  /*6d630*/  LDL.LU R43, [R1+0x2254] ;  /* 0x00225400012b7983 */ /* 0x001ea80000300800 */
[----:B------:R-:W-:Y:S01]  /*6d640*/  STL [R1+0x2274], R55 ;  /* 0x0022743701007387 */ /* 0x000fe20000100800 */
[----:B---3--:R-:W-:-:S05]  /*6d650*/  IADD3 R5, P6, PT, R5, UR8, RZ ;  /* 0x0000000805057c10 */ /* 0x008fca000ffde0ff */
[----:B------:R0:W-:Y:S04]  /*6d660*/  STL [R1+0x2240], R5 ;  /* 0x0022400501007387 */ /* 0x0001e80000100800 */
[----:B0-----:R-:W3:Y:S04]  /*6d670*/  LDL.LU R5, [R1+0x2228] ;  /* 0x0022280001057983 */ /* 0x001ee80000300800 */
[----:B------:R-:W-:Y:S04]  /*6d680*/  STL [R1+0x226c], R58 ;  /* 0x00226c3a01007387 */ /* 0x000fe80000100800 */
[----:B------:R-:W3:Y:S04]  /*6d690*/  LDL.LU R44, [R1+0x224c] ;  /* 0x00224c00012c7983 */ /* 0x000ee80000300800 */
[----:B------:R-:W3:Y:S04]  /*6d6a0*/  LDL.LU R45, [R1+0x2220] ;  /* 0x00222000012d7983 */ /* 0x000ee80000300800 */
[----:B------:R-:W3:Y:S01]  /*6d6b0*/  LDL.LU R46, [R1+0x2244] ;  /* 0x00224400012e7983 */ /* 0x000ee20000300800 */
[----:B----4-:R-:W-:-:S05]  /*6d6c0*/  IADD3.X R6, PT, PT, R6, UR4, RZ, P5, !PT ;  /* 0x0000000406067c10 */ /* 0x010fca000affe4ff */
        /* <DEDUP_REMOVED lines=28> */
[----:B--2---:R-:W-:-:S05]  /*6d890*/  IADD3.X R43, PT, PT, R43, UR4, RZ, P3, !PT ;  /* 0x000000042b2b7c10 */ /* 0x004fca0009ffe4ff */
[----:B------:R0:W-:Y:S04]  /*6d8a0*/  STL [R1+0x2254], R43 ;  /* 0x0022542b01007387 */ /* 0x0001e80000100800 */
[----:B0-----:R-:W2:Y:S01]  /*6d8b0*/  LDL.LU R43, [R1+0x21ec] ;  /* 0x0021ec00012b7983 */ /* 0x001ea20000300800 */
[----:B---3--:R-:W-:Y:S02]  /*6d8c0*/  IADD3 R5, P3, PT, R5, UR8, RZ ;  /* 0x0000000805057c10 */ /* 0x008fe4000ff7e0ff */
[----:B------:R-:W-:Y:S02]  /*6d8d0*/  IADD3.X R44, PT, PT, R44, UR4, RZ, P2, !PT ;  /* 0x000000042c2c7c10 */ /* 0x000fe400097fe4ff */
[----:B------:R-:W-:Y:S01]  /*6d8e0*/  IADD3 R45, P2, PT, R45, UR8, RZ ;  /* 0x000000082d2d7c10 */ /* 0x000fe2000ff5e0ff */
[----:B------:R0:W-:Y:S01]  /*6d8f0*/  STL [R1+0x2228], R5 ;  /* 0x0022280501007387 */ /* 0x0001e20000100800 */
[----:B------:R-:W-:-:S03]  /*6d900*/  IADD3.X R46, PT, PT, R46, UR4, RZ, P1, !PT ;  /* 0x000000042e2e7c10 */ /* 0x000fc60008ffe4ff */
[----:B0-----:R-:W3:Y:S04]  /*6d910*/  LDL.LU R5, [R1+0x21c0] ;  /* 0x0021c00001057983 */ /* 0x001ee80000300800 */
        /* <DEDUP_REMOVED lines=23> */
[----:B0-----:R-:W4:Y:S04]  /*6da90*/  LDL.LU R6, [R1+0x21e4] ;  /* 0x0021e40001067983 */ /* 0x001f280000300800 */
[----:B------:R-:W-:Y:S04]  /*6daa0*/  STL [R1+0x2224], R27 ;  /* 0x0022241b01007387 */ /* 0x000fe80000100800 */
[----:B------:R-:W-:Y:S04]  /*6dab0*/  STL [R1+0x221c], R30 ;  /* 0x00221c1e01007387 */ /* 0x000fe80000100800 */
[----:B------:R-:W-:Y:S01]  /*6dac0*/  STL [R1+0x21f0], R31 ;  /* 0x0021f01f01007387 */ /* 0x000fe20000100800 */
[----:B------:R-:W-:-:S02]  /*6dad0*/  IADD3 R35, P1, PT, R35, UR8, RZ ;  /* 0x0000000823237c10 */ /* 0x000fc4000ff3e0ff */
[----:B------:R-:W-:Y:S02]  /*6dae0*/  IADD3.X R50, PT, PT, R50, UR4, RZ, P6, !PT ;  /* 0x0000000432327c10 */ /* 0x000fe4000b7fe4ff */
[----:B------:R-:W-:Y:S02]  /*6daf0*/  IADD3 R51, P6, PT, R51, UR8, RZ ;  /* 0x0000000833337c10 */ /* 0x000fe4000ffde0ff */
[----:B------:R-:W-:Y:S02]  /*6db00*/  IADD3.X R54, PT, PT, R54, UR4, RZ, P5, !PT ;  /* 0x0000000436367c10 */ /* 0x000fe4000affe4ff */
[----:B------:R-:W-:Y:S01]  /*6db10*/  IADD3 R58, P5, PT, R58, UR8, RZ ;  /* 0x000000083a3a7c10 */ /* 0x000fe2000ffbe0ff */
[----:B------:R-:W-:Y:S04]  /*6db20*/  STL [R1+0x2214], R34 ;  /* 0x0022142201007387 */ /* 0x000fe80000100800 */
[----:B------:R-:W-:Y:S04]  /*6db30*/  STL [R1+0x21e8], R35 ;  /* 0x0021e82301007387 */ /* 0x000fe80000100800 */
[----:B------:R-:W-:Y:S04]  /*6db40*/  STL [R1+0x220c], R50 ;  /* 0x00220c3201007387 */ /* 0x000fe80000100800 */
[----:B------:R-:W-:Y:S01]  /*6db50*/  STL [R1+0x21e0], R51 ;  /* 0x0021e03301007387 */ /* 0x000fe20000100800 */
[----:B------:R-:W-:-:S03]  /*6db60*/  IADD3.X R3, PT, PT, R3, UR4, RZ, P4, !PT ;  /* 0x0000000403037c10 */ /* 0x000fc6000a7fe4ff */
[----:B------:R0:W-:Y:S04]  /*6db70*/  STL [R1+0x21d8], R58 ;  /* 0x0021d83a01007387 */ /* 0x0001e80000100800 */
[----:B------:R-:W-:Y:S04]  /*6db80*/  STL [R1+0x2204], R54 ;  /* 0x0022043601007387 */ /* 0x000fe80000100800 */
[----:B0-----:R-:W4:Y:S04]  /*6db90*/  LDL.LU R58, [R1+0x21b8] ;  /* 0x0021b800013a7983 */ /* 0x001f280000300800 */
[----:B------:R0:W-:Y:S04]  /*6dba0*/  STL [R1+0x21fc], R3 ;  /* 0x0021fc0301007387 */ /* 0x0001e80000100800 */
[----:B0-----:R-:W4:Y:S01]  /*6dbb0*/  LDL.LU R3, [R1+0x21dc] ;  /* 0x0021dc0001037983 */ /* 0x001f220000300800 */
[----:B------:R-:W-:-:S05]  /*6dbc0*/  IADD3.X R0, PT, PT, R0, UR4, RZ, P3, !PT ;  /* 0x0000000400007c10 */ /* 0x000fca0009ffe4ff */
[----:B------:R0:W-:Y:S04]  /*6dbd0*/  STL [R1+0x21f4], R0 ;  /* 0x0021f40001007387 */ /* 0x0001e80000100800 */
[----:B0-----:R-:W4:Y:S01]  /*6dbe0*/  LDL.LU R0, [R1+0x21b0] ;  /* 0x0021b00001007983 */ /* 0x001f220000300800 */
[----:B------:R-:W-:Y:S02]  /*6dbf0*/  IADD3 R55, P4, PT, R55, UR8, RZ ;  /* 0x0000000837377c10 */ /* 0x000fe4000ff9e0ff */
[----:B------:R-:W-:-:S03]  /*6dc00*/  IADD3 R59, P3, PT, R59, UR8, RZ ;  /* 0x000000083b3b7c10 */ /* 0x000fc6000ff7e0ff */
[----:B------:R-:W-:Y:S01]  /*6dc10*/  STL [R1+0x21d0], R55 ;  /* 0x0021d03701007387 */ /* 0x000fe20000100800 */
[----:B--2---:R-:W-:-:S05]  /*6dc20*/  IADD3.X R43, PT, PT, R43, UR4, RZ, P2, !PT ;  /* 0x000000042b2b7c10 */ /* 0x004fca00097fe4ff */
[----:B------:R0:W-:Y:S04]  /*6dc30*/  STL [R1+0x21ec], R43 ;  /* 0x0021ec2b01007387 */ /* 0x0001e80000100800 */
[----:B0-----:R-:W2:Y:S04]  /*6dc40*/  LDL.LU R43, [R1+0x21d4] ;  /* 0x0021d400012b7983 */ /* 0x001ea80000300800 */
[----:B------:R-:W-:Y:S04]  /*6dc50*/  STL [R1+0x21c8], R59 ;  /* 0x0021c83b01007387 */ /* 0x000fe80000100800 */
        /* <DEDUP_REMOVED lines=35> */
[----:B--2---:R-:W-:Y:S02]  /*6de90*/  IADD3.X R43, PT, PT, R43, UR4, RZ, P5, !PT ;  /* 0x000000042b2b7c10 */ /* 0x004fe4000affe4ff */
[----:B------:R-:W-:Y:S02]  /*6dea0*/  IADD3 R44, P5, PT, R44, UR8, RZ ;  /* 0x000000082c2c7c10 */ /* 0x000fe4000ffbe0ff */
[----:B------:R-:W-:Y:S01]  /*6deb0*/  IADD3.X R45, PT, PT, R45, UR4, RZ, P4, !PT ;  /* 0x000000042d2d7c10 */ /* 0x000fe2000a7fe4ff */
[----:B------:R0:W-:Y:S01]  /*6dec0*/  STL [R1+0x21d4], R43 ;  /* 0x0021d42b01007387 */ /* 0x0001e20000100800 */
[----:B------:R-:W-:-:S03]  /*6ded0*/  IADD3 R46, P4, PT, R46, UR8, RZ ;  /* 0x000000082e2e7c10 */ /* 0x000fc6000ff9e0ff */
[----:B0-----:R-:W2:Y:S04]  /*6dee0*/  LDL.LU R43, [R1+0x216c] ;  /* 0x00216c00012b7983 */ /* 0x001ea80000300800 */
        /* <DEDUP_REMOVED lines=87> */
[----:B------:R-:W-:-:S05]  /*6e460*/  IADD3 R0, P2, PT, R0, UR8, RZ ;  /* 0x0000000800007c10 */ /* 0x000fca000ff5e0ff */
[----:B------:R0:W-:Y:S04]  /*6e470*/  STL [R1+0x2130], R0 ;  /* 0x0021300001007387 */ /* 0x0001e80000100800 */
[----:B0-----:R-:W4:Y:S01]  /*6e480*/  LDL.LU R0, [R1+0x20c8] ;  /* 0x0020c80001007983 */ /* 0x001f220000300800 */
[----:B------:R-:W-:Y:S02]  /*6e490*/  IADD3.X R44, PT, PT, R44, UR4, RZ, P1, !PT ;  /* 0x000000042c2c7c10 */ /* 0x000fe40008ffe4ff */
[----:B------:R-:W-:Y:S02]  /*6e4a0*/  IADD3 R45, P1, PT, R45, UR8, RZ ;  /* 0x000000082d2d7c10 */ /* 0x000fe4000ff3e0ff */
        /* <DEDUP_REMOVED lines=186> */
[----:B0-----:R-:W4:Y:S04]  /*6f050*/  LDL.LU R6, [R1+0x1fd0] ;  /* 0x001fd00001067983 */ /* 0x001f280000300800 */
[----:B------:R-:W-:Y:S04]  /*6f060*/  STL [R1+0x205c], R44 ;  /* 0x00205c2c01007387 */ /* 0x000fe80000100800 */
[----:B------:R-:W-:Y:S01]  /*6f070*/  STL [R1+0x2030], R45 ;  /* 0x0020302d01007387 */ /* 0x000fe20000100800 */
[----:B------:R-:W-:Y:S02]  /*6f080*/  IADD3 R47, P5, PT, R47, UR8, RZ ;  /* 0x000000082f2f7c10 */ /* 0x000fe4000ffbe0ff */
[----:B------:R-:W-:-:S02]  /*6f090*/  IADD3.X R10, PT, PT, R10, UR4, RZ, P4, !PT ;  /* 0x000000040a0a7c10 */ /* 0x000fc4000a7fe4ff */
[----:B------:R-:W-:Y:S02]  /*6f0a0*/  IADD3 R11, P4, PT, R11, UR8, RZ ;  /* 0x000000080b0b7c10 */ /* 0x000fe4000ff9e0ff */
[----:B------:R-:W-:Y:S01]  /*6f0b0*/  IADD3.X R61, PT, PT, R61, UR4, RZ, P3, !PT ;  /* 0x000000043d3d7c10 */ /* 0x000fe20009ffe4ff */
        /* <DEDUP_REMOVED lines=19> */
[----:B------:R-:W-:Y:S01]  /*6f1f0*/  STL [R1+0x202c], R30 ;  /* 0x00202c1e01007387 */ /* 0x000fe20000100800 */
[----:B------:R-:W-:-:S02]  /*6f200*/  IADD3 R35, P5, PT, R35, UR8, RZ ;  /* 0x0000000823237c10 */ /* 0x000fc4000ffbe0ff */
[----:B------:R-:W-:Y:S02]  /*6f210*/  IADD3.X R50, PT, PT, R50, UR4, RZ, P4, !PT ;  /* 0x0000000432327c10 */ /* 0x000fe4000a7fe4ff */
[----:B------:R-:W-:Y:S02]  /*6f220*/  IADD3 R51, P4, PT, R51, UR8, RZ ;  /* 0x0000000833337c10 */ /* 0x000fe4000ff9e0ff */
        /* <DEDUP_REMOVED lines=89> */
[----:B------:R-:W-:Y:S04]  /*6f7c0*/  STL [R1+0x1f88], R30 ;  /* 0x001f881e01007387 */ /* 0x000fe80000100800 */
[----:B------:R-:W-:Y:S01]  /*6f7d0*/  STL [R1+0x1fac], R31 ;  /* 0x001fac1f01007387 */ /* 0x000fe20000100800 */
[----:B------:R-:W-:-:S02]  /*6f7e0*/  IADD3.X R35, PT, PT, R35, UR4, RZ, P1, !PT ;  /* 0x0000000423237c10 */ /* 0x000fc40008ffe4ff */
[----:B------:R-:W-:Y:S02]  /*6f7f0*/  IADD3 R50, P1, PT, R50, UR8, RZ ;  /* 0x0000000832327c10 */ /* 0x000fe4000ff3e0ff */
[----:B------:R-:W-:Y:S01]  /*6f800*/  IADD3.X R51, PT, PT, R51, UR4, RZ, P6, !PT ;  /* 0x0000000433337c10 */ /* 0x000fe2000b7fe4ff */
[----:B------:R-:W-:Y:S01]  /*6f810*/  STL [R1+0x1f80], R34 ;  /* 0x001f802201007387 */ /* 0x000fe20000100800 */
[----:B------:R-:W-:Y:S02]  /*6f820*/  IADD3.X R59, PT, PT, R59, UR4, RZ, P5, !PT ;  /* 0x000000043b3b7c10 */ /* 0x000fe4000affe4ff */
[----:B------:R-:W-:Y:S01]  /*6f830*/  IADD3 R54, P6, PT, R54, UR8, RZ ;  /* 0x0000000836367c10 */ /* 0x000fe2000ffde0ff */
        /* <DEDUP_REMOVED lines=56> */
[----:B------:R-:W-:Y:S02]  /*6fbc0*/  IADD3 R45, P5, PT, R45, UR8, RZ ;  /* 0x000000082d2d7c10 */ /* 0x000fe4000ffbe0ff */
[----:B------:R-:W-:Y:S01]  /*6fbd0*/  IADD3.X R46, PT, PT, R46, UR4, RZ, P4, !PT ;  /* 0x000000042e2e7c10 */ /* 0x000fe2000a7fe4ff */
[----:B------:R0:W-:Y:S04]  /*6fbe0*/  STL [R1+0x1f40], R43 ;  /* 0x001f402b01007387 */ /* 0x0001e80000100800 */
        /* <DEDUP_REMOVED lines=113> */
[----:B------:R0:W-:Y:S01]  /*70300*/  STL [R1+0x1ebc], R43 ;  /* 0x001ebc2b01007387 */ /* 0x0001e20000100800 */
[----:B------:R-:W-:-:S03]  /*70310*/  IADD3.X R31, PT, PT, R31, UR4, RZ, P1, !PT ;  /* 0x000000041f1f7c10 */ /* 0x000fc60008ffe4ff */
[----:B------:R-:W-:Y:S01]  /*70320*/  STL [R1+0x1ec4], R26 ;  /* 0x001ec41a01007387 */ /* 0x000fe20000100800 */
[----:B------:R-:W-:-:S03]  /*70330*/  IADD3 R34, P1, PT, R34, UR8, RZ ;  /* 0x0000000822227c10 */ /* 0x000fc6000ff3e0ff */
        /* <DEDUP_REMOVED lines=164> */
[----:B------:R-:W-:Y:S04]  /*70d80*/  STL [R1+0x1dec], R45 ;  /* 0x001dec2d01007387 */ /* 0x000fe80000100800 */
[----:B------:R-:W-:Y:S01]  /*70d90*/  STL [R1+0x1dc0], R46 ;  /* 0x001dc02e01007387 */ /* 0x000fe20000100800 */
[----:B------:R-:W-:-:S02]  /*70da0*/  IADD3.X R47, PT, PT, R47, UR4, RZ, P5, !PT ;  /* 0x000000042f2f7c10 */ /* 0x000fc4000affe4ff */
        /* <DEDUP_REMOVED lines=85> */
[----:B------:R-:W-:Y:S02]  /*71300*/  IADD3 R45, P3, PT, R45, UR8, RZ ;  /* 0x000000082d2d7c10 */ /* 0x000fe4000ff7e0ff */
[----:B------:R-:W-:Y:S01]  /*71310*/  IADD3.X R46, PT, PT, R46, UR4, RZ, P2, !PT ;  /* 0x000000042e2e7c10 */ /* 0x000fe200097fe4ff */
[----:B------:R0:W-:Y:S04]  /*71320*/  STL [R1+0x1d50], R5 ;  /* 0x001d500501007387 */ /* 0x0001e80000100800 */
        /* <DEDUP_REMOVED lines=90> */
[----:B------:R-:W-:Y:S02]  /*718d0*/  IADD3.X R45, PT, PT, R45, UR4, RZ, P5, !PT ;  /* 0x000000042d2d7c10 */ /* 0x000fe4000affe4ff */
[----:B------:R-:W-:Y:S01]  /*718e0*/  IADD3 R46, P5, PT, R46, UR8, RZ ;  /* 0x000000082e2e7c10 */ /* 0x000fe2000ffbe0ff */
[----:B------:R0:W-:Y:S04]  /*718f0*/  STL [R1+0x1cfc], R43 ;  /* 0x001cfc2b01007387 */ /* 0x0001e80000100800 */
        /* <DEDUP_REMOVED lines=24> */
[----:B0-----:R-:W3:Y:S04]  /*71a80*/  LDL.LU R5, [R1+0x1c68] ;  /* 0x001c680001057983 */ /* 0x001ee80000300800 */
[----:B------:R-:W-:Y:S04]  /*71a90*/  STL [R1+0x1ca8], R27 ;  /* 0x001ca81b01007387 */ /* 0x000fe80000100800 */
[----:B------:R-:W-:Y:S04]  /*71aa0*/  STL [R1+0x1ca0], R30 ;  /* 0x001ca01e01007387 */ /* 0x000fe80000100800 */
[----:B------:R-:W-:Y:S01]  /*71ab0*/  STL [R1+0x1cc4], R31 ;  /* 0x001cc41f01007387 */ /* 0x000fe20000100800 */
[----:B----4-:R-:W-:-:S02]  /*71ac0*/  IADD3.X R35, PT, PT, R35, UR4, RZ, P4, !PT ;  /* 0x0000000423237c10 */ /* 0x010fc4000a7fe4ff */
        /* <DEDUP_REMOVED lines=82> */
[----:B------:R-:W-:Y:S01]  /*71ff0*/  STL [R1+0x1c5c], R15 ;  /* 0x001c5c0f01007387 */ /* 0x000fe20000100800 */
[----:B------:R-:W-:-:S03]  /*72000*/  IADD3.X R30, PT, PT, R30, UR4, RZ, P2, !PT ;  /* 0x000000041e1e7c10 */ /* 0x000fc600097fe4ff */
[----:B------:R0:W-:Y:S01]  /*72010*/  STL [R1+0x1c28], R43 ;  /* 0x001c282b01007387 */ /* 0x0001e20000100800 */
[----:B------:R-:W-:-:S03]  /*72020*/  IADD3 R31, P2, PT, R31, UR8, RZ ;  /* 0x000000081f1f7c10 */ /* 0x000fc6000ff5e0ff */
[----:B------:R-:W-:Y:S01]  /*72030*/  STL [R1+0x1c30], R26 ;  /* 0x001c301a01007387 */ /* 0x000fe20000100800 */
[----:B------:R-:W-:-:S03]  /*72040*/  IADD3.X R34, PT, PT, R34, UR4, RZ, P1, !PT ;  /* 0x0000000422227c10 */ /* 0x000fc60008ffe4ff */
        /* <DEDUP_REMOVED lines=159> */
[----:B------:R-:W-:Y:S02]  /*72a40*/  IADD3 R45, P1, PT, R45, UR8, RZ ;  /* 0x000000082d2d7c10 */ /* 0x000fe4000ff3e0ff */
[----:B------:R-:W-:Y:S01]  /*72a50*/  IADD3.X R46, PT, PT, R46, UR4, RZ, P6, !PT ;  /* 0x000000042e2e7c10 */ /* 0x000fe2000b7fe4ff */
[----:B------:R0:W-:Y:S04]  /*72a60*/  STL [R1+0x1b60], R6 ;  /* 0x001b600601007387 */ /* 0x0001e80000100800 */
        /* <DEDUP_REMOVED lines=90> */
[----:B------:R-:W-:Y:S02]  /*73010*/  IADD3.X R45, PT, PT, R45, UR4, RZ, P3, !PT ;  /* 0x000000042d2d7c10 */ /* 0x000fe40009ffe4ff */
[----:B------:R-:W-:Y:S01]  /*73020*/  IADD3 R46, P3, PT, R46, UR8, RZ ;  /* 0x000000082e2e7c10 */ /* 0x000fe2000ff7e0ff */
[----:B------:R0:W-:Y:S04]  /*73030*/  STL [R1+0x1b0c], R5 ;  /* 0x001b0c0501007387 */ /* 0x0001e80000100800 */
        /* <DEDUP_REMOVED lines=276> */
[----:B------:R-:W-:Y:S02]  /*74180*/  IADD3 R45, P5, PT, R45, UR8, RZ ;  /* 0x000000082d2d7c10 */ /* 0x000fe4000ffbe0ff */
[----:B------:R-:W-:Y:S01]  /*74190*/  IADD3.X R46, PT, PT, R46, UR4, RZ, P4, !PT ;  /* 0x000000042e2e7c10 */ /* 0x000fe2000a7fe4ff */
[----:B------:R0:W-:Y:S04]  /*741a0*/  STL [R1+0x1970], R3 ;  /* 0x0019700301007387 */ /* 0x0001e80000100800 */
        /* <DEDUP_REMOVED lines=90> */
[----:B------:R-:W-:Y:S02]  /*74750*/  IADD3.X R45, PT, PT, R45, UR4, RZ, P1, !PT ;  /* 0x000000042d2d7c10 */ /* 0x000fe40008ffe4ff */
[----:B------:R-:W-:Y:S01]  /*74760*/  IADD3 R46, P1, PT, R46, UR8, RZ ;  /* 0x000000082e2e7c10 */ /* 0x000fe2000ff3e0ff */
[----:B------:R0:W-:Y:S04]  /*74770*/  STL [R1+0x191c], R6 ;  /* 0x00191c0601007387 */ /* 0x0001e80000100800 */
[----:B0-----:R-:W4:Y:S04]  /*74780*/  LDL.LU R6, [R1+0x18b4] ;  /* 0x0018b40001067983 */ /* 0x001f280000300800 */
[----:B------:R-:W-:Y:S04]  /*74790*/  STL [R1+0x18f0], R44 ;  /* 0x0018f02c01007387 */ /* 0x000fe80000100800 */
[----:B------:R-:W-:Y:S01]  /*747a0*/  STL [R1+0x1914], R45 ;  /* 0x0019142d01007387 */ /* 0x000fe20000100800 */
[----:B------:R-:W-:-:S02]  /*747b0*/  IADD3.X R47, PT, PT, R47, UR4, RZ, P6, !PT ;  /* 0x000000042f2f7c10 */ /* 0x000fc4000b7fe4ff */
[----:B------:R-:W-:Y:S02]  /*747c0*/  IADD3 R10, P6, PT, R10, UR8, RZ ;  /* 0x000000080a0a7c10 */ /* 0x000fe4000ffde0ff */
        /* <DEDUP_REMOVED lines=21> */
[----:B------:R-:W-:Y:S01]  /*74920*/  STL [R1+0x18c0], R30 ;  /* 0x0018c01e01007387 */ /* 0x000fe20000100800 */
[----:B------:R-:W-:Y:S02]  /*74930*/  IADD3.X R35, PT, PT, R35, UR4, RZ, P6, !PT ;  /* 0x0000000423237c10 */ /* 0x000fe4000b7fe4ff */
[----:B------:R-:W-:-:S02]  /*74940*/  IADD3 R50, P6, PT, R50, UR8, RZ ;  /* 0x0000000832327c10 */ /* 0x000fc4000ffde0ff */
        /* <DEDUP_REMOVED lines=112> */
[----:B------:R-:W-:Y:S04]  /*75050*/  STL [R1+0x1820], R55 ;  /* 0x0018203701007387 */ /* 0x000fe80000100800 */
[----:B------:R0:W-:Y:S04]  /*75060*/  STL [R1+0x1818], R59 ;  /* 0x0018183b01007387 */ /* 0x0001e80000100800 */
[----:B0-----:R-:W4:Y:S04]  /*75070*/  LDL.LU R59, [R1+0x1824] ;  /* 0x00182400013b7983 */ /* 0x001f280000300800 */
[----:B------:R-:W4:Y:S01]  /*75080*/  LDL.LU R44, [R1+0x17f8] ;  /* 0x0017f800012c7983 */ /* 0x000f220000300800 */
[----:B--2---:R-:W-:-:S05]  /*75090*/  IADD3.X R43, PT, PT, R43, UR4, RZ, P4, !PT ;  /* 0x000000042b2b7c10 */ /* 0x004fca000a7fe4ff */
[----:B------:R0:W-:Y:S04]  /*750a0*/  STL [R1+0x183c], R43 ;  /* 0x00183c2b01007387 */ /* 0x0001e80000100800 */
        /* <DEDUP_REMOVED lines=22> */
[----:B-1----:R-:W4:Y:S04]  /*75210*/  LDL.LU R5, [R1+0x17d4] ;  /* 0x0017d40001057983 */ /* 0x002f280000300800 */
        /* <DEDUP_REMOVED lines=11> */
[----:B------:R-:W-:Y:S02]  /*752d0*/  IADD3.X R59, PT, PT, R59, UR4, RZ, P1, !PT ;  /* 0x000000043b3b7c10 */ /* 0x000fe40008ffe4ff */
[----:B------:R-:W-:-:S03]  /*752e0*/  IADD3 R44, P1, PT, R44, UR8, RZ ;  /* 0x000000082c2c7c10 */ /* 0x000fc6000ff3e0ff */
[----:B------:R0:W-:Y:S04]  /*752f0*/  STL [R1+0x1824], R59 ;  /* 0x0018243b01007387 */ /* 0x0001e80000100800 */
[----:B0-----:R-:W4:Y:S04]  /*75300*/  LDL.LU R59, [R1+0x17bc] ;  /* 0x0017bc00013b7983 */ /* 0x001f280000300800 */
[----:B------:R-:W-:Y:S01]  /*75310*/  STL [R1+0x17f8], R44 ;  /* 0x0017f82c01007387 */ /* 0x000fe20000100800 */
[----:B--2---:R-:W-:Y:S02]  /*75320*/  IADD3.X R45, PT, PT, R45, UR4, RZ, P6, !PT ;  /* 0x000000042d2d7c10 */ /* 0x004fe4000b7fe4ff */
[----:B------:R-:W-:-:S03]  /*75330*/  IADD3 R46, P6, PT, R46, UR8, RZ ;  /* 0x000000082e2e7c10 */ /* 0x000fc6000ffde0ff */
[----:B------:R-:W-:Y:S04]  /*75340*/  STL [R1+0x181c], R45 ;  /* 0x00181c2d01007387 */ /* 0x000fe80000100800 */
[----:B------:R-:W-:Y:S01]  /*75350*/  STL [R1+0x17f0], R46 ;  /* 0x0017f02e01007387 */ /* 0x000fe20000100800 */
[----:B---3--:R-:W-:Y:S02]  /*75360*/  IADD3.X R47, PT, PT, R47, UR4, RZ, P5, !PT ;  /* 0x000000042f2f7c10 */ /* 0x008fe4000affe4ff */
[----:B------:R-:W-:Y:S02]  /*75370*/  IADD3 R10, P5, PT, R10, UR8, RZ ;  /* 0x000000080a0a7c10 */ /* 0x000fe4000ffbe0ff */
[----:B------:R-:W-:Y:S02]  /*75380*/  IADD3.X R11, PT, PT, R11, UR4, RZ, P4, !PT ;  /* 0x000000040b0b7c10 */ /* 0x000fe4000a7fe4ff */
[----:B------:R-:W-:-:S02]  /*75390*/  IADD3 R61, P4, PT, R61, UR8, RZ ;  /* 0x000000083d3d7c10 */ /* 0x000fc4000ff9e0ff */
        /* <DEDUP_REMOVED lines=29> */
[----:B------:R-:W-:-:S02]  /*75570*/  IADD3 R6, P3, PT, R6, UR8, RZ ;  /* 0x0000000806067c10 */ /* 0x000fc4000ff7e0ff */
[----:B------:R-:W-:Y:S01]  /*75580*/  IADD3.X R55, PT, PT, R55, UR4, RZ, P2, !PT ;  /* 0x0000000437377c10 */ /* 0x000fe200097fe4ff */
[----:B------:R0:W-:Y:S04]  /*75590*/  STL [R1+0x17d4], R5 ;  /* 0x0017d40501007387 */ /* 0x0001e80000100800 */
[----:B------:R-:W-:Y:S04]  /*755a0*/  STL [R1+0x17b0], R54 ;  /* 0x0017b03601007387 */ /* 0x000fe80000100800 */
[----:B0-----:R-:W3:Y:S04]  /*755b0*/  LDL.LU R5, [R1+0x17b4] ;  /* 0x0017b40001057983 */ /* 0x001ee80000300800 */
[----:B------:R0:W-:Y:S04]  /*755c0*/  STL [R1+0x17a8], R6 ;  /* 0x0017a80601007387 */ /* 0x0001e80000100800 */
[----:B0-----:R-:W4:Y:S01]  /*755d0*/  LDL.LU R6, [R1+0x1788] ;  /* 0x0017880001067983 */ /* 0x001f220000300800 */
[----:B------:R-:W-:-:S02]  /*755e0*/  IADD3 R3, P2, PT, R3, UR8, RZ ;  /* 0x0000000803037c10 */ /* 0x000fc4000ff5e0ff */
[----:B------:R-:W-:-:S03]  /*755f0*/  IADD3.X R58, PT, PT, R58, UR4, RZ, P1, !PT ;  /* 0x000000043a3a7c10 */ /* 0x000fc60008ffe4ff */
[----:B------:R0:W-:Y:S04]  /*75600*/  STL [R1+0x17a0], R3 ;  /* 0x0017a00301007387 */ /* 0x0001e80000100800 */
[----:B0-----:R-:W4:Y:S04]  /*75610*/  LDL.LU R3, [R1+0x17ac] ;  /* 0x0017ac0001037983 */ /* 0x001f280000300800 */
[----:B------:R-:W-:Y:S01]  /*75620*/  STL [R1+0x17cc], R55 ;  /* 0x0017cc3701007387 */ /* 0x000fe20000100800 */
[----:B------:R-:W-:-:S05]  /*75630*/  IADD3 R0, P1, PT, R0, UR8, RZ ;  /* 0x0000000800007c10 */ /* 0x000fca000ff3e0ff */
[----:B------:R0:W-:Y:S04]  /*75640*/  STL [R1+0x1798], R0 ;  /* 0x0017980001007387 */ /* 0x0001e80000100800 */
[----:B0-----:R-:W4:Y:S04]  /*75650*/  LDL.LU R0, [R1+0x1780] ;  /* 0x0017800001007983 */ /* 0x001f280000300800 */
[----:B------:R0:W-:Y:S01]  /*75660*/  STL [R1+0x17c4], R58 ;  /* 0x0017c43a01007387 */ /* 0x0001e20000100800 */
[----:B------:R-:W-:-:S03]  /*75670*/  IADD3.X R59, PT, PT, R59, UR4, RZ, P6, !PT ;  /* 0x000000043b3b7c10 */ /* 0x000fc6000b7fe4ff */
        /* <DEDUP_REMOVED lines=16> */
[----:B--2---:R-:W-:-:S05]  /*75780*/  IADD3 R43, P6, PT, R43, UR8, RZ ;  /* 0x000000082b2b7c10 */ /* 0x004fca000ffde0ff */
[----:B------:R2:W-:Y:S04]  /*75790*/  STL [R1+0x1790], R43 ;  /* 0x0017902b01007387 */ /* 0x0005e80000100800 */
[----:B------:R-:W4:Y:S04]  /*757a0*/  LDL.LU R35, [R1+0x268c] ;  /* 0x00268c0001237983 */ /* 0x000f280000300800 */
[----:B------:R-:W4:Y:S04]  /*757b0*/  LDL.LU R50, [R1+0x1764] ;  /* 0x0017640001327983 */ /* 0x000f280000300800 */
[----:B------:R-:W4:Y:S04]  /*757c0*/  LDL.LU R51, [R1+0x2694] ;  /* 0x0026940001337983 */ /* 0x000f280000300800 */
[----:B------:R-:W4:Y:S04]  /*757d0*/  LDL.LU R55, [R1+0x175c] ;  /* 0x00175c0001377983 */ /* 0x000f280000300800 */
[----:B0-----:R-:W4:Y:S04]  /*757e0*/  LDL.LU R58, [R1+0x269c] ;  /* 0x00269c00013a7983 */ /* 0x001f280000300800 */
[----:B-1----:R-:W4:Y:S04]  /*757f0*/  LDL.LU R59, [R1+0x1758] ;  /* 0x00175800013b7983 */ /* 0x002f280000300800 */
[----:B--2---:R-:W2:Y:S01]  /*75800*/  LDL.LU R43, [R1+0x26a4] ;  /* 0x0026a400012b7983 */ /* 0x004ea20000300800 */
[----:B---3--:R-:W-:-:S05]  /*75810*/  IADD3.X R5, PT, PT, R5, UR4, RZ, P5, !PT ;  /* 0x0000000405057c10 */ /* 0x008fca000affe4ff */
[----:B------:R0:W-:Y:S01]  /*75820*/  STL [R1+0x17b4], R5 ;  /* 0x0017b40501007387 */ /* 0x0001e20000100800 */
[----:B----4-:R-:W-:-:S03]  /*75830*/  IADD3 R6, P5, PT, R6, UR8, RZ ;  /* 0x0000000806067c10 */ /* 0x010fc6000ffbe0ff */
[----:B0-----:R-:W3:Y:S04]  /*75840*/  LDL.LU R5, [R1+0x1754] ;  /* 0x0017540001057983 */ /* 0x001ee80000300800 */
[----:B------:R0:W-:Y:S04]  /*75850*/  STL [R1+0x1788], R6 ;  /* 0x0017880601007387 */ /* 0x0001e80000100800 */
[----:B0-----:R-:W4:Y:S01]  /*75860*/  LDL.LU R6, [R1+0x26ac] ;  /* 0x0026ac0001067983 */ /* 0x001f220000300800 */
        /* <DEDUP_REMOVED lines=43> */
[----:B------:R-:W-:Y:S01]  /*75b20*/  STL [R1+0x1764], R50 ;  /* 0x0017643201007387 */ /* 0x000fe20000100800 */
[----:B------:R-:W-:-:S03]  /*75b30*/  IADD3.X R59, PT, PT, R59, UR4, RZ, P5, !PT ;  /* 0x000000043b3b7c10 */ /* 0x000fc6000affe4ff */
[----:B------:R-:W-:Y:S04]  /*75b40*/  STL [R1+0x2694], R51 ;  /* 0x0026943301007387 */ /* 0x000fe80000100800 */
[----:B------:R0:W-:Y:S01]  /*75b50*/  STL [R1+0x175c], R55 ;  /* 0x00175c3701007387 */ /* 0x0001e20000100800 */
[----:B--2---:R-:W-:-:S03]  /*75b60*/  IADD3 R43, P5, PT, R43, UR8, RZ ;  /* 0x000000082b2b7c10 */ /* 0x004fc6000ffbe0ff */
[----:B0-----:R-:W2:Y:S04]  /*75b70*/  LDL.LU R55, [R1+0x26bc] ;  /* 0x0026bc0001377983 */ /* 0x001ea80000300800 */
[----:B------:R0:W-:Y:S04]  /*75b80*/  STL [R1+0x269c], R58 ;  /* 0x00269c3a01007387 */ /* 0x0001e80000100800 */
[----:B0-----:R-:W2:Y:S04]  /*75b90*/  LDL.LU R58, [R1+0x1748] ;  /* 0x00174800013a7983 */ /* 0x001ea80000300800 */
[----:B------:R0:W-:Y:S01]  /*75ba0*/  STL [R1+0x1758], R59 ;  /* 0x0017583b01007387 */ /* 0x0001e20000100800 */
[----:B---3--:R-:W-:-:S03]  /*75bb0*/  IADD3.X R5, PT, PT, R5, UR4, RZ, P4, !PT ;  /* 0x0000000405057c10 */ /* 0x008fc6000a7fe4ff */
[----:B0-----:R-:W3:Y:S04]  /*75bc0*/  LDL.LU R59, [R1+0x26c4] ;  /* 0x0026c400013b7983 */ /* 0x001ee80000300800 */
[----:B------:R0:W-:Y:S04]  /*75bd0*/  STL [R1+0x26a4], R43 ;  /* 0x0026a42b01007387 */ /* 0x0001e80000100800 */
[----:B------:R-:W-:Y:S01]  /*75be0*/  STL [R1+0x1754], R5 ;  /* 0x0017540501007387 */ /* 0x000fe20000100800 */
[----:B----4-:R-:W-:-:S03]  /*75bf0*/  IADD3 R6, P4, PT, R6, UR8, RZ ;  /* 0x0000000806067c10 */ /* 0x010fc6000ff9e0ff */
[----:B0-----:R-:W4:Y:S04]  /*75c00*/  LDL.LU R43, [R1+0x1744] ;  /* 0x00174400012b7983 */ /* 0x001f280000300800 */
[----:B------:R0:W-:Y:S04]  /*75c10*/  STL [R1+0x26ac], R6 ;  /* 0x0026ac0601007387 */ /* 0x0001e80000100800 */
[----:B0-----:R-:W4:Y:S01]  /*75c20*/  LDL.LU R6, [R1+0x26cc] ;  /* 0x0026cc0001067983 */ /* 0x001f220000300800 */
[----:B------:R-:W-:-:S05]  /*75c30*/  IADD3.X R3, PT, PT, R3, UR4, RZ, P3, !PT ;  /* 0x0000000403037c10 */ /* 0x000fca0009ffe4ff */
[----:B------:R-:W-:Y:S04]  /*75c40*/  STL [R1+0x1750], R3 ;  /* 0x0017500301007387 */ /* 0x000fe80000100800 */
[----:B------:R-:W4:Y:S01]  /*75c50*/  LDL.LU R5, [R1+0x2670] ;  /* 0x0026700001057983 */ /* 0x000f220000300800 */
[----:B------:R-:W-:-:S05]  /*75c60*/  IADD3 R0, P3, PT, R0, UR8, RZ ;  /* 0x0000000800007c10 */ /* 0x000fca000ff7e0ff */
[----:B------:R0:W-:Y:S04]  /*75c70*/  STL [R1+0x26b4], R0 ;  /* 0x0026b40001007387 */ /* 0x0001e80000100800 */
        /* <DEDUP_REMOVED lines=21> */
[----:B0-----:R-:W4:Y:S01]  /*75dd0*/  LDL.LU R54, [R1+0x2718] ;  /* 0x0027180001367983 */ /* 0x001f220000300800 */
[----:B--2---:R-:W-:-:S05]  /*75de0*/  IADD3 R55, P2, PT, R55, UR8, RZ ;  /* 0x0000000837377c10 */ /* 0x004fca000ff5e0ff */
[----:B------:R0:W-:Y:S01]  /*75df0*/  STL [R1+0x26bc], R55 ;  /* 0x0026bc3701007387 */ /* 0x0001e20000100800 */
[----:B------:R-:W-:-:S03]  /*75e00*/  IADD3.X R58, PT, PT, R58, UR4, RZ, P1, !PT ;  /* 0x000000043a3a7c10 */ /* 0x000fc60008ffe4ff */
[----:B0-----:R-:W2:Y:S04]  /*75e10*/  LDL.LU R55, [R1+0x26d0] ;  /* 0x0026d00001377983 */ /* 0x001ea80000300800 */
[----:B------:R0:W-:Y:S01]  /*75e20*/  STL [R1+0x1748], R58 ;  /* 0x0017483a01007387 */ /* 0x0001e20000100800 */
[----:B---3--:R-:W-:-:S03]  /*75e30*/  IADD3 R59, P1, PT, R59, UR8, RZ ;  /* 0x000000083b3b7c10 */ /* 0x008fc6000ff3e0ff */
[----:B0-----:R-:W3:Y:S04]  /*75e40*/  LDL.LU R58, [R1+0x26d8] ;  /* 0x0026d800013a7983 */ /* 0x001ee80000300800 */
[----:B------:R0:W-:Y:S01]  /*75e50*/  STL [R1+0x26c4], R59 ;  /* 0x0026c43b01007387 */ /* 0x0001e20000100800 */
[----:B----4-:R-:W-:-:S03]  /*75e60*/  IADD3.X R43, PT, PT, R43, UR4, RZ, P6, !PT ;  /* 0x000000042b2b7c10 */ /* 0x010fc6000b7fe4ff */
[----:B0-----:R-:W4:Y:S04]  /*75e70*/  LDL.LU R59, [R1+0x2710] ;  /* 0x00271000013b7983 */ /* 0x001f280000300800 */
[----:B------:R0:W-:Y:S01]  /*75e80*/  STL [R1+0x1744], R43 ;  /* 0x0017442b01007387 */ /* 0x0001e20000100800 */
[----:B------:R-:W-:-:S03]  /*75e90*/  IADD3 R6, P6, PT, R6, UR8, RZ ;  /* 0x0000000806067c10 */ /* 0x000fc6000ffde0ff */
[----:B0-----:R-:W2:Y:S04]  /*75ea0*/  LDL.LU R43, [R1+0x26e8] ;  /* 0x0026e800012b7983 */ /* 0x001ea80000300800 */
[----:B------:R0:W-:Y:S04]  /*75eb0*/  STL [R1+0x26cc], R6 ;  /* 0x0026cc0601007387 */ /* 0x0001e80000100800 */
[----:B0-----:R-:W2:Y:S01]  /*75ec0*/  LDL.LU R6, [R1+0x2764] ;  /* 0x0027640001067983 */ /* 0x001ea20000300800 */
[----:B------:R-:W-:-:S05]  /*75ed0*/  IADD3.X R5, PT, PT, R5, UR4, RZ, P5, !PT ;  /* 0x0000000405057c10 */ /* 0x000fca000affe4ff */
[----:B------:R0:W-:Y:S04]  /*75ee0*/  STL [R1+0x2670], R5 ;  /* 0x0026700501007387 */ /* 0x0001e80000100800 */
[----:B0-----:R-:W2:Y:S01]  /*75ef0*/  LDL.LU R5, [R1+0x2760] ;  /* 0x0027600001057983 */ /* 0x001ea20000300800 */
[----:B------:R-:W-:-:S05]  /*75f00*/  IADD3 R0, P5, PT, R0, UR8, RZ ;  /* 0x0000000800007c10 */ /* 0x000fca000ffbe0ff */
[----:B------:R0:W-:Y:S04]  /*75f10*/  STL [R1+0x26d4], R0 ;  /* 0x0026d40001007387 */ /* 0x0001e80000100800 */
[----:B0-----:R-:W2:Y:S01]  /*75f20*/  LDL.LU R0, [R1+0x275c] ;  /* 0x00275c0001007983 */ /* 0x001ea20000300800 */
[----:B------:R-:W-:Y:S02]  /*75f30*/  IADD3.X R3, PT, PT, R3, UR4, RZ, P4, !PT ;  /* 0x0000000403037c10 */ /* 0x000fe4000a7fe4ff */
[----:B------:R-:W-:Y:S02]  /*75f40*/  IADD3 R44, P4, PT, R44, UR8, RZ ;  /* 0x000000082c2c7c10 */ /* 0x000fe4000ff9e0ff */
[----:B------:R-:W-:Y:S02]  /*75f50*/  IADD3.X R45, PT, PT, R45, UR4, RZ, P3, !PT ;  /* 0x000000042d2d7c10 */ /* 0x000fe40009ffe4ff */
[----:B------:R-:W-:-:S02]  /*75f60*/  IADD3 R46, P3, PT, R46, UR8, RZ ;  /* 0x000000082e2e7c10 */ /* 0x000fc4000ff7e0ff */
[----:B------:R-:W-:Y:S01]  /*75f70*/  IADD3.X R47, PT, PT, R47, UR4, RZ, P2, !PT ;  /* 0x000000042f2f7c10 */ /* 0x000fe200097fe4ff */
[----:B------:R0:W-:Y:S01]  /*75f80*/  STL [R1+0x2678], R3 ;  /* 0x0026780301007387 */ /* 0x0001e20000100800 */
[----:B------:R-:W-:Y:S02]  /*75f90*/  IADD3 R10, P2, PT, R10, UR8, RZ ;  /* 0x000000080a0a7c10 */ /* 0x000fe4000ff5e0ff */
[----:B------:R-:W-:Y:S02]  /*75fa0*/  IADD3.X R11, PT, PT, R11, UR4, RZ, P1, !PT ;  /* 0x000000040b0b7c10 */ /* 0x000fe40008ffe4ff */
[----:B------:R-:W-:Y:S02]  /*75fb0*/  IADD3.X R14, PT, PT, R14, UR4, RZ, P6, !PT ;  /* 0x000000040e0e7c10 */ /* 0x000fe4000b7fe4ff */
[----:B------:R-:W-:Y:S01]  /*75fc0*/  IADD3 R61, P1, PT, R61, UR8, RZ ;  /* 0x000000083d3d7c10 */ /* 0x000fe2000ff3e0ff */
[----:B0-----:R-:W3:Y:S04]  /*75fd0*/  LDL.LU R3, [R1+0x2758] ;  /* 0x0027580001037983 */ /* 0x001ee80000300800 */
[----:B------:R-:W-:Y:S04]  /*75fe0*/  STL [R1+0x26dc], R44 ;  /* 0x0026dc2c01007387 */ /* 0x000fe80000100800 */
[----:B------:R-:W-:Y:S04]  /*75ff0*/  STL [R1+0x2680], R45 ;  /* 0x0026802d01007387 */ /* 0x000fe80000100800 */
[----:B------:R-:W-:Y:S04]  /*76000*/  STL [R1+0x26e4], R46 ;  /* 0x0026e42e01007387 */ /* 0x000fe80000100800 */
[----:B------:R-:W-:Y:S04]  /*76010*/  STL [R1+0x2688], R47 ;  /* 0x0026882f01007387 */ /* 0x000fe80000100800 */
[----:B------:R-:W-:Y:S04]  /*76020*/  STL [R1+0x26ec], R10 ;  /* 0x0026ec0a01007387 */ /* 0x000fe80000100800 */
[----:B------:R-:W-:Y:S01]  /*76030*/  STL [R1+0x2690], R11 ;  /* 0x0026900b01007387 */ /* 0x000fe20000100800 */
[----:B--2---:R-:W-:-:S05]  /*76040*/  IADD3 R0, P6, PT, R0, UR8, RZ ;  /* 0x0000000800007c10 */ /* 0x004fca000ffde0ff */
[----:B------:R0:W-:Y:S04]  /*76050*/  STL [R1+0x26fc], R0 ;  /* 0x0026fc0001007387 */ /* 0x0001e80000100800 */
[----:B------:R-:W-:Y:S04]  /*76060*/  STL [R1+0x26f4], R61 ;  /* 0x0026f43d01007387 */ /* 0x000fe80000100800 */
[----:B0-----:R-:W2:Y:S01]  /*76070*/  LDL.LU R0, [R1+0x2754] ;  /* 0x0027540001007983 */ /* 0x001ea20000300800 */
        /* <DEDUP_REMOVED lines=9> */
[----:B------:R-:W-:Y:S02]  /*76110*/  IADD3.X R35, PT, PT, R35, UR4, RZ, P2, !PT ;  /* 0x0000000423237c10 */ /* 0x000fe400097fe4ff */
[----:B------:R-:W-:Y:S01]  /*76120*/  IADD3.X R51, PT, PT, R51, UR4, RZ, P1, !PT ;  /* 0x0000000433337c10 */ /* 0x000fe20008ffe4ff */
[----:B------:R-:W-:Y:S04]  /*76130*/  STL [R1+0x26a8], R27 ;  /* 0x0026a81b01007387 */ /* 0x000fe80000100800 */
[----:B------:R-:W-:Y:S01]  /*76140*/  STL [R1+0x270c], R30 ;  /* 0x00270c1e01007387 */ /* 0x000fe20000100800 */
[----:B------:R-:W-:-:S03]  /*76150*/  IADD3 R50, P2, PT, R50, UR8, RZ ;  /* 0x0000000832327c10 */ /* 0x000fc6000ff5e0ff */
[----:B------:R-:W-:Y:S04]  /*76160*/  STL [R1+0x26b0], R31 ;  /* 0x0026b01f01007387 */ /* 0x000fe80000100800 */
[----:B------:R-:W-:Y:S04]  /*76170*/  STL [R1+0x2724], R34 ;  /* 0x0027242201007387 */ /* 0x000fe80000100800 */
[----:B------:R-:W-:Y:S01]  /*76180*/  STL [R1+0x26b8], R35 ;  /* 0x0026b82301007387 */ /* 0x000fe20000100800 */
[----:B--2---:R-:W-:-:S05]  /*76190*/  IADD3 R0, P1, PT, R0, UR8, RZ ;  /* 0x0000000800007c10 */ /* 0x004fca000ff3e0ff */
[----:B------:R0:W-:Y:S04]  /*761a0*/  STL [R1+0x271c], R0 ;  /* 0x00271c0001007387 */ /* 0x0001e80000100800 */
[----:B------:R-:W-:Y:S04]  /*761b0*/  STL [R1+0x2720], R50 ;  /* 0x0027203201007387 */ /* 0x000fe80000100800 */
[----:B0-----:R-:W2:Y:S01]  /*761c0*/  LDL.LU R0, [R1+0x2750] ;  /* 0x0027500001007983 */ /* 0x001ea20000300800 */
[----:B---3--:R-:W-:Y:S02]  /*761d0*/  IADD3.X R3, PT, PT, R3, UR4, RZ, P6, !PT ;  /* 0x0000000403037c10 */ /* 0x008fe4000b7fe4ff */
[----:B------:R-:W-:-:S02]  /*761e0*/  IADD3.X R55, PT, PT, R55, UR4, RZ, P5, !PT ;  /* 0x0000000437377c10 */ /* 0x000fc4000affe4ff */
[----:B------:R-:W-:Y:S02]  /*761f0*/  IADD3 R6, P5, PT, R6, UR8, RZ ;  /* 0x0000000806067c10 */ /* 0x000fe4000ffbe0ff */
[----:B------:R-:W-:Y:S01]  /*76200*/  IADD3 R54, P6, PT, R54, UR8, RZ ;  /* 0x0000000836367c10 */ /* 0x000fe2000ffde0ff */
[----:B------:R-:W-:Y:S04]  /*76210*/  STL [R1+0x26c0], R51 ;  /* 0x0026c03301007387 */ /* 0x000fe80000100800 */
[----:B------:R0:W-:Y:S01]  /*76220*/  STL [R1+0x26c8], R3 ;  /* 0x0026c80301007387 */ /* 0x0001e20000100800 */
[----:B------:R-:W-:-:S03]  /*76230*/  IADD3.X R58, PT, PT, R58, UR4, RZ, P4, !PT ;  /* 0x000000043a3a7c10 */ /* 0x000fc6000a7fe4ff */
[----:B0-----:R-:W3:Y:S04]  /*76240*/  LDL.LU R3, [R1+0x274c] ;  /* 0x00274c0001037983 */ /* 0x001ee80000300800 */
[----:B------:R0:W-:Y:S04]  /*76250*/  STL [R1+0x2714], R6 ;  /* 0x0027140601007387 */ /* 0x0001e80000100800 */
[----:B------:R-:W-:Y:S04]  /*76260*/  STL [R1+0x2718], R54 ;  /* 0x0027183601007387 */ /* 0x000fe80000100800 */
[----:B0-----:R-:W3:Y:S04]  /*76270*/  LDL.LU R6, [R1+0x2748] ;  /* 0x0027480001067983 */ /* 0x001ee80000300800 */
[----:B------:R-:W-:Y:S01]  /*76280*/  STL [R1+0x26d0], R55 ;  /* 0x0026d03701007387 */ /* 0x000fe20000100800 */
[----:B--2---:R-:W-:-:S05]  /*76290*/  IADD3.X R0, PT, PT, R0, UR4, RZ, P3, !PT ;  /* 0x0000000400007c10 */ /* 0x004fca0009ffe4ff */
[----:B------:R0:W-:Y:S04]  /*762a0*/  STL [R1+0x26e0], R0 ;  /* 0x0026e00001007387 */ /* 0x0001e80000100800 */
[----:B------:R-:W-:Y:S04]  /*762b0*/  STL [R1+0x26d8], R58 ;  /* 0x0026d83a01007387 */ /* 0x000fe80000100800 */
[----:B0-----:R-:W2:Y:S01]  /*762c0*/  LDL.LU R0, [R1+0x2744] ;  /* 0x0027440001007983 */ /* 0x001ea20000300800 */
[----:B----4-:R-:W-:Y:S02]  /*762d0*/  IADD3 R59, P4, PT, R59, UR8, RZ ;  /* 0x000000083b3b7c10 */ /* 0x010fe4000ff9e0ff */
[----:B---3--:R-:W-:-:S02]  /*762e0*/  IADD3.X R3, PT, PT, R3, UR4, RZ, P1, !PT ;  /* 0x0000000403037c10 */ /* 0x008fc40008ffe4ff */
[----:B------:R-:W-:Y:S02]  /*762f0*/  IADD3.X R43, PT, PT, R43, UR4, RZ, P2, !PT ;  /* 0x000000042b2b7c10 */ /* 0x000fe400097fe4ff */
[----:B------:R-:W-:Y:S01]  /*76300*/  IADD3.X R5, PT, PT, R5, UR4, RZ, P5, !PT ;  /* 0x0000000405057c10 */ /* 0x000fe2000affe4ff */
[----:B------:R-:W-:Y:S04]  /*76310*/  STL [R1+0x2710], R59 ;  /* 0x0027103b01007387 */ /* 0x000fe80000100800 */
[----:B------:R0:W-:Y:S01]  /*76320*/  STL [R1+0x26f0], R3 ;  /* 0x0026f00301007387 */ /* 0x0001e20000100800 */
[----:B------:R-:W-:-:S03]  /*76330*/  IADD3.X R6, PT, PT, R6, UR4, RZ, P6, !PT ;  /* 0x0000000406067c10 */ /* 0x000fc6000b7fe4ff */
[----:B0-----:R0:W5:Y:S04]  /*76340*/  LDL.LU R3, [R1+0x2740] ;  /* 0x0027400001037983 */ /* 0x0011680000300800 */
[----:B------:R-:W-:Y:S04]  /*76350*/  STL [R1+0x26e8], R43 ;  /* 0x0026e82b01007387 */ /* 0x000fe80000100800 */
[----:B------:R1:W-:Y:S04]  /*76360*/  STL [R1+0x26f8], R6 ;  /* 0x0026f80601007387 */ /* 0x0003e80000100800 */
[----:B-1----:R0:W5:Y:S04]  /*76370*/  LDL.LU R6, [R1+0x273c] ;  /* 0x00273c0001067983 */ /* 0x0021680000300800 */
[----:B------:R1:W-:Y:S04]  /*76380*/  STL [R1+0x2700], R5 ;  /* 0x0027000501007387 */ /* 0x0003e80000100800 */
[----:B-1----:R0:W5:Y:S01]  /*76390*/  LDL.LU R5, [R1+0x2738] ;  /* 0x0027380001057983 */ /* 0x0021620000300800 */
[----:B--2---:R-:W-:-:S05]  /*763a0*/  IADD3.X R0, PT, PT, R0, UR4, RZ, P4, !PT ;  /* 0x0000000400007c10 */ /* 0x004fca000a7fe4ff */
[----:B------:R1:W-:Y:S04]  /*763b0*/  STL [R1+0x2708], R0 ;  /* 0x0027080001007387 */ /* 0x0003e80000100800 */
[----:B-1----:R0:W5:Y:S01]  /*763c0*/  LDL.LU R0, [R1+0x2734] ;  /* 0x0027340001007983 */ /* 0x0021620000300800 */
[----:B------:R-:W-:Y:S02]  /*763d0*/  IMAD.MOV.U32 R61, RZ, RZ, R60 ;  /* 0x000000ffff3d7224 */ /* 0x000fe400078e003c */
[----:B------:R-:W-:Y:S01]  /*763e0*/  IMAD.MOV.U32 R60, RZ, RZ, R7 ;  /* 0x000000ffff3c7224 */ /* 0x000fe200078e0007 */
[----:B------:R-:W-:Y:S06]  /*763f0*/  @P0 BRA `(.L_x_1) ;  /* 0xfffffc20003c0947 */ /* 0x000fec000383ffff */
[----:B-----5:R-:W2:Y:S04]  /*76400*/  LDL.LU R2, [R1+0xf58] ;  /* 0x000f580001027983 */ /* 0x020ea80000300800 */
[----:B------:R-:W3:Y:S04]  /*76410*/  LDL.LU R60, [R1+0x400] ;  /* 0x00040000013c7983 */ /* 0x000ee80000300800 */
[----:B------:R-:W3:Y:S04]  /*76420*/  LDL.LU R61, [R1+0xf50] ;  /* 0x000f5000013d7983 */ /* 0x000ee80000300800 */
[----:B------:R-:W4:Y:S04]  /*76430*/  LDL.LU R3, [R1+0xd58] ;  /* 0x000d580001037983 */ /* 0x000f280000300800 */
[----:B------:R-:W4:Y:S04]  /*76440*/  LDL.LU R4, [R1+0x1158] ;  /* 0x0011580001047983 */ /* 0x000f280000300800 */
        /* <DEDUP_REMOVED lines=22> */
[----:B------:R1:W-:Y:S04]  /*765b0*/  STL [R1+0x28a0], R39 ;  /* 0x0028a02701007387 */ /* 0x0003e80000100800 */
[----:B-1----:R-:W2:Y:S04]  /*765c0*/  LDL.LU R39, [R1+0x408] ;  /* 0x0004080001277983 */ /* 0x002ea80000300800 */
        /* <DEDUP_REMOVED lines=41> */
[----:B-1----:R-:W3:Y:S04]  /*76860*/  LDL.LU R52, [R1+0x954] ;  /* 0x0009540001347983 */ /* 0x002ee80000300800 */
[----:B------:R1:W-:Y:S04]  /*76870*/  STL [R1+0x2750], R40 ;  /* 0x0027502801007387 */ /* 0x0003e80000100800 */
[----:B-1----:R-:W3:Y:S04]  /*76880*/  LDL.LU R40, [R1+0x354] ;  /* 0x0003540001287983 */ /* 0x002ee80000300800 */
[----:B------:R1:W-:Y:S04]  /*76890*/  STL [R1+0x274c], R48 ;  /* 0x00274c3001007387 */ /* 0x0003e80000100800 */
[----:B-1----:R-:W4:Y:S04]  /*768a0*/  LDL.LU R48, [R1+0x95c] ;  /* 0x00095c0001307983 */ /* 0x002f280000300800 */
[----:B------:R1:W-:Y:S04]  /*768b0*/  STL [R1+0x2748], R49 ;  /* 0x0027483101007387 */ /* 0x0003e80000100800 */
[----:B-1----:R-:W4:Y:S04]  /*768c0*/  LDL.LU R49, [R1+0x35c] ;  /* 0x00035c0001317983 */ /* 0x002f280000300800 */
[----:B------:R-:W-:Y:S04]  /*768d0*/  STL [R1+0x2744], R36 ;  /* 0x0027442401007387 */ /* 0x000fe80000100800 */
[----:B------:R-:W-:Y:S04]  /*768e0*/  STL [R1+0x2740], R37 ;  /* 0x0027402501007387 */ /* 0x000fe80000100800 */
[----:B------:R2:W-:Y:S04]  /*768f0*/  STL [R1+0x273c], R6 ;  /* 0x00273c0601007387 */ /* 0x0005e80000100800 */
[----:B------:R3:W-:Y:S04]  /*76900*/  STL [R1+0x2738], R5 ;  /* 0x0027380501007387 */ /* 0x0007e80000100800 */
[----:B------:R4:W-:Y:S01]  /*76910*/  STL [R1+0x2734], R0 ;  /* 0x0027340001007387 */ /* 0x0009e20000100800 */
[----:B--2---:R-:W-:-:S02]  /*76920*/  F2FP.F16.F32.PACK_AB R6, R41, R53 ;  /* 0x000000352906723e */ /* 0x004fc400000000ff */
[----:B---3--:R-:W-:Y:S02]  /*76930*/  F2FP.F16.F32.PACK_AB R5, R40, R52 ;  /* 0x000000342805723e */ /* 0x008fe400000000ff */
[----:B----4-:R-:W-:-:S05]  /*76940*/  F2FP.F16.F32.PACK_AB R0, R49, R48 ;  /* 0x000000303100723e */ /* 0x010fca00000000ff */
[----:B------:R1:W-:Y:S04]  /*76950*/  STL [R1+0x142c], R0 ;  /* 0x00142c0001007387 */ /* 0x0003e80000100800 */
[----:B------:R2:W-:Y:S04]  /*76960*/  STL [R1+0x1428], R5 ;  /* 0x0014280501007387 */ /* 0x0005e80000100800 */
[----:B------:R3:W-:Y:S01]  /*76970*/  STL [R1+0x1424], R6 ;  /* 0x0014240601007387 */ /* 0x0007e20000100800 */
[----:B-1----:R-:W-:Y:S02]  /*76980*/  F2FP.F16.F32.PACK_AB R0, R57, R56 ;  /* 0x000000383900723e */ /* 0x002fe400000000ff */
[----:B--2---:R-:W-:-:S03]  /*76990*/  F2FP.F16.F32.PACK_AB R5, R32, R33 ;  /* 0x000000212005723e */ /* 0x004fc600000000ff */
[----:B------:R1:W-:Y:S01]  /*769a0*/  STL [R1+0x1420], R0 ;  /* 0x0014200001007387 */ /* 0x0003e20000100800 */
[----:B---3--:R-:W-:-:S03]  /*769b0*/  F2FP.F16.F32.PACK_AB R6, R28, R29 ;  /* 0x0000001d1c06723e */ /* 0x008fc600000000ff */
        /* <DEDUP_REMOVED lines=13> */
[----:B------:R-:W-:Y:S01]  /*76a90*/  STL [R1+0x1400], R6 ;  /* 0x0014000601007387 */ /* 0x000fe20000100800 */
[----:B-1----:R-:W-:Y:S02]  /*76aa0*/  F2FP.F16.F32.PACK_AB R0, R39, R2 ;  /* 0x000000022700723e */ /* 0x002fe400000000ff */
[----:B------:R-:W-:Y:S02]  /*76ab0*/  F2FP.F16.F32.PACK_AB R2, R3, R4 ;  /* 0x000000040302723e */ /* 0x000fe400000000ff */
[----:B--2---:R-:W-:Y:S01]  /*76ac0*/  F2FP.F16.F32.PACK_AB R5, R60, R61 ;  /* 0x0000003d3c05723e */ /* 0x004fe200000000ff */
[----:B------:R1:W-:Y:S01]  /*76ad0*/  STL [R1+0x13fc], R0 ;  /* 0x0013fc0001007387 */ /* 0x0003e20000100800 */
[----:B------:R-:W-:-:S03]  /*76ae0*/  F2FP.F16.F32.PACK_AB R3, R45, R46 ;  /* 0x0000002e2d03723e */ /* 0x000fc600000000ff */
[----:B------:R-:W-:Y:S04]  /*76af0*/  STL [R1+0x13f8], R5 ;  /* 0x0013f80501007387 */ /* 0x000fe80000100800 */
[----:B------:R2:W-:Y:S01]  /*76b00*/  STL [R1+0x13f4], R2 ;  /* 0x0013f40201007387 */ /* 0x0005e20000100800 */
[----:B-1----:R-:W-:-:S05]  /*76b10*/  F2FP.F16.F32.PACK_AB R0, R7, R44 ;  /* 0x0000002c0700723e */ /* 0x002fca00000000ff */
[----:B------:R1:W-:Y:S01]  /*76b20*/  STL [R1+0x13f0], R0 ;  /* 0x0013f00001007387 */ /* 0x0003e20000100800 */
[----:B--2---:R-:W-:-:S03]  /*76b30*/  F2FP.F16.F32.PACK_AB R2, R47, R10 ;  /* 0x0000000a2f02723e */ /* 0x004fc600000000ff */
        /* <DEDUP_REMOVED lines=18> */
[----:B------:R-:W-:Y:S04]  /*76c60*/  STL [R1+0x13c8], R3 ;  /* 0x0013c80301007387 */ /* 0x000fe80000100800 */
[----:B------:R-:W2:Y:S01]  /*76c70*/  LDL.LU R39, [R1+0xf78] ;  /* 0x000f780001277983 */ /* 0x000ea20000300800 */
[----:B-1----:R-:W-:-:S03]  /*76c80*/  F2FP.F16.F32.PACK_AB R0, R59, R43 ;  /* 0x0000002b3b00723e */ /* 0x002fc600000000ff */
[----:B------:R-:W-:Y:S04]  /*76c90*/  STL [R1+0x13c4], R2 ;  /* 0x0013c40201007387 */ /* 0x000fe80000100800 */
[----:B------:R-:W3:Y:S04]  /*76ca0*/  LDL.LU R38, [R1+0x420] ;  /* 0x0004200001267983 */ /* 0x000ee80000300800 */
[----:B------:R-:W-:Y:S04]  /*76cb0*/  STL [R1+0x13c0], R0 ;  /* 0x0013c00001007387 */ /* 0x000fe80000100800 */
[----:B---3--:R1:W-:Y:S04]  /*76cc0*/  STL [R1+0x28a4], R38 ;  /* 0x0028a42601007387 */ /* 0x0083e80000100800 */
[----:B-1----:R-:W2:Y:S04]  /*76cd0*/  LDL.LU R38, [R1+0x428] ;  /* 0x0004280001267983 */ /* 0x002ea80000300800 */
[----:B------:R-:W3:Y:S04]  /*76ce0*/  LDL.LU R0, [R1+0xf70] ;  /* 0x000f700001007983 */ /* 0x000ee80000300800 */
[----:B------:R-:W4:Y:S04]  /*76cf0*/  LDL.LU R5, [R1+0xd78] ;  /* 0x000d780001057983 */ /* 0x000f280000300800 */
[----:B------:R-:W4:Y:S04]  /*76d00*/  LDL.LU R6, [R1+0x1178] ;  /* 0x0011780001067983 */ /* 0x000f280000300800 */
        /* <DEDUP_REMOVED lines=56> */
[----:B--2---:R-:W-:-:S03]  /*77090*/  F2FP.F16.F32.PACK_AB R39, R38, R39 ;  /* 0x000000272627723e */ /* 0x004fc600000000ff */
[----:B------:R-:W3:Y:S04]  /*770a0*/  LDL.LU R38, [R1+0x28a4] ;  /* 0x0028a40001267983 */ /* 0x000ee80000300800 */
[----:B------:R1:W-:Y:S04]  /*770b0*/  STL [R1+0x13bc], R39 ;  /* 0x0013bc2701007387 */ /* 0x0003e80000100800 */
[----:B-1----:R-:W2:Y:S01]  /*770c0*/  LDL.LU R39, [R1+0x28a0] ;  /* 0x0028a00001277983 */ /* 0x002ea20000300800 */
[----:B---3--:R-:W-:-:S03]  /*770d0*/  F2FP.F16.F32.PACK_AB R0, R38, R0 ;  /* 0x000000002600723e */ /* 0x008fc600000000ff */
[----:B------:R-:W3:Y:S04]  /*770e0*/  LDL.LU R38, [R1+0x289c] ;  /* 0x00289c0001267983 */ /* 0x000ee80000300800 */
[----:B------:R4:W-:Y:S02]  /*770f0*/  STL [R1+0x13b8], R0 ;  /* 0x0013b80001007387 */ /* 0x0009e40000100800 */
[----:B----4-:R-:W-:Y:S02]  /*77100*/  F2FP.F16.F32.PACK_AB R0, R5, R6 ;  /* 0x000000060500723e */ /* 0x010fe400000000ff */
[----:B------:R-:W-:Y:S02]  /*77110*/  F2FP.F16.F32.PACK_AB R5, R37, R36 ;  /* 0x000000242505723e */ /* 0x000fe400000000ff */
[----:B------:R-:W-:Y:S01]  /*77120*/  F2FP.F16.F32.PACK_AB R6, R49, R48 ;  /* 0x000000303106723e */ /* 0x000fe200000000ff */
[----:B------:R1:W-:Y:S04]  /*77130*/  STL [R1+0x13b4], R0 ;  /* 0x0013b40001007387 */ /* 0x0003e80000100800 */
[----:B------:R4:W-:Y:S01]  /*77140*/  STL [R1+0x13b0], R5 ;  /* 0x0013b00501007387 */ /* 0x0009e20000100800 */
[----:B-1----:R-:W-:-:S03]  /*77150*/  F2FP.F16.F32.PACK_AB R0, R40, R52 ;  /* 0x000000342800723e */ /* 0x002fc600000000ff */
[----:B------:R1:W-:Y:S01]  /*77160*/  STL [R1+0x13ac], R6 ;  /* 0x0013ac0601007387 */ /* 0x0003e20000100800 */
[----:B----4-:R-:W-:-:S03]  /*77170*/  F2FP.F16.F32.PACK_AB R5, R41, R53 ;  /* 0x000000352905723e */ /* 0x010fc600000000ff */
[----:B------:R4:W-:Y:S01]  /*77180*/  STL [R1+0x13a8], R0 ;  /* 0x0013a80001007387 */ /* 0x0009e20000100800 */
[----:B-1----:R-:W-:-:S03]  /*77190*/  F2FP.F16.F32.PACK_AB R6, R57, R56 ;  /* 0x000000383906723e */ /* 0x002fc600000000ff */
[----:B------:R1:W-:Y:S01]  /*771a0*/  STL [R1+0x13a4], R5 ;  /* 0x0013a40501007387 */ /* 0x0003e20000100800 */
[----:B----4-:R-:W-:-:S03]  /*771b0*/  F2FP.F16.F32.PACK_AB R0, R32, R33 ;  /* 0x000000212000723e */ /* 0x010fc600000000ff */
[----:B------:R4:W-:Y:S04]  /*771c0*/  STL [R1+0x13a0], R6 ;  /* 0x0013a00601007387 */ /* 0x0009e80000100800 */
[----:B------:R0:W-:Y:S01]  /*771d0*/  STL [R1+0x139c], R0 ;  /* 0x00139c0001007387 */ /* 0x0001e20000100800 */
[----:B-1----:R-:W-:Y:S02]  /*771e0*/  F2FP.F16.F32.PACK_AB R5, R28, R29 ;  /* 0x0000001d1c05723e */ /* 0x002fe400000000ff */
[----:B----4-:R-:W-:-:S03]  /*771f0*/  F2FP.F16.F32.PACK_AB R6, R24, R25 ;  /* 0x000000191806723e */ /* 0x010fc600000000ff */
[----:B------:R1:W-:Y:S01]  /*77200*/  STL [R1+0x1398], R5 ;  /* 0x0013980501007387 */ /* 0x0003e20000100800 */
[----:B0-----:R-:W-:-:S03]  /*77210*/  F2FP.F16.F32.PACK_AB R0, R42, R20 ;  /* 0x000000142a00723e */ /* 0x001fc600000000ff */
[----:B------:R0:W-:Y:S04]  /*77220*/  STL [R1+0x1394], R6 ;  /* 0x0013940601007387 */ /* 0x0001e80000100800 */
[----:B------:R4:W-:Y:S01]  /*77230*/  STL [R1+0x1390], R0 ;  /* 0x0013900001007387 */ /* 0x0009e20000100800 */
[----:B-1----:R-:W-:Y:S02]  /*77240*/  F2FP.F16.F32.PACK_AB R5, R21, R16 ;  /* 0x000000101505723e */ /* 0x002fe400000000ff */
[----:B0-----:R-:W-:-:S03]  /*77250*/  F2FP.F16.F32.PACK_AB R6, R17, R12 ;  /* 0x0000000c1106723e */ /* 0x001fc600000000ff */
[----:B------:R0:W-:Y:S01]  /*77260*/  STL [R1+0x138c], R5 ;  /* 0x00138c0501007387 */ /* 0x0001e20000100800 */
[----:B----4-:R-:W-:-:S03]  /*77270*/  F2FP.F16.F32.PACK_AB R0, R13, R8 ;  /* 0x000000080d00723e */ /* 0x010fc600000000ff */
[----:B------:R-:W-:Y:S04]  /*77280*/  STL [R1+0x1388], R6 ;  /* 0x0013880601007387 */ /* 0x000fe80000100800 */
[----:B------:R1:W-:Y:S01]  /*77290*/  STL [R1+0x1384], R0 ;  /* 0x0013840001007387 */ /* 0x0003e20000100800 */
[----:B0-----:R-:W-:Y:S02]  /*772a0*/  F2FP.F16.F32.PACK_AB R5, R9, R2 ;  /* 0x000000020905723e */ /* 0x001fe400000000ff */
[----:B------:R-:W-:-:S03]  /*772b0*/  F2FP.F16.F32.PACK_AB R2, R60, R61 ;  /* 0x0000003d3c02723e */ /* 0x000fc600000000ff */
[----:B------:R-:W-:Y:S01]  /*772c0*/  STL [R1+0x1380], R5 ;  /* 0x0013800501007387 */ /* 0x000fe20000100800 */
[----:B-1----:R-:W-:-:S03]  /*772d0*/  F2FP.F16.F32.PACK_AB R0, R3, R4 ;  /* 0x000000040300723e */ /* 0x002fc600000000ff */
[----:B------:R0:W-:Y:S01]  /*772e0*/  STL [R1+0x137c], R2 ;  /* 0x00137c0201007387 */ /* 0x0001e20000100800 */
[----:B------:R-:W-:-:S03]  /*772f0*/  F2FP.F16.F32.PACK_AB R3, R7, R44 ;  /* 0x0000002c0703723e */ /* 0x000fc600000000ff */
[----:B------:R1:W-:Y:S01]  /*77300*/  STL [R1+0x1378], R0 ;  /* 0x0013780001007387 */ /* 0x0003e20000100800 */
[----:B0-----:R-:W-:-:S03]  /*77310*/  F2FP.F16.F32.PACK_AB R2, R45, R46 ;  /* 0x0000002e2d02723e */ /* 0x001fc600000000ff */
[----:B------:R0:W-:Y:S01]  /*77320*/  STL [R1+0x1374], R3 ;  /* 0x0013740301007387 */ /* 0x0001e20000100800 */
[----:B-1----:R-:W-:-:S03]  /*77330*/  F2FP.F16.F32.PACK_AB R0, R47, R10 ;  /* 0x0000000a2f00723e */ /* 0x002fc600000000ff */
[----:B------:R1:W-:Y:S04]  /*77340*/  STL [R1+0x1370], R2 ;  /* 0x0013700201007387 */ /* 0x0003e80000100800 */
[----:B------:R4:W-:Y:S01]  /*77350*/  STL [R1+0x136c], R0 ;  /* 0x00136c0001007387 */ /* 0x0009e20000100800 */
[----:B0-----:R-:W-:Y:S02]  /*77360*/  F2FP.F16.F32.PACK_AB R3, R11, R14 ;  /* 0x0000000e0b03723e */ /* 0x001fe400000000ff */
[----:B-1----:R-:W-:-:S03]  /*77370*/  F2FP.F16.F32.PACK_AB R2, R15, R18 ;  /* 0x000000120f02723e */ /* 0x002fc600000000ff */
[----:B------:R0:W-:Y:S01]  /*77380*/  STL [R1+0x1368], R3 ;  /* 0x0013680301007387 */ /* 0x0001e20000100800 */
[----:B----4-:R-:W-:-:S03]  /*77390*/  F2FP.F16.F32.PACK_AB R0, R19, R22 ;  /* 0x000000161300723e */ /* 0x010fc600000000ff */
        /* <DEDUP_REMOVED lines=9> */
[----:B--2---:R-:W-:-:S03]  /*77430*/  F2FP.F16.F32.PACK_AB R2, R39, R51 ;  /* 0x000000332702723e */ /* 0x004fc600000000ff */
[----:B------:R-:W-:Y:S04]  /*77440*/  STL [R1+0x1350], R3 ;  /* 0x0013500301007387 */ /* 0x000fe80000100800 */
[----:B------:R-:W-:Y:S01]  /*77450*/  STL [R1+0x11ac], R2 ;  /* 0x0011ac0201007387 */ /* 0x000fe20000100800 */
[----:B---3--:R-:W-:-:S05]  /*77460*/  F2FP.F16.F32.PACK_AB R0, R38, R54 ;  /* 0x000000362600723e */ /* 0x008fca00000000ff */
[----:B------:R0:W-:Y:S04]  /*77470*/  STL [R1+0x11a8], R0 ;  /* 0x0011a80001007387 */ /* 0x0001e80000100800 */
[----:B0-----:R-:W2:Y:S01]  /*77480*/  LDL.LU R0, [R1+0xfb0] ;  /* 0x000fb00001007983 */ /* 0x001ea20000300800 */
[----:B------:R-:W-:Y:S02]  /*77490*/  F2FP.F16.F32.PACK_AB R3, R55, R58 ;  /* 0x0000003a3703723e */ /* 0x000fe400000000ff */
[----:B------:R-:W-:-:S03]  /*774a0*/  F2FP.F16.F32.PACK_AB R2, R59, R43 ;  /* 0x0000002b3b02723e */ /* 0x000fc600000000ff */
[----:B------:R-:W-:Y:S04]  /*774b0*/  STL [R1+0x11a4], R3 ;  /* 0x0011a40301007387 */ /* 0x000fe80000100800 */
[----:B--2---:R0:W-:Y:S04]  /*774c0*/  STL [R1+0x2894], R0 ;  /* 0x0028940001007387 */ /* 0x0041e80000100800 */
[----:B------:R-:W-:Y:S04]  /*774d0*/  STL [R1+0x11a0], R2 ;  /* 0x0011a00201007387 */ /* 0x000fe80000100800 */
[----:B0-----:R-:W2:Y:S04]  /*774e0*/  LDL.LU R0, [R1+0xfb8] ;  /* 0x000fb80001007983 */ /* 0x001ea80000300800 */
[----:B------:R-:W3:Y:S04]  /*774f0*/  LDL.LU R5, [R1+0xdb8] ;  /* 0x000db80001057983 */ /* 0x000ee80000300800 */
[----:B---3--:R0:W-:Y:S04]  /*77500*/  STL [R1+0x2890], R5 ;  /* 0x0028900501007387 */ /* 0x0081e80000100800 */
[----:B0-----:R-:W3:Y:S04]  /*77510*/  LDL.LU R5, [R1+0x460] ;  /* 0x0004600001057983 */ /* 0x001ee80000300800 */
[----:B---3--:R0:W-:Y:S04]  /*77520*/  STL [R1+0x2898], R5 ;  /* 0x0028980501007387 */ /* 0x0081e80000100800 */
[----:B0-----:R-:W2:Y:S04]  /*77530*/  LDL.LU R5, [R1+0x468] ;  /* 0x0004680001057983 */ /* 0x001ea80000300800 */
        /* <DEDUP_REMOVED lines=60> */
[----:B------:R-:W2:Y:S04]  /*77900*/  LDL.LU R5, [R1+0x2898] ;  /* 0x0028980001057983 */ /* 0x000ea80000300800 */
[----:B------:R0:W-:Y:S04]  /*77910*/  STL [R1+0x119c], R0 ;  /* 0x00119c0001007387 */ /* 0x0001e80000100800 */
[----:B0-----:R-:W2:Y:S02]  /*77920*/  LDL.LU R0, [R1+0x2894] ;  /* 0x0028940001007983 */ /* 0x001ea40000300800 */
[----:B--2---:R-:W-:-:S02]  /*77930*/  F2FP.F16.F32.PACK_AB R0, R5, R0 ;  /* 0x000000000500723e */ /* 0x004fc400000000ff */
[----:B------:R-:W3:Y:S04]  /*77940*/  LDL.LU R5, [R1+0x2890] ;  /* 0x0028900001057983 */ /* 0x000ee80000300800 */
[----:B------:R3:W-:Y:S02]  /*77950*/  STL [R1+0x1198], R0 ;  /* 0x0011980001007387 */ /* 0x0007e40000100800 */
[----:B---3--:R-:W-:Y:S02]  /*77960*/  F2FP.F16.F32.PACK_AB R0, R5, R6 ;  /* 0x000000060500723e */ /* 0x008fe400000000ff */
[----:B----4-:R-:W-:Y:S02]  /*77970*/  F2FP.F16.F32.PACK_AB R5, R37, R36 ;  /* 0x000000242505723e */ /* 0x010fe400000000ff */
[----:B------:R-:W-:Y:S01]  /*77980*/  F2FP.F16.F32.PACK_AB R6, R49, R48 ;  /* 0x000000303106723e */ /* 0x000fe200000000ff */
[----:B------:R0:W-:Y:S04]  /*77990*/  STL [R1+0x1194], R0 ;  /* 0x0011940001007387 */ /* 0x0001e80000100800 */
[----:B------:R1:W-:Y:S01]  /*779a0*/  STL [R1+0x1190], R5 ;  /* 0x0011900501007387 */ /* 0x0003e20000100800 */
[----:B0-----:R-:W-:-:S03]  /*779b0*/  F2FP.F16.F32.PACK_AB R0, R40, R52 ;  /* 0x000000342800723e */ /* 0x001fc600000000ff */
[----:B------:R0:W-:Y:S01]  /*779c0*/  STL [R1+0x118c], R6 ;  /* 0x00118c0601007387 */ /* 0x0001e20000100800 */
[----:B-1----:R-:W-:-:S03]  /*779d0*/  F2FP.F16.F32.PACK_AB R5, R41, R53 ;  /* 0x000000352905723e */ /* 0x002fc600000000ff */
        /* <DEDUP_REMOVED lines=9> */
[----:B--2---:R-:W-:-:S03]  /*77a70*/  F2FP.F16.F32.PACK_AB R0, R42, R20 ;  /* 0x000000142a00723e */ /* 0x004fc600000000ff */
[----:B------:R1:W-:Y:S04]  /*77a80*/  STL [R1+0x1174], R6 ;  /* 0x0011740601007387 */ /* 0x0003e80000100800 */
[----:B------:R2:W-:Y:S01]  /*77a90*/  STL [R1+0x1170], R0 ;  /* 0x0011700001007387 */ /* 0x0005e20000100800 */
[----:B0-----:R-:W-:Y:S02]  /*77aa0*/  F2FP.F16.F32.PACK_AB R5, R21, R16 ;  /* 0x000000101505723e */ /* 0x001fe400000000ff */
[----:B-1----:R-:W-:-:S03]  /*77ab0*/  F2FP.F16.F32.PACK_AB R6, R17, R12 ;  /* 0x0000000c1106723e */ /* 0x002fc600000000ff */
[----:B------:R0:W-:Y:S01]  /*77ac0*/  STL [R1+0x116c], R5 ;  /* 0x00116c0501007387 */ /* 0x0001e20000100800 */
[----:B--2---:R-:W-:-:S03]  /*77ad0*/  F2FP.F16.F32.PACK_AB R0, R13, R8 ;  /* 0x000000080d00723e */ /* 0x004fc600000000ff */
        /* <DEDUP_REMOVED lines=28> */
[----:B------:R-:W-:Y:S01]  /*77ca0*/  STL [R1+0xfc0], R3 ;  /* 0x000fc00301007387 */ /* 0x000fe20000100800 */
[----:B--2---:R-:W-:-:S03]  /*77cb0*/  F2FP.F16.F32.PACK_AB R0, R51, R54 ;  /* 0x000000363300723e */ /* 0x004fc600000000ff */
[----:B------:R-:W-:Y:S04]  /*77cc0*/  STL [R1+0xfbc], R2 ;  /* 0x000fbc0201007387 */ /* 0x000fe80000100800 */
        /* <DEDUP_REMOVED lines=881> */
[----:B------:R-:W2:Y:S04]  /*7b3e0*/  LDL.LU R5, [R1+0x283c] ;  /* 0x00283c0001057983 */ /* 0x000ea80000300800 */
[----:B------:R3:W-:Y:S02]  /*7b3f0*/  STL [R1+0x318], R0 ;  /* 0x0003180001007387 */ /* 0x0007e40000100800 */
[----:B---3--:R-:W-:Y:S02]  /*7b400*/  F2FP.F16.F32.PACK_AB R0, R49, R48 ;  /* 0x000000303100723e */ /* 0x008fe400000000ff */
[----:B------:R-:W-:Y:S02]  /*7b410*/  F2FP.F16.F32.PACK_AB R2, R9, R2 ;  /* 0x000000020902723e */ /* 0x000fe400000000ff */
[----:B------:R-:W-:-:S02]  /*7b420*/  F2FP.F16.F32.PACK_AB R3, R3, R4 ;  /* 0x000000040303723e */ /* 0x000fc400000000ff */
[----:B--2---:R-:W-:Y:S02]  /*7b430*/  F2FP.F16.F32.PACK_AB R5, R5, R6 ;  /* 0x000000060505723e */ /* 0x004fe400000000ff */
[----:B----4-:R-:W-:-:S03]  /*7b440*/  F2FP.F16.F32.PACK_AB R6, R37, R36 ;  /* 0x000000242506723e */ /* 0x010fc600000000ff */
[----:B------:R0:W-:Y:S04]  /*7b450*/  STL [R1+0x314], R5 ;  /* 0x0003140501007387 */ /* 0x0001e80000100800 */
        /* <DEDUP_REMOVED lines=20> */
[----:B0-----:R-:W-:-:S05]  /*7b5a0*/  F2FP.F16.F32.PACK_AB R5, R13, R8 ;  /* 0x000000080d05723e */ /* 0x001fca00000000ff */
[----:B------:R-:W-:Y:S01]  /*7b5b0*/  STL [R1+0x2e4], R5 ;  /* 0x0002e40501007387 */ /* 0x000fe20000100800 */
[----:B-1----:R-:W-:-:S03]  /*7b5c0*/  F2FP.F16.F32.PACK_AB R0, R60, R61 ;  /* 0x0000003d3c00723e */ /* 0x002fc600000000ff */
        /* <DEDUP_REMOVED lines=26> */
[----:B------:R-:W-:Y:S04]  /*7b770*/  STL [R1+0x2a8], R3 ;  /* 0x0002a80301007387 */ /* 0x000fe80000100800 */
[----:B------:R-:W2:Y:S01]  /*7b780*/  LDL.LU R9, [R1+0x9c0] ;  /* 0x0009c00001097983 */ /* 0x000ea20000300800 */
[----:B0-----:R-:W-:Y:S02]  /*7b790*/  F2FP.F16.F32.PACK_AB R2, R55, R58 ;  /* 0x0000003a3702723e */ /* 0x001fe400000000ff */
[----:B-1----:R-:W-:-:S03]  /*7b7a0*/  F2FP.F16.F32.PACK_AB R0, R59, R43 ;  /* 0x0000002b3b00723e */ /* 0x002fc600000000ff */
        /* <DEDUP_REMOVED lines=73> */
[----:B------:R-:W2:Y:S01]  /*7bc40*/  LDL.LU R8, [R1+0x2830] ;  /* 0x0028300001087983 */ /* 0x000ea20000300800 */
[----:B----4-:R-:W-:-:S03]  /*7bc50*/  F2FP.F16.F32.PACK_AB R17, R12, R17 ;  /* 0x000000110c11723e */ /* 0x010fc600000000ff */
[----:B------:R0:W-:Y:S01]  /*7bc60*/  STL [R1+0x298], R9 ;  /* 0x0002980901007387 */ /* 0x0001e20000100800 */
[----:B---3--:R-:W-:Y:S02]  /*7bc70*/  F2FP.F16.F32.PACK_AB R21, R16, R21 ;  /* 0x000000151015723e */ /* 0x008fe400000000ff */
[----:B------:R-:W-:Y:S01]  /*7bc80*/  F2FP.F16.F32.PACK_AB R42, R20, R42 ;  /* 0x0000002a142a723e */ /* 0x000fe200000000ff */
[----:B0-----:R-:W3:Y:S01]  /*7bc90*/  LDL.LU R9, [R1+0x282c] ;  /* 0x00282c0001097983 */ /* 0x001ee20000300800 */
[----:B------:R-:W-:Y:S02]  /*7bca0*/  F2FP.F16.F32.PACK_AB R24, R25, R24 ;  /* 0x000000181918723e */ /* 0x000fe400000000ff */
[----:B------:R-:W-:Y:S02]  /*7bcb0*/  F2FP.F16.F32.PACK_AB R28, R29, R28 ;  /* 0x0000001c1d1c723e */ /* 0x000fe400000000ff */
[----:B------:R-:W-:Y:S02]  /*7bcc0*/  F2FP.F16.F32.PACK_AB R32, R33, R32 ;  /* 0x000000202120723e */ /* 0x000fe400000000ff */
[----:B------:R-:W-:-:S02]  /*7bcd0*/  F2FP.F16.F32.PACK_AB R5, R0, R5 ;  /* 0x000000050005723e */ /* 0x000fc400000000ff */
[----:B------:R-:W-:Y:S02]  /*7bce0*/  F2FP.F16.F32.PACK_AB R0, R6, R37 ;  /* 0x000000250600723e */ /* 0x000fe400000000ff */
[----:B------:R-:W-:Y:S02]  /*7bcf0*/  F2FP.F16.F32.PACK_AB R6, R48, R40 ;  /* 0x000000283006723e */ /* 0x000fe400000000ff */
[----:B------:R-:W-:Y:S02]  /*7bd00*/  F2FP.F16.F32.PACK_AB R2, R56, R2 ;  /* 0x000000023802723e */ /* 0x000fe400000000ff */
[----:B------:R-:W-:Y:S02]  /*7bd10*/  F2FP.F16.F32.PACK_AB R3, R3, R4 ;  /* 0x000000040303723e */ /* 0x000fe400000000ff */
[----:B--2---:R-:W-:Y:S02]  /*7bd20*/  F2FP.F16.F32.PACK_AB R13, R8, R13 ;  /* 0x0000000d080d723e */ /* 0x004fe400000000ff */
[----:B------:R-:W2:Y:S04]  /*7bd30*/  LDL.LU R8, [R1+0x2828] ;  /* 0x0028280001087983 */ /* 0x000ea80000300800 */
[----:B------:R0:W-:Y:S04]  /*7bd40*/  STL [R1+0x294], R13 ;  /* 0x0002940d01007387 */ /* 0x0001e80000100800 */
[----:B0-----:R-:W4:Y:S04]  /*7bd50*/  LDL.LU R13, [R1+0x2824] ;  /* 0x00282400010d7983 */ /* 0x001f280000300800 */
[----:B------:R-:W2:Y:S04]  /*7bd60*/  LDL.LU R12, [R1+0x2820] ;  /* 0x00282000010c7983 */ /* 0x000ea80000300800 */
[----:B------:R0:W-:Y:S04]  /*7bd70*/  STL [R1+0x290], R17 ;  /* 0x0002901101007387 */ /* 0x0001e80000100800 */
[----:B0-----:R-:W2:Y:S04]  /*7bd80*/  LDL.LU R17, [R1+0x281c] ;  /* 0x00281c0001117983 */ /* 0x001ea80000300800 */
        /* <DEDUP_REMOVED lines=15> */
[----:B------:R0:W-:Y:S04]  /*7be80*/  STL [R1+0x278], R5 ;  /* 0x0002780501007387 */ /* 0x0001e80000100800 */
[----:B------:R1:W-:Y:S01]  /*7be90*/  STL [R1+0x274], R0 ;  /* 0x0002740001007387 */ /* 0x0003e20000100800 */
[----:B0-----:R-:W-:-:S02]  /*7bea0*/  F2FP.F16.F32.PACK_AB R5, R36, R49 ;  /* 0x000000312405723e */ /* 0x001fc400000000ff */
[----:B-1----:R-:W-:-:S03]  /*7beb0*/  F2FP.F16.F32.PACK_AB R0, R52, R41 ;  /* 0x000000293400723e */ /* 0x002fc600000000ff */
[----:B------:R0:W-:Y:S04]  /*7bec0*/  STL [R1+0x270], R5 ;  /* 0x0002700501007387 */ /* 0x0001e80000100800 */
[----:B------:R-:W-:Y:S04]  /*7bed0*/  STL [R1+0x26c], R6 ;  /* 0x00026c0601007387 */ /* 0x000fe80000100800 */
[----:B------:R1:W-:Y:S01]  /*7bee0*/  STL [R1+0x268], R0 ;  /* 0x0002680001007387 */ /* 0x0003e20000100800 */
[----:B0-----:R-:W-:-:S05]  /*7bef0*/  F2FP.F16.F32.PACK_AB R5, R53, R57 ;  /* 0x000000393505723e */ /* 0x001fca00000000ff */
[----:B------:R-:W-:Y:S01]  /*7bf00*/  STL [R1+0x264], R5 ;  /* 0x0002640501007387 */ /* 0x000fe20000100800 */
[----:B-1----:R-:W-:-:S03]  /*7bf10*/  F2FP.F16.F32.PACK_AB R0, R60, R61 ;  /* 0x0000003d3c00723e */ /* 0x002fc600000000ff */
        /* <DEDUP_REMOVED lines=27> */
[----:B------:R-:W-:Y:S01]  /*7c0d0*/  STL [R1+0x228], R3 ;  /* 0x0002280301007387 */ /* 0x000fe20000100800 */
[----:B-1----:R-:W-:-:S03]  /*7c0e0*/  F2FP.F16.F32.PACK_AB R0, R59, R43 ;  /* 0x0000002b3b00723e */ /* 0x002fc600000000ff */
[----:B------:R-:W2:Y:S04]  /*7c0f0*/  LDL.LU R48, [R1+0x608] ;  /* 0x0006080001307983 */ /* 0x000ea80000300800 */
[----:B------:R0:W-:Y:S04]  /*7c100*/  STL [R1+0x224], R2 ;  /* 0x0002240201007387 */ /* 0x0001e80000100800 */
[----:B------:R-:W2:Y:S04]  /*7c110*/  LDL.LU R40, [R1+0xa08] ;  /* 0x000a080001287983 */ /* 0x000ea80000300800 */
[----:B------:R1:W-:Y:S04]  /*7c120*/  STL [R1+0x220], R0 ;  /* 0x0002200001007387 */ /* 0x0003e80000100800 */
[----:B------:R-:W1:Y:S04]  /*7c130*/  LDL.LU R52, [R1+0x600] ;  /* 0x0006000001347983 */ /* 0x000e680000300800 */
[----:B------:R-:W1:Y:S04]  /*7c140*/  LDL.LU R41, [R1+0xa00] ;  /* 0x000a000001297983 */ /* 0x000e680000300800 */
[----:B------:R-:W3:Y:S04]  /*7c150*/  LDL.LU R53, [R1+0x808] ;  /* 0x0008080001357983 */ /* 0x000ee80000300800 */
[----:B------:R-:W3:Y:S04]  /*7c160*/  LDL.LU R57, [R1+0xc08] ;  /* 0x000c080001397983 */ /* 0x000ee80000300800 */
        /* <DEDUP_REMOVED lines=34> */
[----:B--2---:R-:W-:-:S05]  /*7c390*/  F2FP.F16.F32.PACK_AB R6, R48, R40 ;  /* 0x000000283006723e */ /* 0x004fca00000000ff */
[----:B------:R-:W-:Y:S01]  /*7c3a0*/  STL [R1+0x21c], R6 ;  /* 0x00021c0601007387 */ /* 0x000fe20000100800 */
[----:B-1----:R-:W-:-:S05]  /*7c3b0*/  F2FP.F16.F32.PACK_AB R0, R52, R41 ;  /* 0x000000293400723e */ /* 0x002fca00000000ff */
[----:B------:R0:W-:Y:S01]  /*7c3c0*/  STL [R1+0x218], R0 ;  /* 0x0002180001007387 */ /* 0x0001e20000100800 */
[----:B---3--:R-:W-:-:S05]  /*7c3d0*/  F2FP.F16.F32.PACK_AB R5, R53, R57 ;  /* 0x000000393505723e */ /* 0x008fca00000000ff */
[----:B------:R1:W-:Y:S01]  /*7c3e0*/  STL [R1+0x214], R5 ;  /* 0x0002140501007387 */ /* 0x0003e20000100800 */
[----:B----4-:R-:W-:-:S05]  /*7c3f0*/  F2FP.F16.F32.PACK_AB R2, R56, R2 ;  /* 0x000000023802723e */ /* 0x010fca00000000ff */
[----:B------:R2:W-:Y:S01]  /*7c400*/  STL [R1+0x210], R2 ;  /* 0x0002100201007387 */ /* 0x0005e20000100800 */
[----:B0-----:R-:W-:-:S05]  /*7c410*/  F2FP.F16.F32.PACK_AB R0, R11, R34 ;  /* 0x000000220b00723e */ /* 0x001fca00000000ff */
[----:B------:R0:W-:Y:S01]  /*7c420*/  STL [R1+0x20c], R0 ;  /* 0x00020c0001007387 */ /* 0x0001e20000100800 */
[----:B-1----:R-:W-:-:S05]  /*7c430*/  F2FP.F16.F32.PACK_AB R5, R35, R38 ;  /* 0x000000262305723e */ /* 0x002fca00000000ff */
[----:B------:R-:W-:Y:S01]  /*7c440*/  STL [R1+0x208], R5 ;  /* 0x0002080501007387 */ /* 0x000fe20000100800 */
[----:B--2---:R-:W-:-:S03]  /*7c450*/  F2FP.F16.F32.PACK_AB R2, R39, R50 ;  /* 0x000000322702723e */ /* 0x004fc600000000ff */
[----:B------:R-:W2:Y:S04]  /*7c460*/  LDL.LU R11, [R1+0x63c] ;  /* 0x00063c00010b7983 */ /* 0x000ea80000300800 */
[----:B------:R-:W-:Y:S01]  /*7c470*/  STL [R1+0x204], R2 ;  /* 0x0002040201007387 */ /* 0x000fe20000100800 */
[----:B0-----:R-:W-:-:S03]  /*7c480*/  F2FP.F16.F32.PACK_AB R0, R51, R54 ;  /* 0x000000363300723e */ /* 0x001fc600000000ff */
[----:B------:R-:W2:Y:S04]  /*7c490*/  LDL.LU R34, [R1+0xa3c] ;  /* 0x000a3c0001227983 */ /* 0x000ea80000300800 */
[----:B------:R0:W-:Y:S04]  /*7c4a0*/  STL [R1+0x200], R0 ;  /* 0x0002000001007387 */ /* 0x0001e80000100800 */
[----:B------:R-:W3:Y:S04]  /*7c4b0*/  LDL.LU R35, [R1+0x634] ;  /* 0x0006340001237983 */ /* 0x000ee80000300800 */
[----:B------:R-:W3:Y:S01]  /*7c4c0*/  LDL.LU R38, [R1+0xa34] ;  /* 0x000a340001267983 */ /* 0x000ee20000300800 */
[----:B0-----:R-:W-:-:S03]  /*7c4d0*/  F2FP.F16.F32.PACK_AB R0, R60, R61 ;  /* 0x0000003d3c00723e */ /* 0x001fc600000000ff */
[----:B------:R-:W4:Y:S01]  /*7c4e0*/  LDL.LU R39, [R1+0x83c] ;  /* 0x00083c0001277983 */ /* 0x000f220000300800 */
[----:B------:R-:W-:-:S03]  /*7c4f0*/  F2FP.F16.F32.PACK_AB R3, R3, R4 ;  /* 0x000000040303723e */ /* 0x000fc600000000ff */
[----:B------:R-:W4:Y:S01]  /*7c500*/  LDL.LU R50, [R1+0xc3c] ;  /* 0x000c3c0001327983 */ /* 0x000f220000300800 */
[----:B------:R-:W-:-:S03]  /*7c510*/  F2FP.F16.F32.PACK_AB R2, R55, R58 ;  /* 0x0000003a3702723e */ /* 0x000fc600000000ff */
[----:B------:R-:W4:Y:S04]  /*7c520*/  LDL.LU R51, [R1+0x834] ;  /* 0x0008340001337983 */ /* 0x000f280000300800 */
[----:B------:R-:W4:Y:S04]  /*7c530*/  LDL.LU R54, [R1+0xc34] ;  /* 0x000c340001367983 */ /* 0x000f280000300800 */
[----:B------:R0:W-:Y:S04]  /*7c540*/  STL [R1+0x1fc], R0 ;  /* 0x0001fc0001007387 */ /* 0x0001e80000100800 */
[----:B------:R-:W-:Y:S04]  /*7c550*/  STL [R1+0x1f8], R3 ;  /* 0x0001f80301007387 */ /* 0x000fe80000100800 */
[----:B------:R-:W4:Y:S01]  /*7c560*/  LDL.LU R55, [R1+0x638] ;  /* 0x0006380001377983 */ /* 0x000f220000300800 */
[----:B0-----:R-:W-:-:S03]  /*7c570*/  F2FP.F16.F32.PACK_AB R0, R59, R43 ;  /* 0x0000002b3b00723e */ /* 0x001fc600000000ff */
[----:B------:R0:W-:Y:S04]  /*7c580*/  STL [R1+0x1f4], R2 ;  /* 0x0001f40201007387 */ /* 0x0001e80000100800 */
[----:B------:R-:W4:Y:S04]  /*7c590*/  LDL.LU R58, [R1+0xa38] ;  /* 0x000a3800013a7983 */ /* 0x000f280000300800 */
[----:B------:R1:W-:Y:S04]  /*7c5a0*/  STL [R1+0x1f0], R0 ;  /* 0x0001f00001007387 */ /* 0x0003e80000100800 */
[----:B------:R-:W4:Y:S04]  /*7c5b0*/  LDL.LU R59, [R1+0x630] ;  /* 0x00063000013b7983 */ /* 0x000f280000300800 */
[----:B------:R-:W4:Y:S01]  /*7c5c0*/  LDL.LU R43, [R1+0xa30] ;  /* 0x000a3000012b7983 */ /* 0x000f220000300800 */
[----:B0-----:R-:W-:-:S02]  /*7c5d0*/  F2FP.F16.F32.PACK_AB R2, R7, R44 ;  /* 0x0000002c0702723e */ /* 0x001fc400000000ff */
[----:B-1----:R-:W-:Y:S02]  /*7c5e0*/  F2FP.F16.F32.PACK_AB R0, R45, R46 ;  /* 0x0000002e2d00723e */ /* 0x002fe400000000ff */
        /* <DEDUP_REMOVED lines=10> */
[----:B------:R-:W-:Y:S04]  /*7c690*/  STL [R1+0x1d8], R3 ;  /* 0x0001d80301007387 */ /* 0x000fe80000100800 */
[----:B------:R-:W4:Y:S01]  /*7c6a0*/  LDL.LU R46, [R1+0x838] ;  /* 0x00083800012e7983 */ /* 0x000f220000300800 */
[----:B0-----:R-:W-:-:S03]  /*7c6b0*/  F2FP.F16.F32.PACK_AB R0, R30, R31 ;  /* 0x0000001f1e00723e */ /* 0x001fc600000000ff */
[----:B------:R-:W-:Y:S04]  /*7c6c0*/  STL [R1+0x1d4], R2 ;  /* 0x0001d40201007387 */ /* 0x000fe80000100800 */
        /* <DEDUP_REMOVED lines=13> */
[----:B------:R0:W-:Y:S01]  /*7c7a0*/  STL [R1+0x1cc], R0 ;  /* 0x0001cc0001007387 */ /* 0x0001e20000100800 */
[----:B---3--:R-:W-:-:S05]  /*7c7b0*/  F2FP.F16.F32.PACK_AB R3, R35, R38 ;  /* 0x000000262303723e */ /* 0x008fca00000000ff */
[----:B------:R-:W-:Y:S01]  /*7c7c0*/  STL [R1+0x1c8], R3 ;  /* 0x0001c80301007387 */ /* 0x000fe20000100800 */
[----:B----4-:R-:W-:-:S03]  /*7c7d0*/  F2FP.F16.F32.PACK_AB R2, R39, R50 ;  /* 0x000000322702723e */ /* 0x010fc600000000ff */
[----:B------:R-:W2:Y:S04]  /*7c7e0*/  LDL.LU R34, [R1+0x848] ;  /* 0x0008480001227983 */ /* 0x000ea80000300800 */
[----:B------:R-:W-:Y:S01]  /*7c7f0*/  STL [R1+0x1c4], R2 ;  /* 0x0001c40201007387 */ /* 0x000fe20000100800 */
[----:B0-----:R-:W-:-:S03]  /*7c800*/  F2FP.F16.F32.PACK_AB R0, R51, R54 ;  /* 0x000000363300723e */ /* 0x001fc600000000ff */
[----:B------:R-:W3:Y:S04]  /*7c810*/  LDL.LU R35, [R1+0x840] ;  /* 0x0008400001237983 */ /* 0x000ee80000300800 */
[----:B------:R-:W-:Y:S04]  /*7c820*/  STL [R1+0x1c0], R0 ;  /* 0x0001c00001007387 */ /* 0x000fe80000100800 */
[----:B------:R-:W4:Y:S04]  /*7c830*/  LDL.LU R38, [R1+0x65c] ;  /* 0x00065c0001267983 */ /* 0x000f280000300800 */
[----:B------:R-:W4:Y:S04]  /*7c840*/  LDL.LU R39, [R1+0xa5c] ;  /* 0x000a5c0001277983 */ /* 0x000f280000300800 */
[----:B------:R-:W4:Y:S01]  /*7c850*/  LDL.LU R50, [R1+0x654] ;  /* 0x0006540001327983 */ /* 0x000f220000300800 */
[----:B------:R-:W-:-:S03]  /*7c860*/  F2FP.F16.F32.PACK_AB R11, R55, R58 ;  /* 0x0000003a370b723e */ /* 0x000fc600000000ff */
[----:B------:R-:W4:Y:S04]  /*7c870*/  LDL.LU R51, [R1+0xa54] ;  /* 0x000a540001337983 */ /* 0x000f280000300800 */
[----:B------:R-:W4:Y:S04]  /*7c880*/  LDL.LU R54, [R1+0x85c] ;  /* 0x00085c0001367983 */ /* 0x000f280000300800 */
[----:B------:R0:W-:Y:S01]  /*7c890*/  STL [R1+0x2768], R11 ;  /* 0x0027680b01007387 */ /* 0x0001e20000100800 */
[----:B------:R-:W-:-:S03]  /*7c8a0*/  F2FP.F16.F32.PACK_AB R10, R59, R43 ;  /* 0x0000002b3b0a723e */ /* 0x000fc600000000ff */
[----:B------:R-:W4:Y:S04]  /*7c8b0*/  LDL.LU R55, [R1+0x854] ;  /* 0x0008540001377983 */ /* 0x000f280000300800 */
[----:B------:R-:W4:Y:S04]  /*7c8c0*/  LDL.LU R58, [R1+0x658] ;  /* 0x00065800013a7983 */ /* 0x000f280000300800 */
[----:B------:R-:W4:Y:S04]  /*7c8d0*/  LDL.LU R59, [R1+0xa58] ;  /* 0x000a5800013b7983 */ /* 0x000f280000300800 */
[----:B------:R-:W4:Y:S04]  /*7c8e0*/  LDL.LU R43, [R1+0xa50] ;  /* 0x000a5000012b7983 */ /* 0x000f280000300800 */
[----:B------:R-:W-:Y:S01]  /*7c8f0*/  STL [R1+0x276c], R10 ;  /* 0x00276c0a01007387 */ /* 0x000fe20000100800 */
[----:B------:R-:W-:-:S02]  /*7c900*/  F2FP.F16.F32.PACK_AB R9, R46, R9 ;  /* 0x000000092e09723e */ /* 0x000fc400000000ff */
[----:B------:R-:W-:-:S03]  /*7c910*/  F2FP.F16.F32.PACK_AB R8, R47, R8 ;  /* 0x000000082f08723e */ /* 0x000fc600000000ff */
[----:B------:R-:W-:Y:S04]  /*7c920*/  STL [R1+0x2770], R9 ;  /* 0x0027700901007387 */ /* 0x000fe80000100800 */
[----:B------:R-:W-:Y:S01]  /*7c930*/  STL [R1+0x2774], R8 ;  /* 0x0027740801007387 */ /* 0x000fe20000100800 */
[----:B------:R-:W-:Y:S02]  /*7c940*/  F2FP.F16.F32.PACK_AB R15, R14, R15 ;  /* 0x0000000f0e0f723e */ /* 0x000fe400000000ff */
[----:B------:R-:W-:-:S03]  /*7c950*/  F2FP.F16.F32.PACK_AB R14, R18, R19 ;  /* 0x00000013120e723e */ /* 0x000fc600000000ff */
[----:B------:R-:W-:Y:S01]  /*7c960*/  STL [R1+0x2778], R15 ;  /* 0x0027780f01007387 */ /* 0x000fe20000100800 */
[----:B------:R-:W-:-:S03]  /*7c970*/  F2FP.F16.F32.PACK_AB R13, R22, R13 ;  /* 0x0000000d160d723e */ /* 0x000fc600000000ff */
[----:B------:R-:W-:Y:S01]  /*7c980*/  STL [R1+0x277c], R14 ;  /* 0x00277c0e01007387 */ /* 0x000fe20000100800 */
[----:B------:R-:W-:-:S03]  /*7c990*/  F2FP.F16.F32.PACK_AB R12, R23, R12 ;  /* 0x0000000c170c723e */ /* 0x000fc600000000ff */
[----:B------:R-:W-:Y:S01]  /*7c9a0*/  STL [R1+0x2780], R13 ;  /* 0x0027800d01007387 */ /* 0x000fe20000100800 */
[----:B------:R-:W-:-:S03]  /*7c9b0*/  F2FP.F16.F32.PACK_AB R19, R26, R27 ;  /* 0x0000001b1a13723e */ /* 0x000fc600000000ff */
[----:B------:R-:W-:Y:S01]  /*7c9c0*/  STL [R1+0x2784], R12 ;  /* 0x0027840c01007387 */ /* 0x000fe20000100800 */
[----:B------:R-:W-:-:S03]  /*7c9d0*/  F2FP.F16.F32.PACK_AB R18, R30, R31 ;  /* 0x0000001f1e12723e */ /* 0x000fc600000000ff */
[----:B------:R-:W-:Y:S04]  /*7c9e0*/  STL [R1+0x2788], R19 ;  /* 0x0027881301007387 */ /* 0x000fe80000100800 */
[----:B------:R-:W-:Y:S01]  /*7c9f0*/  STL [R1+0x278c], R18 ;  /* 0x00278c1201007387 */ /* 0x000fe20000100800 */
[----:B--2---:R-:W-:Y:S02]  /*7ca00*/  F2FP.F16.F32.PACK_AB R17, R34, R17 ;  /* 0x000000112211723e */ /* 0x004fe400000000ff */
[----:B---3--:R-:W-:-:S03]  /*7ca10*/  F2FP.F16.F32.PACK_AB R16, R35, R16 ;  /* 0x000000102310723e */ /* 0x008fc600000000ff */
[----:B------:R-:W-:Y:S04]  /*7ca20*/  STL [R1+0x2790], R17 ;  /* 0x0027901101007387 */ /* 0x000fe80000100800 */
[----:B------:R-:W-:Y:S01]  /*7ca30*/  STL [R1+0x2794], R16 ;  /* 0x0027941001007387 */ /* 0x000fe20000100800 */
[----:B----4-:R-:W-:Y:S02]  /*7ca40*/  F2FP.F16.F32.PACK_AB R23, R38, R39 ;  /* 0x000000272617723e */ /* 0x010fe400000000ff */
        /* <DEDUP_REMOVED lines=8> */
[----:B------:R-:W-:Y:S04]  /*7cad0*/  STL [R1+0x27a8], R27 ;  /* 0x0027a81b01007387 */ /* 0x000fe80000100800 */
[----:B0-----:R-:W2:Y:S04]  /*7cae0*/  LDL.LU R11, [R1+0x858] ;  /* 0x00085800010b7983 */ /* 0x001ea80000300800 */
        /* <DEDUP_REMOVED lines=33> */
[----:B------:R-:W-:-:S03]  /*7cd00*/  F2FP.F16.F32.PACK_AB R26, R42, R43 ;  /* 0x0000002b2a1a723e */ /* 0x000fc600000000ff */
[----:B------:R-:W4:Y:S04]  /*7cd10*/  LDL.LU R58, [R1+0x88c] ;  /* 0x00088c00013a7983 */ /* 0x000f280000300800 */
[----:B------:R-:W4:Y:S04]  /*7cd20*/  LDL.LU R59, [R1+0xc8c] ;  /* 0x000c8c00013b7983 */ /* 0x000f280000300800 */
[----:B------:R-:W4:Y:S04]  /*7cd30*/  LDL.LU R42, [R1+0x884] ;  /* 0x00088400012a7983 */ /* 0x000f280000300800 */
[----:B------:R-:W4:Y:S04]  /*7cd40*/  LDL.LU R43, [R1+0xc84] ;  /* 0x000c8400012b7983 */ /* 0x000f280000300800 */
[----:B------:R-:W-:Y:S01]  /*7cd50*/  STL [R1+0x27ac], R26 ;  /* 0x0027ac1a01007387 */ /* 0x000fe20000100800 */
[----:B--2---:R-:W-:-:S02]  /*7cd60*/  F2FP.F16.F32.PACK_AB R25, R11, R25 ;  /* 0x000000190b19723e */ /* 0x004fc400000000ff */
[----:B---3--:R-:W-:-:S03]  /*7cd70*/  F2FP.F16.F32.PACK_AB R24, R0, R24 ;  /* 0x000000180018723e */ /* 0x008fc600000000ff */
[----:B------:R-:W-:Y:S01]  /*7cd80*/  STL [R1+0x27b0], R25 ;  /* 0x0027b01901007387 */ /* 0x000fe20000100800 */
[----:B----4-:R-:W-:-:S03]  /*7cd90*/  F2FP.F16.F32.PACK_AB R31, R5, R31 ;  /* 0x0000001f051f723e */ /* 0x010fc600000000ff */
        /* <DEDUP_REMOVED lines=22> */
[----:B------:R0:W-:Y:S04]  /*7cf00*/  STL [R1+0x4], R0 ;  /* 0x0000040001007387 */ /* 0x0001e80000100800 */
[----:B------:R1:W-:Y:S01]  /*7cf10*/  STL [R1], R3 ;  /* 0x0000000301007387 */ /* 0x0003e20000100800 */
[----:B------:R-:W-:Y:S02]  /*7cf20*/  F2FP.F16.F32.PACK_AB R2, R4, R7 ;  /* 0x000000070402723e */ /* 0x000fe400000000ff */
        /* <DEDUP_REMOVED lines=88> */
[----:B---3--:R-:W-:-:S03]  /*7d4b0*/  F2FP.F16.F32.PACK_AB R29, R29, R30 ;  /* 0x0000001e1d1d723e */ /* 0x008fc600000000ff */
[----:B------:R4:W-:Y:S01]  /*7d4c0*/  STL [R1+0x38], R32 ;  /* 0x0000382001007387 */ /* 0x0009e20000100800 */
[----:B------:R-:W-:Y:S02]  /*7d4d0*/  F2FP.F16.F32.PACK_AB R25, R25, R26 ;  /* 0x0000001a1919723e */ /* 0x000fe400000000ff */
[----:B------:R-:W-:Y:S02]  /*7d4e0*/  F2FP.F16.F32.PACK_AB R21, R21, R22 ;  /* 0x000000161515723e */ /* 0x000fe400000000ff */
[----:B----4-:R-:W-:Y:S02]  /*7d4f0*/  F2FP.F16.F32.PACK_AB R32, R35, R28 ;  /* 0x0000001c2320723e */ /* 0x010fe400000000ff */
[----:B------:R-:W-:Y:S02]  /*7d500*/  F2FP.F16.F32.PACK_AB R28, R31, R24 ;  /* 0x000000181f1c723e */ /* 0x000fe400000000ff */
[----:B------:R-:W-:Y:S02]  /*7d510*/  F2FP.F16.F32.PACK_AB R24, R27, R20 ;  /* 0x000000141b18723e */ /* 0x000fe400000000ff */
[----:B------:R-:W-:-:S02]  /*7d520*/  F2FP.F16.F32.PACK_AB R20, R23, R16 ;  /* 0x000000101714723e */ /* 0x000fc400000000ff */
[----:B------:R-:W-:Y:S02]  /*7d530*/  F2FP.F16.F32.PACK_AB R17, R17, R18 ;  /* 0x000000121111723e */ /* 0x000fe400000000ff */
[----:B------:R-:W-:Y:S02]  /*7d540*/  F2FP.F16.F32.PACK_AB R16, R19, R12 ;  /* 0x0000000c1310723e */ /* 0x000fe400000000ff */
        /* <DEDUP_REMOVED lines=8> */
[----:B--2---:R-:W-:-:S05]  /*7d5d0*/  F2FP.F16.F32.PACK_AB R33, R33, R34 ;  /* 0x000000222121723e */ /* 0x004fca00000000ff */
        /* <DEDUP_REMOVED lines=14> */
[----:B------:R0:W-:Y:S04]  /*7d6c0*/  STL [R1+0x7c], R0 ;  /* 0x00007c0001007387 */ /* 0x0001e80000100800 */
        /* <DEDUP_REMOVED lines=8> */
[----:B------:R-:W-:Y:S01]  /*7d750*/  STL [R1+0x88], R5 ;  /* 0x0000880501007387 */ /* 0x000fe20000100800 */
[----:B------:R-:W-:-:S03]  /*7d760*/  F2FP.F16.F32.PACK_AB R2, R4, R7 ;  /* 0x000000070402723e */ /* 0x000fc600000000ff */
[----:B------:R0:W-:Y:S04]  /*7d770*/  STL [R1+0x84], R0 ;  /* 0x0000840001007387 */ /* 0x0001e80000100800 */
        /* <DEDUP_REMOVED lines=147> */
[----:B------:R-:W2:Y:S04]  /*7e0b0*/  LDL.LU R32, [R1+0xb08] ;  /* 0x000b080001207983 */ /* 0x000ea80000300800 */
[----:B------:R-:W-:Y:S04]  /*7e0c0*/  STL [R1+0x124], R2 ;  /* 0x0001240201007387 */ /* 0x000fe80000100800 */
[----:B------:R-:W3:Y:S01]  /*7e0d0*/  LDL.LU R33, [R1+0x700] ;  /* 0x0007000001217983 */ /* 0x000ee20000300800 */
[----:B0-----:R-:W-:-:S05]  /*7e0e0*/  F2FP.F16.F32.PACK_AB R0, R42, R43 ;  /* 0x0000002b2a00723e */ /* 0x001fca00000000ff */
[----:B------:R-:W-:Y:S04]  /*7e0f0*/  STL [R1+0x120], R0 ;  /* 0x0001200001007387 */ /* 0x000fe80000100800 */
        /* <DEDUP_REMOVED lines=63> */
[----:B------:R0:W-:Y:S01]  /*7e4f0*/  STL [R1+0x13c], R32 ;  /* 0x00013c2001007387 */ /* 0x0001e20000100800 */
[----:B----4-:R-:W-:-:S03]  /*7e500*/  F2FP.F16.F32.PACK_AB R28, R35, R28 ;  /* 0x0000001c231c723e */ /* 0x010fc600000000ff */
[----:B0-----:R0:W5:Y:S01]  /*7e510*/  LDL.LU R32, [R1+0x27d4] ;  /* 0x0027d40001207983 */ /* 0x0011620000300800 */
[----:B---3--:R-:W-:Y:S02]  /*7e520*/  F2FP.F16.F32.PACK_AB R30, R29, R30 ;  /* 0x0000001e1d1e723e */ /* 0x008fe400000000ff */
        /* <DEDUP_REMOVED lines=16> */
[----:B--2---:R-:W-:-:S02]  /*7e630*/  F2FP.F16.F32.PACK_AB R34, R33, R34 ;  /* 0x000000222122723e */ /* 0x004fc400000000ff */
[----:B------:R0:W5:Y:S04]  /*7e640*/  LDL.LU R33, [R1+0x27d0] ;  /* 0x0027d00001217983 */ /* 0x0001680000300800 */
[----:B------:R1:W-:Y:S04]  /*7e650*/  STL [R1+0x138], R34 ;  /* 0x0001382201007387 */ /* 0x0003e80000100800 */
[----:B-1----:R0:W5:Y:S04]  /*7e660*/  LDL.LU R34, [R1+0x27cc] ;  /* 0x0027cc0001227983 */ /* 0x0021680000300800 */
        /* <DEDUP_REMOVED lines=38> */
[----:B-1----:R-:W2:Y:S04]  /*7e8d0*/  LDL.LU R56, [R1+0x2764] ;  /* 0x0027640001387983 */ /* 0x002ea80000300800 */
[----:B------:R-:W2:Y:S04]  /*7e8e0*/  LDL.LU R57, [R1+0x2760] ;  /* 0x0027600001397983 */ /* 0x000ea80000300800 */
[----:B------:R1:W-:Y:S04]  /*7e8f0*/  STL [R1+0x160], R53 ;  /* 0x0001603501007387 */ /* 0x0003e80000100800 */
[----:B-1----:R-:W3:Y:S04]  /*7e900*/  LDL.LU R53, [R1+0x275c] ;  /* 0x00275c0001357983 */ /* 0x002ee80000300800 */
[----:B------:R-:W3:Y:S04]  /*7e910*/  LDL.LU R41, [R1+0x2758] ;  /* 0x0027580001297983 */ /* 0x000ee80000300800 */
[----:B------:R1:W-:Y:S04]  /*7e920*/  STL [R1+0x17c], R52 ;  /* 0x00017c3401007387 */ /* 0x0003e80000100800 */
[----:B-1----:R-:W4:Y:S04]  /*7e930*/  LDL.LU R52, [R1+0x2754] ;  /* 0x0027540001347983 */ /* 0x002f280000300800 */
[----:B------:R-:W4:Y:S04]  /*7e940*/  LDL.LU R40, [R1+0x2750] ;  /* 0x0027500001287983 */ /* 0x000f280000300800 */
[----:B------:R1:W-:Y:S04]  /*7e950*/  STL [R1+0x178], R48 ;  /* 0x0001783001007387 */ /* 0x0003e80000100800 */
[----:B-1----:R-:W4:Y:S04]  /*7e960*/  LDL.LU R48, [R1+0x274c] ;  /* 0x00274c0001307983 */ /* 0x002f280000300800 */
[----:B------:R-:W4:Y:S04]  /*7e970*/  LDL.LU R49, [R1+0x2748] ;  /* 0x0027480001317983 */ /* 0x000f280000300800 */
[----:B------:R1:W-:Y:S04]  /*7e980*/  STL [R1+0x174], R36 ;  /* 0x0001742401007387 */ /* 0x0003e80000100800 */
[----:B-1----:R-:W4:Y:S04]  /*7e990*/  LDL.LU R36, [R1+0x2744] ;  /* 0x0027440001247983 */ /* 0x002f280000300800 */
[----:B------:R-:W4:Y:S01]  /*7e9a0*/  LDL.LU R37, [R1+0x2740] ;  /* 0x0027400001257983 */ /* 0x000f220000300800 */
[----:B------:R-:W-:-:S02]  /*7e9b0*/  F2FP.F16.F32.PACK_AB R0, R5, R0 ;  /* 0x000000000500723e */ /* 0x000fc400000000ff */
[----:B------:R-:W-:Y:S01]  /*7e9c0*/  F2FP.F16.F32.PACK_AB R60, R2, R60 ;  /* 0x0000003c023c723e */ /* 0x000fe200000000ff */
[----:B------:R1:W-:Y:S01]  /*7e9d0*/  STL [R1+0x170], R6 ;  /* 0x0001700601007387 */ /* 0x0003e20000100800 */
[----:B------:R-:W-:Y:S02]  /*7e9e0*/  F2FP.F16.F32.PACK_AB R3, R61, R3 ;  /* 0x000000033d03723e */ /* 0x000fe400000000ff */
[----:B------:R-:W-:Y:S02]  /*7e9f0*/  F2FP.F16.F32.PACK_AB R2, R4, R7 ;  /* 0x000000070402723e */ /* 0x000fe400000000ff */
[----:B------:R-:W-:Y:S01]  /*7ea00*/  F2FP.F16.F32.PACK_AB R4, R44, R45 ;  /* 0x0000002d2c04723e */ /* 0x000fe200000000ff */
[----:B-1----:R0:W5:Y:S04]  /*7ea10*/  LDL.LU R6, [R1+0x273c] ;  /* 0x00273c0001067983 */ /* 0x0021680000300800 */
[----:B------:R0:W5:Y:S04]  /*7ea20*/  LDL.LU R5, [R1+0x2738] ;  /* 0x0027380001057983 */ /* 0x0001680000300800 */
[----:B------:R1:W-:Y:S04]  /*7ea30*/  STL [R1+0x18c], R0 ;  /* 0x00018c0001007387 */ /* 0x0003e80000100800 */
[----:B-1----:R0:W5:Y:S04]  /*7ea40*/  LDL.LU R0, [R1+0x2734] ;  /* 0x0027340001007983 */ /* 0x0021680000300800 */
[----:B------:R-:W-:Y:S04]  /*7ea50*/  STL [R1+0x188], R60 ;  /* 0x0001883c01007387 */ /* 0x000fe80000100800 */
[----:B------:R1:W-:Y:S04]  /*7ea60*/  STL [R1+0x184], R3 ;  /* 0x0001840301007387 */ /* 0x0003e80000100800 */
[----:B------:R0:W-:Y:S01]  /*7ea70*/  STL [R1+0x180], R2 ;  /* 0x0001800201007387 */ /* 0x0001e20000100800 */
[----:B-1----:R-:W-:-:S03]  /*7ea80*/  F2FP.F16.F32.PACK_AB R3, R46, R47 ;  /* 0x0000002f2e03723e */ /* 0x002fc600000000ff */
[----:B------:R1:W-:Y:S01]  /*7ea90*/  STL [R1+0x19c], R4 ;  /* 0x00019c0401007387 */ /* 0x0003e20000100800 */
[----:B0-----:R-:W-:-:S03]  /*7eaa0*/  F2FP.F16.F32.PACK_AB R2, R38, R39 ;  /* 0x000000272602723e */ /* 0x001fc600000000ff */
[----:B------:R0:W-:Y:S04]  /*7eab0*/  STL [R1+0x198], R3 ;  /* 0x0001980301007387 */ /* 0x0001e80000100800 */
[----:B------:R0:W-:Y:S01]  /*7eac0*/  STL [R1+0x194], R2 ;  /* 0x0001940201007387 */ /* 0x0001e20000100800 */
[----:B-1----:R-:W-:Y:S02]  /*7ead0*/  F2FP.F16.F32.PACK_AB R4, R50, R51 ;  /* 0x000000333204723e */ /* 0x002fe400000000ff */
[----:B0-----:R-:W-:-:S03]  /*7eae0*/  F2FP.F16.F32.PACK_AB R3, R54, R55 ;  /* 0x000000373603723e */ /* 0x001fc600000000ff */
[----:B------:R0:W-:Y:S01]  /*7eaf0*/  STL [R1+0x190], R4 ;  /* 0x0001900401007387 */ /* 0x0001e20000100800 */
[----:B------:R-:W-:-:S03]  /*7eb00*/  F2FP.F16.F32.PACK_AB R2, R58, R59 ;  /* 0x0000003b3a02723e */ /* 0x000fc600000000ff */
[----:B------:R2:W-:Y:S04]  /*7eb10*/  STL [R1+0x1ac], R3 ;  /* 0x0001ac0301007387 */ /* 0x0005e80000100800 */
[----:B------:R3:W-:Y:S01]  /*7eb20*/  STL [R1+0x1a8], R2 ;  /* 0x0001a80201007387 */ /* 0x0007e20000100800 */
[----:B0-----:R-:W-:-:S05]  /*7eb30*/  F2FP.F16.F32.PACK_AB R4, R42, R43 ;  /* 0x0000002b2a04723e */ /* 0x001fca00000000ff */
[----:B------:R4:W-:Y:S01]  /*7eb40*/  STL [R1+0x1a4], R4 ;  /* 0x0001a40401007387 */ /* 0x0009e20000100800 */
[----:B--2---:R-:W-:-:S05]  /*7eb50*/  F2FP.F16.F32.PACK_AB R3, R57, R56 ;  /* 0x000000383903723e */ /* 0x004fca00000000ff */
[----:B------:R0:W-:Y:S01]  /*7eb60*/  STL [R1+0x1a0], R3 ;  /* 0x0001a00301007387 */ /* 0x0001e20000100800 */
[----:B---3--:R-:W-:-:S05]  /*7eb70*/  F2FP.F16.F32.PACK_AB R2, R41, R53 ;  /* 0x000000352902723e */ /* 0x008fca00000000ff */
[----:B------:R1:W-:Y:S01]  /*7eb80*/  STL [R1+0x1bc], R2 ;  /* 0x0001bc0201007387 */ /* 0x0003e20000100800 */
[----:B----4-:R-:W-:-:S05]  /*7eb90*/  F2FP.F16.F32.PACK_AB R4, R40, R52 ;  /* 0x000000342804723e */ /* 0x010fca00000000ff */
[----:B------:R2:W-:Y:S01]  /*7eba0*/  STL [R1+0x1b8], R4 ;  /* 0x0001b80401007387 */ /* 0x0005e20000100800 */
[----:B0-----:R-:W-:Y:S02]  /*7ebb0*/  F2FP.F16.F32.PACK_AB R3, R49, R48 ;  /* 0x000000303103723e */ /* 0x001fe400000000ff */
[----:B-1----:R-:W-:-:S05]  /*7ebc0*/  F2FP.F16.F32.PACK_AB R2, R37, R36 ;  /* 0x000000242502723e */ /* 0x002fca00000000ff */
[----:B------:R2:W-:Y:S04]  /*7ebd0*/  STL [R1+0x1b0], R2 ;  /* 0x0001b00201007387 */ /* 0x0005e80000100800 */
[----:B------:R2:W-:Y:S02]  /*7ebe0*/  STL [R1+0x1b4], R3 ;  /* 0x0001b40301007387 */ /* 0x0005e40000100800 */
.L_x_0:
[----:B------:R-:W0:Y:S01]  /*7ebf0*/  LDCU.64 UR62, c[0x0][0x398] ;  /* 0x00007300ff3e77ac */ /* 0x000e220008000a00 */
[----:B------:R-:W1:Y:S01]  /*7ec00*/  LDC R58, c[0x0][0x3b4] ;  /* 0x0000ed00ff3a7b82 */ /* 0x000e620000000800 */
[C---:B-----5:R-:W-:Y:S01]  /*7ec10*/  VIADD R44, R0.reuse, 0xb8 ;  /* 0x000000b8002c7836 */ /* 0x060fe20000000000 */
[----:B------:R-:W-:Y:S01]  /*7ec20*/  STL [R1+0x28ac], R36 ;  /* 0x0028ac2401007387 */ /* 0x000fe20000100800 */
[----:B------:R-:W4:Y:S01]  /*7ec30*/  LDCU.64 UR38, c[0x0][0x398] ;  /* 0x00007300ff2677ac */ /* 0x000f220008000a00 */
[----:B------:R-:W-:Y:S01]  /*7ec40*/  VIADD R47, R0, 0xb2 ;  /* 0x000000b2002f7836 */ /* 0x000fe20000000000 */
[----:B--2---:R-:W-:Y:S01]  /*7ec50*/  LOP3.LUT R2, R2, 0xfffbffff, RZ, 0xc0, !PT ;  /* 0xfffbffff02027812 */ /* 0x004fe200078ec0ff */
[----:B------:R-:W-:Y:S01]  /*7ec60*/  STL [R1+0x28a4], R7 ;  /* 0x0028a40701007387 */ /* 0x000fe20000100800 */
[----:B------:R-:W2:Y:S01]  /*7ec70*/  LDCU UR28, c[0x0][0x3b4] ;  /* 0x00007680ff1c77ac */ /* 0x000ea20008000800 */
[----:B------:R-:W-:Y:S01]  /*7ec80*/  VIADD R60, R0, 0x9a ;  /* 0x0000009a003c7836 */ /* 0x000fe20000000000 */
[----:B------:R-:W-:Y:S01]  /*7ec90*/  LOP3.LUT R50, R50, 0xffefffff, RZ, 0xc0, !PT ;  /* 0xffefffff32327812 */ /* 0x000fe200078ec0ff */
[----:B------:R3:W-:Y:S01]  /*7eca0*/  STL [R1+0x28a0], R3 ;  /* 0x0028a00301007387 */ /* 0x0007e20000100800 */
[----:B------:R-:W1:Y:S01]  /*7ecb0*/  LDCU.64 UR4, c[0x0][0x398] ;  /* 0x00007300ff0477ac */ /* 0x000e620008000a00 */
[----:B------:R-:W-:-:S02]  /*7ecc0*/  LOP3.LUT R43, R43, 0xbfffffff, RZ, 0xc0, !PT ;  /* 0xbfffffff2b2b7812 */ /* 0x000fc400078ec0ff */
[----:B------:R-:W-:Y:S01]  /*7ecd0*/  STL [R1+0x289c], R4 ;  /* 0x00289c0401007387 */ /* 0x000fe20000100800 */
[----:B------:R-:W1:Y:S01]  /*7ece0*/  LDCU.64 UR36, c[0x0][0x390] ;  /* 0x00007200ff2477ac */ /* 0x000e620008000a00 */
[----:B------:R-:W-:Y:S02]  /*7ecf0*/  LOP3.LUT R42, R42, 0xfffffeff, RZ, 0xc0, !PT ;  /* 0xfffffeff2a2a7812 */ /* 0x000fe400078ec0ff */
[----:B0-----:R-:W-:Y:S01]  /*7ed00*/  ISETP.GE.AND P2, PT, R44, UR63, PT ;  /* 0x0000003f2c007c0c */ /* 0x001fe2000bf46270 */
[----:B------:R-:W0:Y:S01]  /*7ed10*/  LDCU.64 UR22, c[0x0][0x390] ;  /* 0x00007200ff1677ac */ /* 0x000e220008000a00 */
[----:B------:R-:W-:Y:S01]  /*7ed20*/  STL [R1+0x2894], R59 ;  /* 0x0028943b01007387 */ /* 0x000fe20000100800 */
[----:B---3--:R-:W-:Y:S01]  /*7ed30*/  MOV.SPILL R3, UR77 ;  /* 0x0000004d00037c02 */ /* 0x008fe20009000f00 */
[----:B------:R-:W3:Y:S02]  /*7ed40*/  LDCU.64 UR20, c[0x0][0x398] ;  /* 0x00007300ff1477ac */ /* 0x000ee40008000a00 */
[----:B------:R-:W-:Y:S01]  /*7ed50*/  STL [R1+0x288c], R57 ;  /* 0x00288c3901007387 */ /* 0x000fe20000100800 */
[----:B----4-:R-:W-:Y:S01]  /*7ed60*/  ISETP.LT.AND P0, PT, R6, UR38, !P2 ;  /* 0x0000002606007c0c */ /* 0x010fe2000d701270 */
[----:B--2---:R-:W-:Y:S01]  /*7ed70*/  IMAD R45, R5, UR28, RZ ;  /* 0x0000001c052d7c24 */ /* 0x004fe2000f8e02ff */
[----:B------:R-:W2:Y:S01]  /*7ed80*/  LDCU.64 UR6, c[0x0][0x398] ;  /* 0x00007300ff0677ac */ /* 0x000ea20008000a00 */
[----:B------:R-:W-:Y:S01]  /*7ed90*/  STL [R1+0x27a0], R35 ;  /* 0x0027a02301007387 */ /* 0x000fe20000100800 */
[----:B------:R-:W-:Y:S01]  /*7eda0*/  LOP3.LUT R48, R48, 0x7fffffff, RZ, 0xc0, !PT ;  /* 0x7fffffff30307812 */ /* 0x000fe200078ec0ff */
[----:B-1----:R-:W-:Y:S01]  /*7edb0*/  IMAD R58, R58, 0x20, R45 ;  /* 0x000000203a3a7824 */ /* 0x002fe200078e022d */
[----:B------:R-:W-:Y:S01]  /*7edc0*/  UMOV UR58, UR4 ;  /* 0x00000004003a7c82 */ /* 0x000fe20008000000 */
[----:B------:R-:W-:Y:S01]  /*7edd0*/  STL [R1+0x279c], R34 ;  /* 0x00279c2201007387 */ /* 0x000fe20000100800 */
[----:B------:R-:W-:Y:S01]  /*7ede0*/  LEA R46, P1, R45, UR36, 0x1 ;  /* 0x000000242d2e7c11 */ /* 0x000fe2000f8208ff */
[----:B------:R-:W1:Y:S01]  /*7edf0*/  LDCU.64 UR34, c[0x0][0x398] ;  /* 0x00007300ff2277ac */ /* 0x000e620008000a00 */
[----:B------:R-:W-:Y:S01]  /*7ee00*/  ISETP.LT.AND P2, PT, R5, UR58, !P2 ;  /* 0x0000003a05007c0c */ /* 0x000fe2000d741270 */
[----:B------:R-:W-:Y:S01]  /*7ee10*/  STL [R1+0x2798], R33 ;  /* 0x0027982101007387 */ /* 0x000fe20000100800 */
[----:B0-----:R-:W-:Y:S01]  /*7ee20*/  LEA R44, P3, R58, UR22, 0x1 ;  /* 0x000000163a2c7c11 */ /* 0x001fe2000f8608ff */
[----:B------:R-:W0:Y:S01]  /*7ee30*/  LDCU.64 UR16, c[0x0][0x398] ;  /* 0x00007300ff1077ac */ /* 0x000e220008000a00 */
[----:B------:R-:W-:Y:S01]  /*7ee40*/  @P0 LOP3.LUT R2, R2, 0x40000, RZ, 0xfc, !PT ;  /* 0x0004000002020812 */ /* 0x000fe200078efcff */
[----:B------:R-:W-:Y:S01]  /*7ee50*/  STL [R1+0x2794], R32 ;  /* 0x0027942001007387 */ /* 0x000fe20000100800 */
[----:B------:R-:W-:Y:S01]  /*7ee60*/  ISETP.GE.AND P0, PT, R47, UR39, PT ;  /* 0x000000272f007c0c */ /* 0x000fe2000bf06270 */
[----:B------:R-:W4:Y:S01]  /*7ee70*/  LDCU.64 UR18, c[0x0][0x398] ;  /* 0x00007300ff1277ac */ /* 0x000f220008000a00 */
[----:B------:R-:W-:Y:S01]  /*7ee80*/  LEA.HI.X.SX32 R47, R45, UR37, 0x1, P1 ;  /* 0x000000252d2f7c11 */ /* 0x000fe200088f0eff */
[----:B------:R-:W-:Y:S01]  /*7ee90*/  STL [R1+0x2790], R31 ;  /* 0x0027901f01007387 */ /* 0x000fe20000100800 */
[----:B------:R-:W-:Y:S01]  /*7eea0*/  LEA.HI.X.SX32 R45, R58, UR23, 0x1, P3 ;  /* 0x000000173a2d7c11 */ /* 0x000fe200098f0eff */
[----:B------:R-:W-:Y:S01]  /*7eeb0*/  VIADD R58, R0, 0xac ;  /* 0x000000ac003a7836 */ /* 0x000fe20000000000 */
[----:B---3--:R-:W-:Y:S01]  /*7eec0*/  ISETP.LT.AND P3, PT, R6, UR20, !P0 ;  /* 0x0000001406007c0c */ /* 0x008fe2000c761270 */
[----:B------:R-:W-:Y:S01]  /*7eed0*/  STL [R1+0x278c], R30 ;  /* 0x00278c1e01007387 */ /* 0x000fe20000100800 */
[----:B------:R-:W-:Y:S01]  /*7eee0*/  LOP3.LUT R2, R2, 0xfffeffff, RZ, 0xc0, !PT ;  /* 0xfffeffff02027812 */ /* 0x000fe200078ec0ff */
[----:B------:R-:W3:Y:S01]  /*7eef0*/  LDCU.64 UR8, c[0x0][0x398] ;  /* 0x00007300ff0877ac */ /* 0x000ee20008000a00 */
[----:B------:R-:W-:Y:S01]  /*7ef00*/  ISETP.GE.AND P1, PT, R58, UR21, PT ;  /* 0x000000153a007c0c */ /* 0x000fe2000bf26270 */
[----:B------:R-:W-:Y:S01]  /*7ef10*/  STL [R1+0x2788], R29 ;  /* 0x0027881d01007387 */ /* 0x000fe20000100800 */
[----:B------:R-:W-:Y:S01]  /*7ef20*/  VIADD R58, R0, 0xa6 ;  /* 0x000000a6003a7836 */ /* 0x000fe20000000000 */
[----:B------:R-:W0:Y:S01]  /*7ef30*/  LDCU.64 UR26, c[0x0][0x398] ;  /* 0x00007300ff1a77ac */ /* 0x000e220008000a00 */
[----:B------:R-:W-:Y:S01]  /*7ef40*/  LOP3.LUT R49, R49, 0xbfffffff, RZ, 0xc0, !PT ;  /* 0xbfffffff31317812 */ /* 0x000fe200078ec0ff */
[----:B------:R-:W-:Y:S01]  /*7ef50*/  STL [R1+0x2784], R28 ;  /* 0x0027841c01007387 */ /* 0x000fe20000100800 */
[----:B------:R-:W-:Y:S01]  /*7ef60*/  LOP3.LUT R53, R53, 0xbfffffff, RZ, 0xc0, !PT ;  /* 0xbfffffff35357812 */ /* 0x000fe200078ec0ff */
[----:B------:R-:W0:Y:S01]  /*7ef70*/  LDCU.64 UR10, c[0x0][0x398] ;  /* 0x00007300ff0a77ac */ /* 0x000e220008000a00 */
[----:B------:R-:W-:Y:S01]  /*7ef80*/  LOP3.LUT R55, R55, 0xbfffffff, RZ, 0xc0, !PT ;  /* 0xbfffffff37377812 */ /* 0x000fe200078ec0ff */
[----:B------:R-:W-:Y:S01]  /*7ef90*/  STL [R1+0x2780], R27 ;  /* 0x0027801b01007387 */ /* 0x000fe20000100800 */
[----:B------:R-:W-:Y:S01]  /*7efa0*/  @P3 LOP3.LUT R2, R2, 0x10000, RZ, 0xfc, !PT ;  /* 0x0001000002023812 */ /* 0x000fe200078efcff */
[----:B------:R-:W0:Y:S02]  /*7efb0*/  LDCU.64 UR64, c[0x0][0x398] ;  /* 0x00007300ff4077ac */ /* 0x000e240008000a00 */
[----:B------:R-:W-:Y:S01]  /*7efc0*/  STL [R1+0x277c], R26 ;  /* 0x00277c1a01007387 */ /* 0x000fe20000100800 */
[----:B------:R-:W-:Y:S01]  /*7efd0*/  LOP3.LUT R2, R2, 0xfffdffff, RZ, 0xc0, !PT ;  /* 0xfffdffff02027812 */ /* 0x000fe200078ec0ff */
[----:B------:R-:W1:Y:S02]  /*7efe0*/  LDCU.64 UR14, c[0x0][0x398] ;  /* 0x00007300ff0e77ac */ /* 0x000e640008000a00 */
[----:B------:R3:W-:Y:S01]  /*7eff0*/  STL [R1+0x2778], R25 ;  /* 0x0027781901007387 */ /* 0x0007e20000100800 */
[----:B------:R-:W-:Y:S01]  /*7f000*/  @P2 LOP3.LUT R2, R2, 0x20000, RZ, 0xfc, !PT ;  /* 0x0002000002022812 */ /* 0x000fe200078efcff */
[----:B------:R-:W1:Y:S01]  /*7f010*/  LDCU.64 UR32, c[0x0][0x398] ;  /* 0x00007300ff2077ac */ /* 0x000e620008000a00 */
[----:B--2---:R-:W-:Y:S01]  /*7f020*/  ISETP.LT.AND P2, PT, R6, UR6, !P1 ;  /* 0x0000000606007c0c */ /* 0x004fe2000cf41270 */
[----:B------:R2:W-:Y:S01]  /*7f030*/  STL [R1+0x2774], R24 ;  /* 0x0027741801007387 */ /* 0x0005e20000100800 */
[----:B------:R-:W-:Y:S01]  /*7f040*/  LOP3.LUT R2, R2, 0xffff7fff, RZ, 0xc0, !PT ;  /* 0xffff7fff02027812 */ /* 0x000fe200078ec0ff */
[----:B------:R-:W1:Y:S02]  /*7f050*/  LDCU.64 UR12, c[0x0][0x398] ;  /* 0x00007300ff0c77ac */ /* 0x000e640008000a00 */
[----:B------:R1:W-:Y:S01]  /*7f060*/  STL [R1+0x2770], R23 ;  /* 0x0027701701007387 */ /* 0x0003e20000100800 */
[----:B---3--:R-:W-:Y:S01]  /*7f070*/  IMAD.U32 R25, RZ, RZ, UR5 ;  /* 0x00000005ff197e24 */ /* 0x008fe2000f8e00ff */
[----:B------:R-:W2:Y:S02]  /*7f080*/  LDCU.64 UR4, c[0x0][0x398] ;  /* 0x00007300ff0477ac */ /* 0x000ea40008000a00 */
[----:B------:R-:W-:Y:S01]  /*7f090*/  STL [R1+0x276c], R22 ;  /* 0x00276c1601007387 */ /* 0x000fe20000100800 */
[----:B0-----:R-:W-:Y:S01]  /*7f0a0*/  MOV.SPILL R59, UR64 ;  /* 0x00000040003b7c02 */ /* 0x001fe20009000f00 */
[----:B------:R-:W-:-:S02]  /*7f0b0*/  UMOV UR44, UR10 ;  /* 0x0000000a002c7c82 */ /* 0x000fc40008000000 */
[----:B------:R-:W-:Y:S01]  /*7f0c0*/  STL [R1+0x2768], R21 ;  /* 0x0027681501007387 */ /* 0x000fe20000100800 */
[----:B------:R-:W0:Y:S03]  /*7f0d0*/  LDCU.64 UR24, c[0x0][0x398] ;  /* 0x00007300ff1877ac */ /* 0x000e260008000a00 */
[----:B------:R-:W-:Y:S01]  /*7f0e0*/  STL [R1+0x2764], R20 ;  /* 0x0027641401007387 */ /* 0x000fe20000100800 */
[----:B------:R-:W3:Y:S03]  /*7f0f0*/  LDCU.64 UR30, c[0x0][0x398] ;  /* 0x00007300ff1e77ac */ /* 0x000ee60008000a00 */
[----:B------:R-:W-:Y:S01]  /*7f100*/  STL [R1+0x2760], R19 ;  /* 0x0027601301007387 */ /* 0x000fe20000100800 */
[----:B------:R-:W0:Y:S03]  /*7f110*/  LDCU.64 UR28, c[0x0][0x398] ;  /* 0x00007300ff1c77ac */ /* 0x000e260008000a00 */
[----:B------:R-:W-:Y:S01]  /*7f120*/  STL [R1+0x275c], R18 ;  /* 0x00275c1201007387 */ /* 0x000fe20000100800 */
[----:B--2---:R-:W-:Y:S01]  /*7f130*/  IMAD.U32 R24, RZ, RZ, UR5 ;  /* 0x00000005ff187e24 */ /* 0x004fe2000f8e00ff */
[----:B------:R-:W-:Y:S01]  /*7f140*/  UMOV UR47, UR4 ;  /* 0x00000004002f7c82 */ /* 0x000fe20008000000 */
[----:B------:R-:W2:Y:S01]  /*7f150*/  LDCU.64 UR4, c[0x0][0x398] ;  /* 0x00007300ff0477ac */ /* 0x000ea20008000a00 */
[C---:B------:R-:W-:Y:S01]  /*7f160*/  ISETP.LT.AND P0, PT, R5.reuse, UR47, !P0 ;  /* 0x0000002f05007c0c */ /* 0x040fe2000c701270 */
[----:B------:R-:W-:Y:S01]  /*7f170*/  STL [R1+0x2758], R17 ;  /* 0x0027581101007387 */ /* 0x000fe20000100800 */
[----:B------:R-:W0:Y:S03]  /*7f180*/  LDCU.64 UR60, c[0x0][0x398] ;  /* 0x00007300ff3c77ac */ /* 0x000e260008000a00 */
[----:B------:R-:W-:Y:S01]  /*7f190*/  STL [R1+0x2754], R16 ;  /* 0x0027541001007387 */ /* 0x000fe20000100800 */
[----:B---3--:R-:W-:Y:S01]  /*7f1a0*/  UMOV UR41, UR30 ;  /* 0x0000001e00297c82 */ /* 0x008fe20008000000 */
[----:B------:R-:W3:Y:S02]  /*7f1b0*/  LDCU.64 UR22, c[0x0][0x398] ;  /* 0x00007300ff1677ac */ /* 0x000ee40008000a00 */
[----:B------:R-:W-:Y:S01]  /*7f1c0*/  STL [R1+0x2750], R15 ;  /* 0x0027500f01007387 */ /* 0x000fe20000100800 */
[----:B------:R-:W3:Y:S03]  /*7f1d0*/  LDCU.64 UR20, c[0x0][0x398] ;  /* 0x00007300ff1477ac */ /* 0x000ee60008000a00 */
[----:B------:R-:W-:Y:S01]  /*7f1e0*/  @P0 LOP3.LUT R2, R2, 0x8000, RZ, 0xfc, !PT ;  /* 0x0000800002020812 */ /* 0x000fe200078efcff */
[----:B------:R4:W-:Y:S01]  /*7f1f0*/  STL [R1+0x274c], R14 ;  /* 0x00274c0e01007387 */ /* 0x0009e20000100800 */
[----:B------:R-:W-:Y:S01]  /*7f200*/  ISETP.GE.AND P0, PT, R58, UR7, PT ;  /* 0x000000073a007c0c */ /* 0x000fe2000bf06270 */
[----:B------:R-:W-:Y:S01]  /*7f210*/  VIADD R58, R0, 0xa0 ;  /* 0x000000a0003a7836 */ /* 0x000fe20000000000 */
[----:B--2---:R-:W-:Y:S01]  /*7f220*/  UMOV UR57, UR4 ;  /* 0x0000000400397c82 */ /* 0x004fe20008000000 */
[----:B-1----:R-:W-:Y:S01]  /*7f230*/  IMAD.U32 R23, RZ, RZ, UR5 ;  /* 0x00000005ff177e24 */ /* 0x002fe2000f8e00ff */
[C---:B------:R-:W-:Y:S01]  /*7f240*/  ISETP.LT.AND P1, PT, R5.reuse, UR57, !P1 ;  /* 0x0000003905007c0c */ /* 0x040fe2000cf21270 */
[----:B------:R-:W1:Y:S01]  /*7f250*/  LDCU.64 UR4, c[0x0][0x398] ;  /* 0x00007300ff0477ac */ /* 0x000e620008000a00 */
[----:B------:R-:W-:Y:S01]  /*7f260*/  LOP3.LUT R2, R2, 0xffffbfff, RZ, 0xc0, !PT ;  /* 0xffffbfff02027812 */ /* 0x000fe200078ec0ff */
[----:B------:R-:W-:Y:S01]  /*7f270*/  STL [R1+0x2748], R13 ;  /* 0x0027480d01007387 */ /* 0x000fe20000100800 */
[----:B0-----:R-:W-:Y:S01]  /*7f280*/  IMAD.U32 R33, RZ, RZ, UR61 ;  /* 0x0000003dff217e24 */ /* 0x001fe2000f8e00ff */
[----:B------:R-:W-:Y:S01]  /*7f290*/  UMOV UR48, UR60 ;  /* 0x0000003c00307c82 */ /* 0x000fe20008000000 */
[----:B------:R-:W-:Y:S01]  /*7f2a0*/  @P2 LOP3.LUT R2, R2, 0x4000, RZ, 0xfc, !PT ;  /* 0x0000400002022812 */ /* 0x000fe200078efcff */
[----:B------:R-:W-:Y:S01]  /*7f2b0*/  STL [R1+0x2744], R12 ;  /* 0x0027440c01007387 */ /* 0x000fe20000100800 */
[----:B----4-:R-:W-:Y:S01]  /*7f2c0*/  IMAD.U32 R14, RZ, RZ, UR31 ;  /* 0x0000001fff0e7e24 */ /* 0x010fe2000f8e00ff */
[----:B------:R-:W0:Y:S01]  /*7f2d0*/  LDCU.64 UR30, c[0x0][0x398] ;  /* 0x00007300ff1e77ac */ /* 0x000e220008000a00 */
[----:B------:R-:W-:Y:S01]  /*7f2e0*/  LOP3.LUT R2, R2, 0xffffdfff, RZ, 0xc0, !PT ;  /* 0xffffdfff02027812 */ /* 0x000fe200078ec0ff */
[----:B------:R-:W-:Y:S01]  /*7f2f0*/  STL [R1+0x2740], R11 ;  /* 0x0027400b01007387 */ /* 0x000fe20000100800 */
[----:B------:R-:W2:Y:S02]  /*7f300*/  LDCU.64 UR60, c[0x0][0x398] ;  /* 0x00007300ff3c77ac */ /* 0x000ea40008000a00 */
[----:B------:R-:W-:Y:S01]  /*7f310*/  @P1 LOP3.LUT R2, R2, 0x2000, RZ, 0xfc, !PT ;  /* 0x0000200002021812 */ /* 0x000fe200078efcff */
[----:B------:R-:W-:Y:S01]  /*7f320*/  STL [R1+0x273c], R10 ;  /* 0x00273c0a01007387 */ /* 0x000fe20000100800 */
[----:B------:R-:W-:Y:S01]  /*7f330*/  ISETP.LT.AND P1, PT, R6, UR34, !P0 ;  /* 0x0000002206007c0c */ /* 0x000fe2000c721270 */
[----:B---3--:R-:W-:Y:S01]  /*7f340*/  UMOV UR47, UR20 ;  /* 0x00000014002f7c82 */ /* 0x008fe20008000000 */
[----:B------:R-:W-:Y:S01]  /*7f350*/  LOP3.LUT R2, R2, 0xffffefff, RZ, 0xc0, !PT ;  /* 0xffffefff02027812 */ /* 0x000fe200078ec0ff */
[----:B-1----:R-:W-:Y:S01]  /*7f360*/  UMOV UR46, UR4 ;  /* 0x00000004002e7c82 */ /* 0x002fe20008000000 */
[----:B------:R-:W-:Y:S01]  /*7f370*/  IMAD.U32 R22, RZ, RZ, UR5 ;  /* 0x00000005ff167e24 */ /* 0x000fe2000f8e00ff */
[----:B------:R-:W-:Y:S01]  /*7f380*/  ISETP.LT.AND P0, PT, R5, UR46, !P0 ;  /* 0x0000002e05007c0c */ /* 0x000fe2000c701270 */
[----:B------:R-:W1:Y:S01]  /*7f390*/  LDCU.64 UR4, c[0x0][0x398] ;  /* 0x00007300ff0477ac */ /* 0x000e620008000a00 */
[----:B------:R-:W-:Y:S01]  /*7f3a0*/  STL [R1+0x2738], R9 ;  /* 0x0027380901007387 */ /* 0x000fe20000100800 */
[----:B------:R-:W3:Y:S03]  /*7f3b0*/  LDCU.64 UR6, c[0x0][0x398] ;  /* 0x00007300ff0677ac */ /* 0x000ee60008000a00 */
[----:B------:R4:W-:Y:S02]  /*7f3c0*/  STL [R1+0x2734], R8 ;  /* 0x0027340801007387 */ /* 0x0009e40000100800 */
[----:B------:R-:W-:Y:S01]  /*7f3d0*/  @P1 LOP3.LUT R2, R2, 0x1000, RZ, 0xfc, !PT ;  /* 0x0000100002021812 */ /* 0x000fe200078efcff */
[----:B------:R-:W0:Y:S03]  /*7f3e0*/  LDCU.64 UR70, c[0x0][0x398] ;  /* 0x00007300ff4677ac */ /* 0x000e260008000a00 */
[----:B------:R-:W-:Y:S01]  /*7f3f0*/  LOP3.LUT R2, R2, 0xfffff7ff, RZ, 0xc0, !PT ;  /* 0xfffff7ff02027812 */ /* 0x000fe200078ec0ff */
[----:B--2---:R-:W-:Y:S01]  /*7f400*/  UMOV UR40, UR60 ;  /* 0x0000003c00287c82 */ /* 0x004fe20008000000 */
[----:B------:R-:W2:Y:S02]  /*7f410*/  LDCU.64 UR66, c[0x0][0x398] ;  /* 0x00007300ff4277ac */ /* 0x000ea40008000a00 */
[----:B------:R-:W-:-:S02]  /*7f420*/  @P0 LOP3.LUT R2, R2, 0x800, RZ, 0xfc, !PT ;  /* 0x0000080002020812 */ /* 0x000fc400078efcff */
[----:B------:R-:W-:Y:S01]  /*7f430*/  ISETP.GE.AND P0, PT, R58, UR35, PT ;  /* 0x000000233a007c0c */ /* 0x000fe2000bf06270 */
[----:B-1----:R-:W-:Y:S01]  /*7f440*/  IMAD.U32 R21, RZ, RZ, UR5 ;  /* 0x00000005ff157e24 */ /* 0x002fe2000f8e00ff */
[----:B------:R-:W-:Y:S01]  /*7f450*/  UMOV UR56, UR4 ;  /* 0x0000000400387c82 */ /* 0x000fe20008000000 */
[----:B------:R-:W1:Y:S01]  /*7f460*/  LDCU.64 UR4, c[0x0][0x398] ;  /* 0x00007300ff0477ac */ /* 0x000e620008000a00 */
[----:B------:R-:W-:Y:S01]  /*7f470*/  ISETP.LT.AND P1, PT, R6, UR16, !P0 ;  /* 0x0000001006007c0c */ /* 0x000fe2000c721270 */
[----:B------:R-:W-:Y:S01]  /*7f480*/  VIADD R58, R0, 0x94 ;  /* 0x00000094003a7836 */ /* 0x000fe20000000000 */
[----:B------:R-:W-:Y:S01]  /*7f490*/  ISETP.LT.AND P0, PT, R5, UR56, !P0 ;  /* 0x0000003805007c0c */ /* 0x000fe2000c701270 */
[----:B---3--:R-:W-:Y:S01]  /*7f4a0*/  UMOV UR38, UR6 ;  /* 0x0000000600267c82 */ /* 0x008fe20008000000 */
[----:B------:R-:W-:Y:S01]  /*7f4b0*/  LOP3.LUT R2, R2, 0xfffffbff, RZ, 0xc0, !PT ;  /* 0xfffffbff02027812 */ /* 0x000fe200078ec0ff */
[----:B------:R-:W-:Y:S01]  /*7f4c0*/  UMOV UR36, UR7 ;  /* 0x0000000700247c82 */ /* 0x000fe20008000000 */
[----:B----4-:R-:W-:Y:S01]  /*7f4d0*/  MOV.SPILL R8, UR76 ;  /* 0x0000004c00087c02 */ /* 0x010fe20009000f00 */
[----:B------:R-:W-:Y:S01]  /*7f4e0*/  UMOV UR76, UR11 ;  /* 0x0000000b004c7c82 */ /* 0x000fe20008000000 */
[----:B------:R-:W3:Y:S01]  /*7f4f0*/  LDCU.64 UR10, c[0x0][0x398] ;  /* 0x00007300ff0a77ac */ /* 0x000ee20008000a00 */
[----:B------:R-:W-:-:S02]  /*7f500*/  MOV.SPILL R26, UR76 ;  /* 0x0000004c001a7c02 */ /* 0x000fc40009000f00 */
[----:B------:R-:W-:Y:S01]  /*7f510*/  STL [R1+0x27a4], R8 ;  /* 0x0027a40801007387 */ /* 0x000fe20000100800 */
[----:B------:R-:W4:Y:S01]  /*7f520*/  LDCU.64 UR6, c[0x0][0x398] ;  /* 0x00007300ff0677ac */ /* 0x000f220008000a00 */
[----:B------:R-:W-:Y:S02]  /*7f530*/  @P1 LOP3.LUT R2, R2, 0x400, RZ, 0xfc, !PT ;  /* 0x0000040002021812 */ /* 0x000fe400078efcff */
[----:B------:R-:W-:Y:S01]  /*7f540*/  STL [R1+0xc54], R3 ;  /* 0x000c540301007387 */ /* 0x000fe20000100800 */
[----:B------:R-:W0:Y:S01]  /*7f550*/  LDCU.64 UR34, c[0x0][0x398] ;  /* 0x00007300ff2277ac */ /* 0x000e220008000a00 */
[----:B------:R-:W-:Y:S01]  /*7f560*/  LOP3.LUT R2, R2, 0xfffffdff, RZ, 0xc0, !PT ;  /* 0xfffffdff02027812 */ /* 0x000fe200078ec0ff */
[----:B-1----:R-:W-:Y:S01]  /*7f570*/  IMAD.U32 R20, RZ, RZ, UR5 ;  /* 0x00000005ff147e24 */ /* 0x002fe2000f8e00ff */
[----:B------:R1:W-:Y:S01]  /*7f580*/  STL [R1+0x28a8], R25 ;  /* 0x0028a81901007387 */ /* 0x0003e20000100800 */
[----:B------:R-:W-:Y:S01]  /*7f590*/  UMOV UR55, UR4 ;  /* 0x0000000400377c82 */ /* 0x000fe20008000000 */
[----:B------:R-:W-:Y:S01]  /*7f5a0*/  @P0 LOP3.LUT R2, R2, 0x200, RZ, 0xfc, !PT ;  /* 0x0000020002020812 */ /* 0x000fe200078efcff */
[----:B------:R-:W2:Y:S01]  /*7f5b0*/  LDCU.64 UR4, c[0x0][0x398] ;  /* 0x00007300ff0477ac */ /* 0x000ea20008000a00 */
[----:B------:R-:W-:Y:S01]  /*7f5c0*/  ISETP.GE.AND P0, PT, R60, UR17, PT ;  /* 0x000000113c007c0c */ /* 0x000fe2000bf06270 */
[----:B------:R-:W-:Y:S01]  /*7f5d0*/  VIADD R60, R0, 0x8e ;  /* 0x0000008e003c7836 */ /* 0x000fe20000000000 */
[----:B------:R-:W-:Y:S01]  /*7f5e0*/  LOP3.LUT R2, R2, 0xfffffeff, RZ, 0xc0, !PT ;  /* 0xfffffeff02027812 */ /* 0x000fe200078ec0ff */
[----:B---3--:R-:W-:Y:S01]  /*7f5f0*/  UMOV UR52, UR10 ;  /* 0x0000000a00347c82 */ /* 0x008fe20008000000 */
[----:B------:R-:W-:Y:S01]  /*7f600*/  ISETP.LT.AND P1, PT, R6, UR18, !P0 ;  /* 0x0000001206007c0c */ /* 0x000fe2000c721270 */
[----:B------:R-:W-:Y:S01]  /*7f610*/  UMOV UR77, UR11 ;  /* 0x0000000b004d7c82 */ /* 0x000fe20008000000 */
[----:B------:R-:W-:Y:S01]  /*7f620*/  ISETP.LT.AND P0, PT, R5, UR55, !P0 ;  /* 0x0000003705007c0c */ /* 0x000fe2000c701270 */
[----:B------:R-:W3:Y:S01]  /*7f630*/  LDCU.64 UR10, c[0x0][0x398] ;  /* 0x00007300ff0a77ac */ /* 0x000ee20008000a00 */
[----:B-1----:R-:W-:Y:S01]  /*7f640*/  IMAD.U32 R25, RZ, RZ, UR21 ;  /* 0x00000015ff197e24 */ /* 0x002fe2000f8e00ff */
[----:B------:R-:W-:Y:S01]  /*7f650*/  STL [R1+0x27ac], R46 ;  /* 0x0027ac2e01007387 */ /* 0x000fe20000100800 */
[----:B------:R-:W-:Y:S01]  /*7f660*/  MOV.SPILL R27, UR77 ;  /* 0x0000004d001b7c02 */ /* 0x000fe20009000f00 */
[----:B------:R-:W1:Y:S01]  /*7f670*/  LDCU.64 UR20, c[0x0][0x398] ;  /* 0x00007300ff1477ac */ /* 0x000e620008000a00 */
[----:B0-----:R-:W-:Y:S01]  /*7f680*/  IMAD.U32 R13, RZ, RZ, UR35 ;  /* 0x00000023ff0d7e24 */ /* 0x001fe2000f8e00ff */
[----:B------:R0:W-:Y:S01]  /*7f690*/  STL [R1+0x27a8], R47 ;  /* 0x0027a82f01007387 */ /* 0x0001e20000100800 */
[----:B----4-:R-:W-:Y:S01]  /*7f6a0*/  UMOV UR46, UR6 ;  /* 0x00000006002e7c82 */ /* 0x010fe20008000000 */
[----:B------:R-:W-:-:S02]  /*7f6b0*/  UMOV UR76, UR7 ;  /* 0x00000007004c7c82 */ /* 0x000fc40008000000 */
[----:B------:R-:W-:Y:S01]  /*7f6c0*/  @P1 LOP3.LUT R2, R2, 0x100, RZ, 0xfc, !PT ;  /* 0x0000010002021812 */ /* 0x000fe200078efcff */
[----:B--2---:R-:W-:Y:S01]  /*7f6d0*/  IMAD.U32 R34, RZ, RZ, UR5 ;  /* 0x00000005ff227e24 */ /* 0x004fe2000f8e00ff */
[----:B------:R-:W-:Y:S01]  /*7f6e0*/  UMOV UR54, UR4 ;  /* 0x0000000400367c82 */ /* 0x000fe20008000000 */
[----:B------:R-:W2:Y:S01]  /*7f6f0*/  LDCU.64 UR4, c[0x0][0x398] ;  /* 0x00007300ff0477ac */ /* 0x000ea20008000a00 */
[----:B------:R-:W-:Y:S01]  /*7f700*/  LOP3.LUT R2, R2, 0xffffff7f, RZ, 0xc0, !PT ;  /* 0xffffff7f02027812 */ /* 0x000fe200078ec0ff */
[----:B------:R-:W-:Y:S01]  /*7f710*/  STL [R1+0x27b4], R44 ;  /* 0x0027b42c01007387 */ /* 0x000fe20000100800 */
[----:B0-----:R-:W-:Y:S01]  /*7f720*/  IMAD.U32 R47, RZ, RZ, UR61 ;  /* 0x0000003dff2f7e24 */ /* 0x001fe2000f8e00ff */
[----:B------:R-:W0:Y:S01]  /*7f730*/  LDCU.64 UR6, c[0x0][0x398] ;  /* 0x00007300ff0677ac */ /* 0x000e220008000a00 */
[----:B------:R-:W-:Y:S01]  /*7f740*/  @P0 LOP3.LUT R2, R2, 0x80, RZ, 0xfc, !PT ;  /* 0x0000008002020812 */ /* 0x000fe200078efcff */
[----:B---3--:R-:W-:Y:S01]  /*7f750*/  IMAD.U32 R19, RZ, RZ, UR11 ;  /* 0x0000000bff137e24 */ /* 0x008fe2000f8e00ff */
[----:B------:R-:W-:Y:S01]  /*7f760*/  ISETP.GE.AND P0, PT, R58, UR19, PT ;  /* 0x000000133a007c0c */ /* 0x000fe2000bf06270 */
[----:B------:R-:W-:Y:S01]  /*7f770*/  VIADD R58, R0, 0x88 ;  /* 0x00000088003a7836 */ /* 0x000fe20000000000 */
[----:B------:R-:W-:Y:S01]  /*7f780*/  LOP3.LUT R2, R2, 0xffffffbf, RZ, 0xc0, !PT ;  /* 0xffffffbf02027812 */ /* 0x000fe200078ec0ff */
[----:B------:R-:W-:Y:S01]  /*7f790*/  UMOV UR51, UR10 ;  /* 0x0000000a00337c82 */ /* 0x000fe20008000000 */
[----:B------:R-:W-:Y:S01]  /*7f7a0*/  ISETP.LT.AND P2, PT, R6, UR8, !P0 ;  /* 0x0000000806007c0c */ /* 0x000fe2000c741270 */
[----:B------:R-:W3:Y:S01]  /*7f7b0*/  LDCU.64 UR10, c[0x0][0x398] ;  /* 0x00007300ff0a77ac */ /* 0x000ee20008000a00 */
[----:B------:R-:W-:Y:S01]  /*7f7c0*/  ISETP.LT.AND P1, PT, R5, UR54, !P0 ;  /* 0x0000003605007c0c */ /* 0x000fe2000c721270 */
[----:B------:R-:W-:Y:S01]  /*7f7d0*/  STL [R1+0x27b0], R45 ;  /* 0x0027b02d01007387 */ /* 0x000fe20000100800 */
[----:B------:R-:W-:Y:S01]  /*7f7e0*/  ISETP.GE.AND P0, PT, R60, UR9, PT ;  /* 0x000000093c007c0c */ /* 0x000fe2000bf06270 */
[----:B------:R-:W-:Y:S01]  /*7f7f0*/  VIADD R60, R0, 0x82 ;  /* 0x00000082003c7836 */ /* 0x000fe20000000000 */
[----:B------:R-:W4:Y:S01]  /*7f800*/  LDCU.64 UR16, c[0x0][0x398] ;  /* 0x00007300ff1077ac */ /* 0x000f220008000a00 */
[----:B--2---:R-:W-:Y:S01]  /*7f810*/  IMAD.U32 R4, RZ, RZ, UR5 ;  /* 0x00000005ff047e24 */ /* 0x004fe2000f8e00ff */
[----:B------:R-:W-:Y:S01]  /*7f820*/  UMOV UR45, UR4 ;  /* 0x00000004002d7c82 */ /* 0x000fe20008000000 */
[----:B------:R-:W2:Y:S04]  /*7f830*/  LDCU.64 UR4, c[0x0][0x398] ;  /* 0x00007300ff0477ac */ /* 0x000ea80008000a00 */
[----:B------:R-:W-:Y:S01]  /*7f840*/  @P2 LOP3.LUT R2, R2, 0x40, RZ, 0xfc, !PT ;  /* 0x0000004002022812 */ /* 0x000fe200078efcff */
[----:B------:R-:W-:Y:S01]  /*7f850*/  UMOV UR37, UR34 ;  /* 0x0000002200257c82 */ /* 0x000fe20008000000 */
[----:B------:R-:W0:Y:S02]  /*7f860*/  LDCU.64 UR18, c[0x0][0x398] ;  /* 0x00007300ff1277ac */ /* 0x000e240008000a00 */
[----:B------:R-:W-:Y:S01]  /*7f870*/  LOP3.LUT R2, R2, 0xffffffef, RZ, 0xc0, !PT ;  /* 0xffffffef02027812 */ /* 0x000fe200078ec0ff */
[----:B---3--:R-:W-:Y:S01]  /*7f880*/  IMAD.U32 R18, RZ, RZ, UR11 ;  /* 0x0000000bff127e24 */ /* 0x008fe2000f8e00ff */
[----:B------:R-:W-:-:S02]  /*7f890*/  UMOV UR50, UR10 ;  /* 0x0000000a00327c82 */ /* 0x000fc40008000000 */
[----:B------:R-:W-:Y:S01]  /*7f8a0*/  @P1 LOP3.LUT R2, R2, 0x10, RZ, 0xfc, !PT ;  /* 0x0000001002021812 */ /* 0x000fe200078efcff */
[----:B------:R-:W3:Y:S01]  /*7f8b0*/  LDCU.64 UR10, c[0x0][0x398] ;  /* 0x00007300ff0a77ac */ /* 0x000ee20008000a00 */
[----:B------:R-:W-:Y:S02]  /*7f8c0*/  ISETP.LT.AND P1, PT, R6, UR26, !P0 ;  /* 0x0000001a06007c0c */ /* 0x000fe4000c721270 */
[----:B------:R-:W-:Y:S01]  /*7f8d0*/  ISETP.LT.AND P0, PT, R5, UR45, !P0 ;  /* 0x0000002d05007c0c */ /* 0x000fe2000c701270 */
[----:B------:R-:W0:Y:S01]  /*7f8e0*/  LDCU.64 UR34, c[0x0][0x398] ;  /* 0x00007300ff2277ac */ /* 0x000e220008000a00 */
[----:B------:R-:W-:Y:S01]  /*7f8f0*/  LOP3.LUT R2, R2, 0xffffffdf, RZ, 0xc0, !PT ;  /* 0xffffffdf02027812 */ /* 0x000fe200078ec0ff */
[----:B--2---:R-:W-:Y:S01]  /*7f900*/  IMAD.U32 R28, RZ, RZ, UR5 ;  /* 0x00000005ff1c7e24 */ /* 0x004fe2000f8e00ff */
[----:B------:R-:W-:Y:S01]  /*7f910*/  UMOV UR53, UR4 ;  /* 0x0000000400357c82 */ /* 0x000fe20008000000 */
[----:B------:R-:W2:Y:S01]  /*7f920*/  LDCU.64 UR4, c[0x0][0x398] ;  /* 0x00007300ff0477ac */ /* 0x000ea20008000a00 */
[----:B------:R-:W0:Y:S05]  /*7f930*/  LDCU.64 UR8, c[0x0][0x398] ;  /* 0x00007300ff0877ac */ /* 0x000e2a0008000a00 */
[----:B------:R-:W-:Y:S01]  /*7f940*/  @P1 LOP3.LUT R50, R50, 0x100000, RZ, 0xfc, !PT ;  /* 0x0010000032321812 */ /* 0x000fe200078efcff */
[----:B------:R-:W1:Y:S03]  /*7f950*/  LDCU.64 UR68, c[0x0][0x398] ;  /* 0x00007300ff4477ac */ /* 0x000e660008000a00 */
[----:B------:R-:W-:Y:S01]  /*7f960*/  LOP3.LUT R50, R50, 0xfff7ffff, RZ, 0xc0, !PT ;  /* 0xfff7ffff32327812 */ /* 0x000fe200078ec0ff */
[----:B---3--:R-:W-:Y:S01]  /*7f970*/  IMAD.U32 R17, RZ, RZ, UR11 ;  /* 0x0000000bff117e24 */ /* 0x008fe2000f8e00ff */
[----:B------:R-:W-:-:S02]  /*7f980*/  UMOV UR43, UR10 ;  /* 0x0000000a002b7c82 */ /* 0x000fc40008000000 */
[----:B------:R-:W-:Y:S01]  /*7f990*/  @P0 LOP3.LUT R50, R50, 0x80000, RZ, 0xfc, !PT ;  /* 0x0008000032320812 */ /* 0x000fe200078efcff */
[----:B------:R-:W3:Y:S01]  /*7f9a0*/  LDCU.64 UR10, c[0x0][0x398] ;  /* 0x00007300ff0a77ac */ /* 0x000ee20008000a00 */
[----:B------:R-:W-:Y:S01]  /*7f9b0*/  ISETP.GE.AND P0, PT, R58, UR27, PT ;  /* 0x0000001b3a007c0c */ /* 0x000fe2000bf06270 */
[----:B------:R-:W-:Y:S01]  /*7f9c0*/  VIADD R58, R0, 0xb9 ;  /* 0x000000b9003a7836 */ /* 0x000fe20000000000 */
[----:B------:R-:W-:Y:S01]  /*7f9d0*/  LOP3.LUT R50, R50, 0x7fffffff, RZ, 0xc0, !PT ;  /* 0x7fffffff32327812 */ /* 0x000fe200078ec0ff */
[----:B0-----:R-:W-:Y:S01]  /*7f9e0*/  IMAD.U32 R12, RZ, RZ, UR35 ;  /* 0x00000023ff0c7e24 */ /* 0x001fe2000f8e00ff */
[----:B--2---:R-:W-:Y:S01]  /*7f9f0*/  ISETP.LT.AND P1, PT, R6, UR4, !P0 ;  /* 0x0000000406007c0c */ /* 0x004fe2000c721270 */
[----:B------:R-:W-:Y:S01]  /*7fa00*/  UMOV UR35, UR34 ;  /* 0x0000002200237c82 */ /* 0x000fe20008000000 */
[----:B------:R-:W-:Y:S01]  /*7fa10*/  ISETP.LT.AND P0, PT, R5, UR53, !P0 ;  /* 0x0000003505007c0c */ /* 0x000fe2000c701270 */
[----:B------:R-:W-:Y:S01]  /*7fa20*/  IMAD.U32 R11, RZ, RZ, UR9 ;  /* 0x00000009ff0b7e24 */ /* 0x000fe2000f8e00ff */
[----:B------:R-:W-:Y:S01]  /*7fa30*/  UMOV UR45, UR8 ;  /* 0x00000008002d7c82 */ /* 0x000fe20008000000 */
[----:B------:R-:W0:Y:S01]  /*7fa40*/  LDCU.64 UR8, c[0x0][0x398] ;  /* 0x00007300ff0877ac */ /* 0x000e220008000a00 */
[----:B------:R-:W2:Y:S07]  /*7fa50*/  LDCU.64 UR26, c[0x0][0x398] ;  /* 0x00007300ff1a77ac */ /* 0x000eae0008000a00 */
[----:B------:R-:W-:Y:S01]  /*7fa60*/  @P1 LOP3.LUT R43, R43, 0x40000000, RZ, 0xfc, !PT ;  /* 0x400000002b2b1812 */ /* 0x000fe200078efcff */
[----:B---3--:R-:W-:Y:S01]  /*7fa70*/  IMAD.U32 R16, RZ, RZ, UR11 ;  /* 0x0000000bff107e24 */ /* 0x008fe2000f8e00ff */
[----:B------:R-:W-:Y:S01]  /*7fa80*/  UMOV UR42, UR10 ;  /* 0x0000000a002a7c82 */ /* 0x000fe20008000000 */
[----:B------:R-:W3:Y:S01]  /*7fa90*/  LDCU.64 UR10, c[0x0][0x398] ;  /* 0x00007300ff0a77ac */ /* 0x000ee20008000a00 */
[----:B------:R-:W-:Y:S01]  /*7faa0*/  LOP3.LUT R43, R43, 0xefffffff, RZ, 0xc0, !PT ;  /* 0xefffffff2b2b7812 */ /* 0x000fe200078ec0ff */
[----:B------:R-:W0:Y:S03]  /*7fab0*/  LDCU.64 UR54, c[0x0][0x398] ;  /* 0x00007300ff3677ac */ /* 0x000e260008000a00 */
[----:B------:R-:W-:-:S02]  /*7fac0*/  @P0 LOP3.LUT R43, R43, 0x10000000, RZ, 0xfc, !PT ;  /* 0x100000002b2b0812 */ /* 0x000fc400078efcff */
[----:B------:R-:W-:Y:S01]  /*7fad0*/  ISETP.GE.AND P0, PT, R60, UR5, PT ;  /* 0x000000053c007c0c */ /* 0x000fe2000bf06270 */
[----:B------:R-:W-:Y:S01]  /*7fae0*/  VIADD R60, R0, 0xb3 ;  /* 0x000000b3003c7836 */ /* 0x000fe20000000000 */
[----:B------:R-:W0:Y:S01]  /*7faf0*/  LDCU.64 UR4, c[0x0][0x398] ;  /* 0x00007300ff0477ac */ /* 0x000e220008000a00 */
[----:B------:R-:W-:Y:S01]  /*7fb00*/  LOP3.LUT R43, R43, 0x7fffffff, RZ, 0xc0, !PT ;  /* 0x7fffffff2b2b7812 */ /* 0x000fe200078ec0ff */
[----:B--2---:R-:W-:Y:S01]  /*7fb10*/  IMAD.U32 R10, RZ, RZ, UR27 ;  /* 0x0000001bff0a7e24 */ /* 0x004fe2000f8e00ff */
[----:B------:R-:W-:Y:S01]  /*7fb20*/  ISETP.LT.AND P1, PT, R6, UR52, !P0 ;  /* 0x0000003406007c0c */ /* 0x000fe2000c721270 */
[----:B------:R-:W-:Y:S01]  /*7fb30*/  UMOV UR34, UR26 ;  /* 0x0000001a00227c82 */ /* 0x000fe20008000000 */
[----:B------:R-:W-:Y:S01]  /*7fb40*/  ISETP.LT.AND P0, PT, R5, UR44, !P0 ;  /* 0x0000002c05007c0c */ /* 0x000fe2000c701270 */
[----:B------:R-:W2:Y:S01]  /*7fb50*/  LDCU.64 UR26, c[0x0][0x398] ;  /* 0x00007300ff1a77ac */ /* 0x000ea20008000a00 */
[----:B---3--:R-:W-:Y:S01]  /*7fb60*/  IMAD.U32 R15, RZ, RZ, UR11 ;  /* 0x0000000bff0f7e24 */ /* 0x008fe2000f8e00ff */
[----:B------:R-:W-:Y:S01]  /*7fb70*/  UMOV UR49, UR10 ;  /* 0x0000000a00317c82 */ /* 0x000fe20008000000 */
[----:B------:R-:W3:Y:S01]  /*7fb80*/  LDCU.64 UR10, c[0x0][0x398] ;  /* 0x00007300ff0a77ac */ /* 0x000ee20008000a00 */
[----:B------:R-:W1:Y:S06]  /*7fb90*/  LDCU.64 UR52, c[0x0][0x398] ;  /* 0x00007300ff3477ac */ /* 0x000e6c0008000a00 */
[----:B------:R-:W-:Y:S01]  /*7fba0*/  @P1 LOP3.LUT R42, R42, 0x100, RZ, 0xfc, !PT ;  /* 0x000001002a2a1812 */ /* 0x000fe200078efcff */
[----:B0-----:R-:W-:Y:S01]  /*7fbb0*/  IMAD.U32 R9, RZ, RZ, UR5 ;  /* 0x00000005ff097e24 */ /* 0x001fe2000f8e00ff */
[----:B------:R-:W-:-:S02]  /*7fbc0*/  UMOV UR44, UR4 ;  /* 0x00000004002c7c82 */ /* 0x000fc40008000000 */
[----:B------:R-:W-:Y:S01]  /*7fbd0*/  LOP3.LUT R42, R42, 0xffffff7f, RZ, 0xc0, !PT ;  /* 0xffffff7f2a2a7812 */ /* 0x000fe200078ec0ff */
[----:B------:R-:W0:Y:S03]  /*7fbe0*/  LDCU.64 UR4, c[0x0][0x398] ;  /* 0x00007300ff0477ac */ /* 0x000e260008000a00 */
[----:B------:R-:W-:Y:S01]  /*7fbf0*/  @P0 LOP3.LUT R42, R42, 0x80, RZ, 0xfc, !PT ;  /* 0x000000802a2a0812 */ /* 0x000fe200078efcff */
[----:B------:R-:W0:Y:S01]  /*7fc00*/  LDCU.64 UR56, c[0x0][0x398] ;  /* 0x00007300ff3877ac */ /* 0x000e220008000a00 */
[----:B------:R-:W-:Y:S01]  /*7fc10*/  ISETP.GE.AND P0, PT, R58, UR65, PT ;  /* 0x000000413a007c0c */ /* 0x000fe2000bf06270 */
[----:B------:R-:W-:Y:S01]  /*7fc20*/  VIADD R58, R0, 0xad ;  /* 0x000000ad003a7836 */ /* 0x000fe20000000000 */
[----:B------:R-:W-:Y:S01]  /*7fc30*/  LOP3.LUT R42, R42, 0xfffffbff, RZ, 0xc0, !PT ;  /* 0xfffffbff2a2a7812 */ /* 0x000fe200078ec0ff */
[----:B------:R-:W0:Y:S01]  /*7fc40*/  LDCU.64 UR74, c[0x0][0x398] ;  /* 0x00007300ff4a77ac */ /* 0x000e220008000a00 */
[----:B------:R-:W-:-:S02]  /*7fc50*/  ISETP.LT.AND P2, PT, R6, UR14, !P0 ;  /* 0x0000000e06007c0c */ /* 0x000fc4000c741270 */
[----:B------:R-:W-:Y:S01]  /*7fc60*/  ISETP.LT.AND P1, PT, R5, UR51, !P0 ;  /* 0x0000003305007c0c */ /* 0x000fe2000c721270 */
[----:B------:R-:W0:Y:S01]  /*7fc70*/  LDCU.64 UR58, c[0x0][0x398] ;  /* 0x00007300ff3a77ac */ /* 0x000e220008000a00 */
[----:B------:R-:W-:Y:S01]  /*7fc80*/  ISETP.GE.AND P0, PT, R60, UR15, PT ;  /* 0x0000000f3c007c0c */ /* 0x000fe2000bf06270 */
[----:B------:R-:W-:Y:S01]  /*7fc90*/  VIADD R60, R0, 0xa7 ;  /* 0x000000a7003c7836 */ /* 0x000fe20000000000 */
[----:B------:R-:W0:Y:S01]  /*7fca0*/  LDCU.64 UR14, c[0x0][0x398] ;  /* 0x00007300ff0e77ac */ /* 0x000e220008000a00 */
[----:B------:R-:W0:Y:S06]  /*7fcb0*/  LDCU.64 UR60, c[0x0][0x398] ;  /* 0x00007300ff3c77ac */ /* 0x000e2c0008000a00 */
[----:B------:R-:W-:Y:S01]  /*7fcc0*/  @P2 LOP3.LUT R2, R2, 0x20, RZ, 0xfc, !PT ;  /* 0x0000002002022812 */ /* 0x000fe200078efcff */
[----:B------:R-:W1:Y:S03]  /*7fcd0*/  LDCU.64 UR72, c[0x0][0x398] ;  /* 0x00007300ff4877ac */ /* 0x000e660008000a00 */
[----:B------:R-:W-:-:S04]  /*7fce0*/  LOP3.LUT R2, R2, 0xfffffff7, RZ, 0xc0, !PT ;  /* 0xfffffff702027812 */ /* 0x000fc800078ec0ff */
[----:B------:R-:W-:Y:S02]  /*7fcf0*/  @P1 LOP3.LUT R2, R2, 0x8, RZ, 0xfc, !PT ;  /* 0x0000000802021812 */ /* 0x000fe400078efcff */
[----:B------:R-:W-:Y:S02]  /*7fd00*/  ISETP.LT.AND P1, PT, R6, UR32, !P0 ;  /* 0x0000002006007c0c */ /* 0x000fe4000c721270 */
[----:B------:R-:W-:Y:S01]  /*7fd10*/  ISETP.LT.AND P0, PT, R5, UR50, !P0 ;  /* 0x0000003205007c0c */ /* 0x000fe2000c701270 */
[----:B0-----:R-:W-:Y:S01]  /*7fd20*/  IMAD.U32 R3, RZ, RZ, UR15 ;  /* 0x0000000fff037e24 */ /* 0x001fe2000f8e00ff */
[----:B------:R-:W-:Y:S01]  /*7fd30*/  LOP3.LUT R2, R2, 0xfffffffb, RZ, 0xc0, !PT ;  /* 0xfffffffb02027812 */ /* 0x000fe200078ec0ff */
[----:B------:R-:W-:Y:S01]  /*7fd40*/  UMOV UR32, UR14 ;  /* 0x0000000e00207c82 */ /* 0x000fe20008000000 */
[----:B------:R-:W0:Y:S02]  /*7fd50*/  LDCU.64 UR14, c[0x0][0x398] ;  /* 0x00007300ff0e77ac */ /* 0x000e240008000a00 */
[----:B------:R-:W-:Y:S01]  /*7fd60*/  STL [R1+0xc2c], R3 ;  /* 0x000c2c0301007387 */ /* 0x000fe20000100800 */
[----:B------:R-:W0:Y:S04]  /*7fd70*/  LDCU.64 UR50, c[0x0][0x398] ;  /* 0x00007300ff3277ac */ /* 0x000e280008000a00 */
[----:B------:R-:W-:-:S04]  /*7fd80*/  @P1 LOP3.LUT R2, R2, 0x4, RZ, 0xfc, !PT ;  /* 0x0000000402021812 */ /* 0x000fc800078efcff */
[----:B------:R-:W-:-:S04]  /*7fd90*/  LOP3.LUT R2, R2, 0xfffffffd, RZ, 0xc0, !PT ;  /* 0xfffffffd02027812 */ /* 0x000fc800078ec0ff */
[----:B------:R-:W-:Y:S02]  /*7fda0*/  @P0 LOP3.LUT R2, R2, 0x2, RZ, 0xfc, !PT ;  /* 0x0000000202020812 */ /* 0x000fe400078efcff */
[----:B------:R-:W-:Y:S01]  /*7fdb0*/  ISETP.GE.AND P0, PT, R58, UR33, PT ;  /* 0x000000213a007c0c */ /* 0x000fe2000bf06270 */
[----:B------:R-:W-:Y:S01]  /*7fdc0*/  VIADD R58, R0, 0xa1 ;  /* 0x000000a1003a7836 */ /* 0x000fe20000000000 */
[----:B------:R-:W-:Y:S02]  /*7fdd0*/  LOP3.LUT R2, R2, 0xfffffffe, RZ, 0xc0, !PT ;  /* 0xfffffffe02027812 */ /* 0x000fe400078ec0ff */
[----:B------:R-:W-:Y:S01]  /*7fde0*/  ISETP.LT.AND P1, PT, R6, UR12, !P0 ;  /* 0x0000000c06007c0c */ /* 0x000fe2000c721270 */
[----:B0-----:R-:W-:Y:S01]  /*7fdf0*/  IMAD.U32 R32, RZ, RZ, UR51 ;  /* 0x00000033ff207e24 */ /* 0x001fe2000f8e00ff */
[----:B------:R-:W-:Y:S01]  /*7fe00*/  ISETP.LT.AND P0, PT, R5, UR43, !P0 ;  /* 0x0000002b05007c0c */ /* 0x000fe2000c701270 */
[----:B------:R-:W-:Y:S01]  /*7fe10*/  UMOV UR43, UR50 ;  /* 0x00000032002b7c82 */ /* 0x000fe20008000000 */
[----:B------:R-:W0:Y:S09]  /*7fe20*/  LDCU.64 UR50, c[0x0][0x398] ;  /* 0x00007300ff3277ac */ /* 0x000e320008000a00 */
[----:B------:R-:W-:-:S02]  /*7fe30*/  @P1 LOP3.LUT R2, R2, 0x1, RZ, 0xfc, !PT ;  /* 0x0000000102021812 */ /* 0x000fc400078efcff */
[----:B------:R-:W-:Y:S02]  /*7fe40*/  @P0 LOP3.LUT R50, R50, 0x80000000, RZ, 0xfc, !PT ;  /* 0x8000000032320812 */ /* 0x000fe400078efcff */
[----:B------:R-:W-:Y:S01]  /*7fe50*/  ISETP.GE.AND P0, PT, R60, UR13, PT ;  /* 0x0000000d3c007c0c */ /* 0x000fe2000bf06270 */
[----:B------:R-:W-:Y:S01]  /*7fe60*/  VIADD R60, R0, 0x9b ;  /* 0x0000009b003c7836 */ /* 0x000fe20000000000 */
[----:B------:R-:W-:Y:S01]  /*7fe70*/  LOP3.LUT R50, R50, 0xbfffffff, RZ, 0xc0, !PT ;  /* 0xbfffffff32327812 */ /* 0x000fe200078ec0ff */
[----:B------:R-:W1:Y:S01]  /*7fe80*/  LDCU.64 UR12, c[0x0][0x398] ;  /* 0x00007300ff0c77ac */ /* 0x000e620008000a00 */
[----:B------:R-:W-:Y:S01]  /*7fe90*/  ISETP.LT.AND P1, PT, R6, UR24, !P0 ;  /* 0x0000001806007c0c */ /* 0x000fe2000c721270 */
[----:B------:R1:W-:Y:S01]  /*7fea0*/  STL [R1+0x27b8], R2 ;  /* 0x0027b80201007387 */ /* 0x0003e20000100800 */
[----:B------:R-:W-:Y:S01]  /*7feb0*/  ISETP.LT.AND P0, PT, R5, UR42, !P0 ;  /* 0x0000002a05007c0c */ /* 0x000fe2000c701270 */
[----:B0-----:R-:W-:Y:S01]  /*7fec0*/  UMOV UR42, UR50 ;  /* 0x00000032002a7c82 */ /* 0x001fe20008000000 */
[----:B------:R-:W-:Y:S01]  /*7fed0*/  IMAD.U32 R46, RZ, RZ, UR51 ;  /* 0x00000033ff2e7e24 */ /* 0x000fe2000f8e00ff */
[----:B------:R-:W0:Y:S08]  /*7fee0*/  LDCU.64 UR50, c[0x0][0x398] ;  /* 0x00007300ff3277ac */ /* 0x000e300008000a00 */
[----:B------:R-:W-:-:S04]  /*7fef0*/  @P1 LOP3.LUT R50, R50, 0x40000000, RZ, 0xfc, !PT ;  /* 0x4000000032321812 */ /* 0x000fc800078efcff */
[----:B------:R-:W-:-:S04]  /*7ff00*/  LOP3.LUT R50, R50, 0xdfffffff, RZ, 0xc0, !PT ;  /* 0xdfffffff32327812 */ /* 0x000fc800078ec0ff */
[----:B------:R-:W-:Y:S02]  /*7ff10*/  @P0 LOP3.LUT R50, R50, 0x20000000, RZ, 0xfc, !PT ;  /* 0x2000000032320812 */ /* 0x000fe400078efcff */
[----:B------:R-:W-:Y:S01]  /*7ff20*/  ISETP.GE.AND P0, PT, R58, UR25, PT ;  /* 0x000000193a007c0c */ /* 0x000fe2000bf06270 */
[----:B------:R-:W-:Y:S01]  /*7ff30*/  VIADD R58, R0, 0x95 ;  /* 0x00000095003a7836 */ /* 0x000fe20000000000 */
[----:B------:R-:W-:Y:S01]  /*7ff40*/  LOP3.LUT R50, R50, 0xefffffff, RZ, 0xc0, !PT ;  /* 0xefffffff32327812 */ /* 0x000fe200078ec0ff */
[----:B------:R-:W0:Y:S01]  /*7ff50*/  LDCU.64 UR24, c[0x0][0x398] ;  /* 0x00007300ff1877ac */ /* 0x000e220008000a00 */
[----:B---3--:R-:W-:Y:S02]  /*7ff60*/  ISETP.LT.AND P2, PT, R6, UR10, !P0 ;  /* 0x0000000a06007c0c */ /* 0x008fe4000c741270 */
[----:B------:R-:W-:Y:S02]  /*7ff70*/  ISETP.LT.AND P1, PT, R5, UR49, !P0 ;  /* 0x0000003105007c0c */ /* 0x000fe4000c721270 */
[----:B------:R-:W-:Y:S01]  /*7ff80*/  ISETP.GE.AND P0, PT, R60, UR11, PT ;  /* 0x0000000b3c007c0c */ /* 0x000fe2000bf06270 */
[----:B------:R-:W-:Y:S01]  /*7ff90*/  VIADD R60, R0, 0x8f ;  /* 0x0000008f003c7836 */ /* 0x000fe20000000000 */
[----:B------:R-:W3:Y:S07]  /*7ffa0*/  LDCU.64 UR10, c[0x0][0x398] ;  /* 0x00007300ff0a77ac */ /* 0x000eee0008000a00 */
[----:B------:R-:W-:-:S04]  /*7ffb0*/  @P2 LOP3.LUT R50, R50, 0x10000000, RZ, 0xfc, !PT ;  /* 0x1000000032322812 */ /* 0x000fc800078efcff */
[----:B------:R-:W-:-:S04]  /*7ffc0*/  LOP3.LUT R50, R50, 0xf7ffffff, RZ, 0xc0, !PT ;  /* 0xf7ffffff32327812 */ /* 0x000fc800078ec0ff */
[----:B------:R-:W-:Y:S02]  /*7ffd0*/  @P1 LOP3.LUT R50, R50, 0x8000000, RZ, 0xfc, !PT ;  /* 0x0800000032321812 */ /* 0x000fe400078efcff */
[----:B------:R-:W-:Y:S01]  /*7ffe0*/  ISETP.LT.AND P1, PT, R6, UR30, !P0 ;  /* 0x0000001e06007c0c */ /* 0x000fe2000c721270 */
[----:B---3--:R-:W-:Y:S01]  /*7fff0*/  IMAD.U32 R7, RZ, RZ, UR11 ;  /* 0x0000000bff077e24 */ /* 0x008fe2000f8e00ff */
[----:B------:R-:W-:Y:S01]  /*80000*/  ISETP.LT.AND P0, PT, R5, UR41, !P0 ;  /* 0x0000002905007c0c */ /* 0x000fe2000c701270 */
[----:B------:R-:W-:Y:S01]  /*80010*/  UMOV UR41, UR10 ;  /* 0x0000000a00297c82 */ /* 0x000fe20008000000 */
[----:B------:R-:W-:Y:S01]  /*80020*/  LOP3.LUT R50, R50, 0xfbffffff, RZ, 0xc0, !PT ;  /* 0xfbffffff32327812 */ /* 0x000fe200078ec0ff */
[----:B------:R-:W3:Y:S08]  /*80030*/  LDCU.64 UR10, c[0x0][0x398] ;  /* 0x00007300ff0a77ac */ /* 0x000ef00008000a00 */
[----:B------:R-:W-:-:S04]  /*80040*/  @P1 LOP3.LUT R50, R50, 0x4000000, RZ, 0xfc, !PT ;  /* 0x0400000032321812 */ /* 0x000fc800078efcff */
[----:B------:R-:W-:-:S04]  /*80050*/  LOP3.LUT R50, R50, 0xfdffffff, RZ, 0xc0, !PT ;  /* 0xfdffffff32327812 */ /* 0x000fc800078ec0ff */
[----:B------:R-:W-:Y:S02]  /*80060*/  @P0 LOP3.LUT R50, R50, 0x2000000, RZ, 0xfc, !PT ;  /* 0x0200000032320812 */ /* 0x000fe400078efcff */
[----:B------:R-:W-:Y:S01]  /*80070*/  ISETP.GE.AND P0, PT, R58, UR31, PT ;  /* 0x0000001f3a007c0c */ /* 0x000fe2000bf06270 */
[----:B------:R-:W-:Y:S01]  /*80080*/  VIADD R58, R0, 0x89 ;  /* 0x00000089003a7836 */ /* 0x000fe20000000000 */
[----:B------:R-:W-:Y:S01]  /*80090*/  LOP3.LUT R50, R50, 0xfeffffff, RZ, 0xc0, !PT ;  /* 0xfeffffff32327812 */ /* 0x000fe200078ec0ff */
[----:B------:R-:W0:Y:S01]  /*800a0*/  LDCU.64 UR30, c[0x0][0x398] ;  /* 0x00007300ff1e77ac */ /* 0x000e220008000a00 */
[----:B------:R-:W-:Y:S02]  /*800b0*/  ISETP.LT.AND P1, PT, R6, UR28, !P0 ;  /* 0x0000001c06007c0c */ /* 0x000fe4000c721270 */
[----:B------:R-:W-:Y:S01]  /*800c0*/  ISETP.LT.AND P0, PT, R5, UR48, !P0 ;  /* 0x0000003005007c0c */ /* 0x000fe2000c701270 */
[----:B------:R-:W1:Y:S10]  /*800d0*/  LDCU.64 UR48, c[0x0][0x398] ;  /* 0x00007300ff3077ac */ /* 0x000e740008000a00 */
[----:B------:R-:W-:-:S04]  /*800e0*/  @P1 LOP3.LUT R50, R50, 0x1000000, RZ, 0xfc, !PT ;  /* 0x0100000032321812 */ /* 0x000fc800078efcff */
[----:B------:R-:W-:Y:S01]  /*800f0*/  LOP3.LUT R50, R50, 0xff7fffff, RZ, 0xc0, !PT ;  /* 0xff7fffff32327812 */ /* 0x000fe200078ec0ff */
[----:B0-----:R-:W-:Y:S01]  /*80100*/  UMOV UR39, UR30 ;  /* 0x0000001e00277c82 */ /* 0x001fe20008000000 */
[----:B------:R-:W-:Y:S02]  /*80110*/  UMOV UR30, UR31 ;  /* 0x0000001f001e7c82 */ /* 0x000fe40008000000 */
[----:B------:R-:W-:Y:S02]  /*80120*/  @P0 LOP3.LUT R50, R50, 0x800000, RZ, 0xfc, !PT ;  /* 0x0080000032320812 */ /* 0x000fe400078efcff */
[----:B------:R-:W-:Y:S01]  /*80130*/  ISETP.GE.AND P0, PT, R60, UR29, PT ;  /* 0x0000001d3c007c0c */ /* 0x000fe2000bf06270 */
[----:B------:R-:W-:Y:S01]  /*80140*/  VIADD R60, R0, 0x83 ;  /* 0x00000083003c7836 */ /* 0x000fe20000000000 */
[----:B------:R-:W-:Y:S01]  /*80150*/  LOP3.LUT R50, R50, 0xffbfffff, RZ, 0xc0, !PT ;  /* 0xffbfffff32327812 */ /* 0x000fe200078ec0ff */
[----:B------:R-:W0:Y:S01]  /*80160*/  LDCU.64 UR28, c[0x0][0x398] ;  /* 0x00007300ff1c77ac */ /* 0x000e220008000a00 */
[----:B------:R-:W-:-:S02]  /*80170*/  ISETP.LT.AND P1, PT, R6, UR22, !P0 ;  /* 0x0000001606007c0c */ /* 0x000fc4000c721270 */
[----:B------:R-:W-:-:S11]  /*80180*/  ISETP.LT.AND P0, PT, R5, UR40, !P0 ;  /* 0x0000002805007c0c */ /* 0x000fd6000c701270 */
        /* <DEDUP_REMOVED lines=9> */
[----:B-1----:R-:W-:-:S02]  /*80220*/  ISETP.LT.AND P2, PT, R6, UR20, !P0 ;  /* 0x0000001406007c0c */ /* 0x002fc4000c741270 */
[----:B------:R-:W-:Y:S02]  /*80230*/  ISETP.LT.AND P1, PT, R5, UR47, !P0 ;  /* 0x0000002f05007c0c */ /* 0x000fe4000c721270 */
[----:B------:R-:W-:Y:S01]  /*80240*/  ISETP.GE.AND P0, PT, R60, UR21, PT ;  /* 0x000000153c007c0c */ /* 0x000fe2000bf06270 */
[----:B------:R-:W-:Y:S01]  /*80250*/  VIADD R60, R0, 0xb4 ;  /* 0x000000b4003c7836 */ /* 0x000fe20000000000 */
[----:B------:R-:W1:Y:S07]  /*80260*/  LDCU.64 UR20, c[0x0][0x398] ;  /* 0x00007300ff1477ac */ /* 0x000e6e0008000a00 */
[----:B------:R-:W-:-:S04]  /*80270*/  @P2 LOP3.LUT R50, R50, 0x40000, RZ, 0xfc, !PT ;  /* 0x0004000032322812 */ /* 0x000fc800078efcff */
[----:B------:R-:W-:-:S04]  /*80280*/  LOP3.LUT R50, R50, 0xfffeffff, RZ, 0xc0, !PT ;  /* 0xfffeffff32327812 */ /* 0x000fc800078ec0ff */
[----:B------:R-:W-:Y:S02]  /*80290*/  @P1 LOP3.LUT R50, R50, 0x10000, RZ, 0xfc, !PT ;  /* 0x0001000032321812 */ /* 0x000fe400078efcff */
[----:B------:R-:W-:Y:S01]  /*802a0*/  ISETP.LT.AND P1, PT, R6, UR46, !P0 ;  /* 0x0000002e06007c0c */ /* 0x000fe2000c721270 */
[----:B-1----:R-:W-:Y:S01]  /*802b0*/  IMAD.U32 R8, RZ, RZ, UR21 ;  /* 0x00000015ff087e24 */ /* 0x002fe2000f8e00ff */
[----:B------:R-:W-:Y:S01]  /*802c0*/  ISETP.LT.AND P0, PT, R5, UR38, !P0 ;  /* 0x0000002605007c0c */ /* 0x000fe2000c701270 */
[----:B------:R-:W-:Y:S01]  /*802d0*/  UMOV UR38, UR20 ;  /* 0x0000001400267c82 */ /* 0x000fe20008000000 */
[----:B------:R-:W-:Y:S01]  /*802e0*/  LOP3.LUT R50, R50, 0xfffdffff, RZ, 0xc0, !PT ;  /* 0xfffdffff32327812 */ /* 0x000fe200078ec0ff */
[----:B------:R-:W1:Y:S01]  /*802f0*/  LDCU.64 UR20, c[0x0][0x398] ;  /* 0x00007300ff1477ac */ /* 0x000e620008000a00 */
[----:B------:R-:W0:Y:S07]  /*80300*/  LDCU.64 UR46, c[0x0][0x398] ;  /* 0x00007300ff2e77ac */ /* 0x000e2e0008000a00 */
[----:B------:R-:W-:-:S04]  /*80310*/  @P1 LOP3.LUT R42, R42, 0x400, RZ, 0xfc, !PT ;  /* 0x000004002a2a1812 */ /* 0x000fc800078efcff */
[----:B------:R-:W-:-:S04]  /*80320*/  LOP3.LUT R42, R42, 0xfffffdff, RZ, 0xc0, !PT ;  /* 0xfffffdff2a2a7812 */ /* 0x000fc800078ec0ff */
[----:B------:R-:W-:Y:S02]  /*80330*/  @P0 LOP3.LUT R42, R42, 0x200, RZ, 0xfc, !PT ;  /* 0x000002002a2a0812 */ /* 0x000fe400078efcff */
[----:B------:R-:W-:Y:S01]  /*80340*/  ISETP.GE.AND P0, PT, R58, UR7, PT ;  /* 0x000000073a007c0c */ /* 0x000fe2000bf06270 */
[----:B------:R-:W-:Y:S01]  /*80350*/  VIADD R58, R0, 0xae ;  /* 0x000000ae003a7836 */ /* 0x000fe20000000000 */
[----:B------:R-:W-:Y:S02]  /*80360*/  LOP3.LUT R42, R42, 0xffffefff, RZ, 0xc0, !PT ;  /* 0xffffefff2a2a7812 */ /* 0x000fe400078ec0ff */
[----:B----4-:R-:W-:Y:S01]  /*80370*/  ISETP.LT.AND P1, PT, R6, UR16, !P0 ;  /* 0x0000001006007c0c */ /* 0x010fe2000c721270 */
[----:B0-----:R-:W-:Y:S01]  /*80380*/  IMAD.U32 R2, RZ, RZ, UR47 ;  /* 0x0000002fff027e24 */ /* 0x001fe2000f8e00ff */
[----:B------:R-:W-:Y:S01]  /*80390*/  ISETP.LT.AND P0, PT, R5, UR37, !P0 ;  /* 0x0000002505007c0c */ /* 0x000fe2000c701270 */
[----:B------:R-:W-:Y:S01]  /*803a0*/  UMOV UR37, UR46 ;  /* 0x0000002e00257c82 */ /* 0x000fe20008000000 */
[----:B------:R-:W0:Y:S02]  /*803b0*/  LDCU.64 UR46, c[0x0][0x398] ;  /* 0x00007300ff2e77ac */ /* 0x000e240008000a00 */
[----:B------:R0:W-:Y:S07]  /*803c0*/  STL [R1+0xc10], R2 ;  /* 0x000c100201007387 */ /* 0x0001ee0000100800 */
[----:B------:R-:W-:-:S04]  /*803d0*/  @P1 LOP3.LUT R50, R50, 0x20000, RZ, 0xfc, !PT ;  /* 0x0002000032321812 */ /* 0x000fc800078efcff */
[----:B------:R-:W-:-:S04]  /*803e0*/  LOP3.LUT R50, R50, 0xffff7fff, RZ, 0xc0, !PT ;  /* 0xffff7fff32327812 */ /* 0x000fc800078ec0ff */
[----:B------:R-:W-:Y:S01]  /*803f0*/  @P0 LOP3.LUT R50, R50, 0x8000, RZ, 0xfc, !PT ;  /* 0x0000800032320812 */ /* 0x000fe200078efcff */
[----:B0-----:R-:W-:Y:S01]  /*80400*/  IMAD.U32 R2, RZ, RZ, UR47 ;  /* 0x0000002fff027e24 */ /* 0x001fe2000f8e00ff */
[----:B------:R-:W-:Y:S01]  /*80410*/  ISETP.GE.AND P0, PT, R60, UR17, PT ;  /* 0x000000113c007c0c */ /* 0x000fe2000bf06270 */
[----:B------:R-:W-:Y:S01]  /*80420*/  VIADD R60, R0, 0xa8 ;  /* 0x000000a8003c7836 */ /* 0x000fe20000000000 */
[----:B------:R-:W-:Y:S01]  /*80430*/  LOP3.LUT R50, R50, 0xffffbfff, RZ, 0xc0, !PT ;  /* 0xffffbfff32327812 */ /* 0x000fe200078ec0ff */
[----:B------:R-:W0:Y:S01]  /*80440*/  LDCU.64 UR16, c[0x0][0x398] ;  /* 0x00007300ff1077ac */ /* 0x000e220008000a00 */
[----:B------:R-:W-:Y:S01]  /*80450*/  ISETP.LT.AND P1, PT, R6, UR18, !P0 ;  /* 0x0000001206007c0c */ /* 0x000fe2000c721270 */
[----:B------:R4:W-:Y:S01]  /*80460*/  STL [R1+0xc08], R2 ;  /* 0x000c080201007387 */ /* 0x0009e20000100800 */
[----:B------:R-:W-:Y:S01]  /*80470*/  ISETP.LT.AND P0, PT, R5, UR35, !P0 ;  /* 0x0000002305007c0c */ /* 0x000fe2000c701270 */
[----:B------:R-:W-:Y:S01]  /*80480*/  UMOV UR35, UR46 ;  /* 0x0000002e00237c82 */ /* 0x000fe20008000000 */
[----:B------:R-:W0:Y:S09]  /*80490*/  LDCU.64 UR46, c[0x0][0x398] ;  /* 0x00007300ff2e77ac */ /* 0x000e320008000a00 */
        /* <DEDUP_REMOVED lines=8> */
[----:B------:R-:W-:Y:S02]  /*80520*/  ISETP.LT.AND P1, PT, R5, UR45, !P0 ;  /* 0x0000002d05007c0c */ /* 0x000fe4000c721270 */
[----:B------:R-:W-:Y:S01]  /*80530*/  ISETP.GE.AND P0, PT, R60, UR9, PT ;  /* 0x000000093c007c0c */ /* 0x000fe2000bf06270 */
[----:B------:R-:W-:Y:S01]  /*80540*/  VIADD R60, R0, 0x9c ;  /* 0x0000009c003c7836 */ /* 0x000fe20000000000 */
[----:B------:R-:W4:Y:S07]  /*80550*/  LDCU.64 UR8, c[0x0][0x398] ;  /* 0x00007300ff0877ac */ /* 0x000f2e0008000a00 */
[----:B------:R-:W-:-:S04]  /*80560*/  @P2 LOP3.LUT R50, R50, 0x1000, RZ, 0xfc, !PT ;  /* 0x0000100032322812 */ /* 0x000fc800078efcff */
[----:B------:R-:W-:-:S04]  /*80570*/  LOP3.LUT R50, R50, 0xfffff7ff, RZ, 0xc0, !PT ;  /* 0xfffff7ff32327812 */ /* 0x000fc800078ec0ff */
[----:B------:R-:W-:Y:S02]  /*80580*/  @P1 LOP3.LUT R50, R50, 0x800, RZ, 0xfc, !PT ;  /* 0x0000080032321812 */ /* 0x000fe400078efcff */
[----:B--2---:R-:W-:Y:S01]  /*80590*/  ISETP.LT.AND P1, PT, R6, UR26, !P0 ;  /* 0x0000001a06007c0c */ /* 0x004fe2000c721270 */
[----:B----4-:R-:W-:Y:S01]  /*805a0*/  IMAD.U32 R2, RZ, RZ, UR9 ;  /* 0x00000009ff027e24 */ /* 0x010fe2000f8e00ff */
[----:B------:R-:W-:Y:S01]  /*805b0*/  ISETP.LT.AND P0, PT, R5, UR34, !P0 ;  /* 0x0000002205007c0c */ /* 0x000fe2000c701270 */
[----:B------:R-:W-:Y:S01]  /*805c0*/  UMOV UR34, UR8 ;  /* 0x0000000800227c82 */ /* 0x000fe20008000000 */
[----:B------:R-:W-:Y:S01]  /*805d0*/  LOP3.LUT R50, R50, 0xfffffbff, RZ, 0xc0, !PT ;  /* 0xfffffbff32327812 */ /* 0x000fe200078ec0ff */
[----:B------:R-:W2:Y:S01]  /*805e0*/  LDCU.64 UR8, c[0x0][0x398] ;  /* 0x00007300ff0877ac */ /* 0x000ea20008000a00 */
[----:B------:R4:W-:Y:S07]  /*805f0*/  STL [R1+0xc00], R2 ;  /* 0x000c000201007387 */ /* 0x0009ee0000100800 */
        /* <DEDUP_REMOVED lines=13> */
[----:B----4-:R-:W-:Y:S01]  /*806d0*/  IMAD.U32 R2, RZ, RZ, UR27 ;  /* 0x0000001bff027e24 */ /* 0x010fe2000f8e00ff */
[----:B------:R-:W0:Y:S01]  /*806e0*/  LDCU.64 UR26, c[0x0][0x398] ;  /* 0x00007300ff1a77ac */ /* 0x000e220008000a00 */
[----:B------:R-:W-:Y:S02]  /*806f0*/  @P0 LOP3.LUT R50, R50, 0x80, RZ, 0xfc, !PT ;  /* 0x0000008032320812 */ /* 0x000fe400078efcff */
[----:B------:R-:W-:Y:S01]  /*80700*/  ISETP.GE.AND P0, PT, R60, UR5, PT ;  /* 0x000000053c007c0c */ /* 0x000fe2000bf06270 */
[----:B------:R-:W-:Y:S01]  /*80710*/  VIADD R60, R0, 0x90 ;  /* 0x00000090003c7836 */ /* 0x000fe20000000000 */
[----:B------:R-:W-:Y:S01]  /*80720*/  LOP3.LUT R50, R50, 0xffffffbf, RZ, 0xc0, !PT ;  /* 0xffffffbf32327812 */ /* 0x000fe200078ec0ff */
[----:B------:R-:W4:Y:S01]  /*80730*/  LDCU.64 UR4, c[0x0][0x398] ;  /* 0x00007300ff0477ac */ /* 0x000f220008000a00 */
[----:B------:R-:W-:Y:S01]  /*80740*/  ISETP.LT.AND P1, PT, R6, UR14, !P0 ;  /* 0x0000000e06007c0c */ /* 0x000fe2000c721270 */
[----:B------:R0:W-:Y:S01]  /*80750*/  STL [R1+0xbf8], R2 ;  /* 0x000bf80201007387 */ /* 0x0001e20000100800 */
[----:B------:R-:W-:Y:S01]  /*80760*/  ISETP.LT.AND P0, PT, R5, UR32, !P0 ;  /* 0x0000002005007c0c */ /* 0x000fe2000c701270 */
[----:B0-----:R-:W-:Y:S01]  /*80770*/  UMOV UR32, UR26 ;  /* 0x0000001a00207c82 */ /* 0x001fe20008000000 */
[----:B------:R-:W-:-:S09]  /*80780*/  IMAD.U32 R2, RZ, RZ, UR27 ;  /* 0x0000001bff027e24 */ /* 0x000fd2000f8e00ff */
[----:B------:R-:W-:-:S04]  /*80790*/  @P1 LOP3.LUT R50, R50, 0x40, RZ, 0xfc, !PT ;  /* 0x0000004032321812 */ /* 0x000fc800078efcff */
[----:B------:R-:W-:Y:S01]  /*807a0*/  LOP3.LUT R50, R50, 0xffffffdf, RZ, 0xc0, !PT ;  /* 0xffffffdf32327812 */ /* 0x000fe200078ec0ff */
[----:B------:R0:W-:Y:S03]  /*807b0*/  STL [R1+0xbf4], R2 ;  /* 0x000bf40201007387 */ /* 0x0001e60000100800 */
[----:B------:R-:W-:Y:S02]  /*807c0*/  @P0 LOP3.LUT R50, R50, 0x20, RZ, 0xfc, !PT ;  /* 0x0000002032320812 */ /* 0x000fe400078efcff */
[----:B------:R-:W-:Y:S01]  /*807d0*/  ISETP.GE.AND P0, PT, R58, UR15, PT ;  /* 0x0000000f3a007c0c */ /* 0x000fe2000bf06270 */
[----:B------:R-:W-:Y:S01]  /*807e0*/  VIADD R58, R0, 0x8a ;  /* 0x0000008a003a7836 */ /* 0x000fe20000000000 */
[----:B------:R-:W-:Y:S01]  /*807f0*/  LOP3.LUT R50, R50, 0xffffffef, RZ, 0xc0, !PT ;  /* 0xffffffef32327812 */ /* 0x000fe200078ec0ff */
[----:B------:R-:W1:Y:S01]  /*80800*/  LDCU.64 UR14, c[0x0][0x398] ;  /* 0x00007300ff0e77ac */ /* 0x000e620008000a00 */
[----:B------:R-:W-:-:S02]  /*80810*/  ISETP.LT.AND P2, PT, R6, UR12, !P0 ;  /* 0x0000000c06007c0c */ /* 0x000fc4000c741270 */
[----:B------:R-:W-:Y:S02]  /*80820*/  ISETP.LT.AND P1, PT, R5, UR43, !P0 ;  /* 0x0000002b05007c0c */ /* 0x000fe4000c721270 */
[----:B------:R-:W-:Y:S01]  /*80830*/  ISETP.GE.AND P0, PT, R60, UR13, PT ;  /* 0x0000000d3c007c0c */ /* 0x000fe2000bf06270 */
[----:B------:R-:W-:Y:S01]  /*80840*/  VIADD R60, R0, 0x84 ;  /* 0x00000084003c7836 */ /* 0x000fe20000000000 */
[----:B------:R-:W1:Y:S01]  /*80850*/  LDCU.64 UR12, c[0x0][0x398] ;  /* 0x00007300ff0c77ac */ /* 0x000e620008000a00 */
[----:B0-----:R-:W-:-:S06]  /*80860*/  MOV.SPILL R2, UR62 ;  /* 0x0000003e00027c02 */ /* 0x001fcc0009000f00 */
        /* <DEDUP_REMOVED lines=8> */
[----:B------:R-:W0:Y:S01]  /*808f0*/  LDCU.64 UR12, c[0x0][0x398] ;  /* 0x00007300ff0c77ac */ /* 0x000e220008000a00 */
[----:B------:R-:W1:Y:S07]  /*80900*/  LDCU.64 UR42, c[0x0][0x398] ;  /* 0x00007300ff2a77ac */ /* 0x000e6e0008000a00 */
        /* <DEDUP_REMOVED lines=8> */
[----:B------:R-:W-:-:S11]  /*80990*/  ISETP.LT.AND P0, PT, R5, UR41, !P0 ;  /* 0x0000002905007c0c */ /* 0x000fd6000c701270 */
[----:B------:R-:W-:Y:S02]  /*809a0*/  @P1 LOP3.LUT R50, R50, 0x1, RZ, 0xfc, !PT ;  /* 0x0000000132321812 */ /* 0x000fe400078efcff */
[----:B------:R-:W-:Y:S02]  /*809b0*/  @P0 LOP3.LUT R43, R43, 0x80000000, RZ, 0xfc, !PT ;  /* 0x800000002b2b0812 */ /* 0x000fe400078efcff */
[----:B------:R-:W-:Y:S01]  /*809c0*/  ISETP.GE.AND P0, PT, R60, UR11, PT ;  /* 0x0000000b3c007c0c */ /* 0x000fe2000bf06270 */
[----:B------:R-:W-:Y:S01]  /*809d0*/  VIADD R60, R0, 0xbb ;  /* 0x000000bb003c7836 */ /* 0x000fe20000000000 */
[----:B------:R-:W-:Y:S01]  /*809e0*/  LOP3.LUT R43, R43, 0xdfffffff, RZ, 0xc0, !PT ;  /* 0xdfffffff2b2b7812 */ /* 0x000fe200078ec0ff */
[----:B------:R-:W3:Y:S01]  /*809f0*/  LDCU.64 UR10, c[0x0][0x398] ;  /* 0x00007300ff0a77ac */ /* 0x000ee20008000a00 */
[----:B------:R-:W-:Y:S01]  /*80a00*/  ISETP.LT.AND P1, PT, R6, UR40, !P0 ;  /* 0x0000002806007c0c */ /* 0x000fe2000c721270 */
[----:B0-----:R-:W-:Y:S01]  /*80a10*/  IMAD.U32 R45, RZ, RZ, UR25 ;  /* 0x00000019ff2d7e24 */ /* 0x001fe2000f8e00ff */
[----:B------:R-:W-:Y:S01]  /*80a20*/  ISETP.LT.AND P0, PT, R5, UR39, !P0 ;  /* 0x0000002705007c0c */ /* 0x000fe2000c701270 */
[----:B------:R-:W-:Y:S01]  /*80a30*/  UMOV UR29, UR24 ;  /* 0x00000018001d7c82 */ /* 0x000fe20008000000 */
[----:B------:R-:W0:Y:S01]  /*80a40*/  LDCU.64 UR24, c[0x0][0x398] ;  /* 0x00007300ff1877ac */ /* 0x000e220008000a00 */
[----:B------:R-:W-:Y:S01]  /*80a50*/  STL [R1+0x27bc], R50 ;  /* 0x0027bc3201007387 */ /* 0x000fe20000100800 */
[----:B------:R-:W1:Y:S07]  /*80a60*/  LDCU.64 UR40, c[0x0][0x398] ;  /* 0x00007300ff2877ac */ /* 0x000e6e0008000a00 */
[----:B------:R-:W-:-:S04]  /*80a70*/  @P1 LOP3.LUT R42, R42, 0x1000, RZ, 0xfc, !PT ;  /* 0x000010002a2a1812 */ /* 0x000fc800078efcff */
[----:B------:R-:W-:-:S04]  /*80a80*/  LOP3.LUT R42, R42, 0xfffff7ff, RZ, 0xc0, !PT ;  /* 0xfffff7ff2a2a7812 */ /* 0x000fc800078ec0ff */
[----:B------:R-:W-:Y:S01]  /*80a90*/  @P0 LOP3.LUT R42, R42, 0x800, RZ, 0xfc, !PT ;  /* 0x000008002a2a0812 */ /* 0x000fe200078efcff */
[----:B0-----:R-:W-:Y:S01]  /*80aa0*/  IMAD.U32 R3, RZ, RZ, UR25 ;  /* 0x00000019ff037e24 */ /* 0x001fe2000f8e00ff */
[----:B------:R-:W-:Y:S01]  /*80ab0*/  ISETP.GE.AND P0, PT, R58, UR71, PT ;  /* 0x000000473a007c0c */ /* 0x000fe2000bf06270 */
[----:B------:R-:W-:Y:S01]  /*80ac0*/  VIADD R58, R0, 0xb5 ;  /* 0x000000b5003a7836 */ /* 0x000fe20000000000 */
[----:B------:R-:W-:Y:S01]  /*80ad0*/  UMOV UR27, UR24 ;  /* 0x00000018001b7c82 */ /* 0x000fe20008000000 */
[----:B------:R-:W-:Y:S01]  /*80ae0*/  UMOV UR71, UR36 ;  /* 0x0000002400477c82 */ /* 0x000fe20008000000 */
[----:B------:R-:W-:Y:S02]  /*80af0*/  ISETP.LT.AND P2, PT, R6, UR22, !P0 ;  /* 0x0000001606007c0c */ /* 0x000fe4000c741270 */
[----:B------:R-:W-:Y:S01]  /*80b00*/  ISETP.LT.AND P1, PT, R5, UR6, !P0 ;  /* 0x0000000605007c0c */ /* 0x000fe2000c721270 */
[----:B------:R-:W0:Y:S01]  /*80b10*/  LDCU.64 UR6, c[0x0][0x398] ;  /* 0x00007300ff0677ac */ /* 0x000e220008000a00 */
[----:B------:R-:W-:Y:S01]  /*80b20*/  ISETP.GE.AND P0, PT, R60, UR23, PT ;  /* 0x000000173c007c0c */ /* 0x000fe2000bf06270 */
[----:B------:R-:W-:Y:S01]  /*80b30*/  VIADD R60, R0, 0xaf ;  /* 0x000000af003c7836 */ /* 0x000fe20000000000 */
[----:B------:R-:W0:Y:S07]  /*80b40*/  LDCU.64 UR22, c[0x0][0x398] ;  /* 0x00007300ff1677ac */ /* 0x000e2e0008000a00 */
[----:B------:R-:W-:-:S04]  /*80b50*/  @P2 LOP3.LUT R43, R43, 0x20000000, RZ, 0xfc, !PT ;  /* 0x200000002b2b2812 */ /* 0x000fc800078efcff */
[----:B------:R-:W-:-:S04]  /*80b60*/  LOP3.LUT R43, R43, 0xf7ffffff, RZ, 0xc0, !PT ;  /* 0xf7ffffff2b2b7812 */ /* 0x000fc800078ec0ff */
[----:B------:R-:W-:Y:S02]  /*80b70*/  @P1 LOP3.LUT R43, R43, 0x8000000, RZ, 0xfc, !PT ;  /* 0x080000002b2b1812 */ /* 0x000fe400078efcff */
[----:B------:R-:W-:Y:S02]  /*80b80*/  ISETP.LT.AND P1, PT, R6, UR20, !P0 ;  /* 0x0000001406007c0c */ /* 0x000fe4000c721270 */
[----:B------:R-:W-:Y:S01]  /*80b90*/  ISETP.LT.AND P0, PT, R5, UR38, !P0 ;  /* 0x0000002605007c0c */ /* 0x000fe2000c701270 */
[----:B0-----:R-:W-:Y:S01]  /*80ba0*/  UMOV UR25, UR22 ;  /* 0x0000001600197c82 */ /* 0x001fe20008000000 */
[----:B------:R-:W-:Y:S01]  /*80bb0*/  LOP3.LUT R43, R43, 0xfbffffff, RZ, 0xc0, !PT ;  /* 0xfbffffff2b2b7812 */ /* 0x000fe200078ec0ff */
[----:B------:R-:W-:Y:S01]  /*80bc0*/  UMOV UR63, UR23 ;  /* 0x00000017003f7c82 */ /* 0x000fe20008000000 */
[----:B------:R-:W0:Y:S01]  /*80bd0*/  LDCU.64 UR22, c[0x0][0x398] ;  /* 0x00007300ff1677ac */ /* 0x000e220008000a00 */
[----:B------:R-:W-:Y:S01]  /*80be0*/  MOV.SPILL R57, UR63 ;  /* 0x0000003f00397c02 */ /* 0x000fe20009000f00 */
[----:B------:R-:W-:Y:S01]  /*80bf0*/  UMOV UR63, UR28 ;  /* 0x0000001c003f7c82 */ /* 0x000fe20008000000 */
[----:B------:R-:W1:Y:S04]  /*80c00*/  LDCU.64 UR38, c[0x0][0x398] ;  /* 0x00007300ff2677ac */ /* 0x000e680008000a00 */
[----:B------:R-:W-:-:S04]  /*80c10*/  @P1 LOP3.LUT R43, R43, 0x4000000, RZ, 0xfc, !PT ;  /* 0x040000002b2b1812 */ /* 0x000fc800078efcff */
[----:B------:R-:W-:-:S04]  /*80c20*/  LOP3.LUT R43, R43, 0xfdffffff, RZ, 0xc0, !PT ;  /* 0xfdffffff2b2b7812 */ /* 0x000fc800078ec0ff */
[----:B------:R-:W-:Y:S02]  /*80c30*/  @P0 LOP3.LUT R43, R43, 0x2000000, RZ, 0xfc, !PT ;  /* 0x020000002b2b0812 */ /* 0x000fe400078efcff */
[----:B------:R-:W-:Y:S01]  /*80c40*/  ISETP.GE.AND P0, PT, R58, UR21, PT ;  /* 0x000000153a007c0c */ /* 0x000fe2000bf06270 */
[----:B------:R-:W-:Y:S01]  /*80c50*/  VIADD R58, R0, 0xa9 ;  /* 0x000000a9003a7836 */ /* 0x000fe20000000000 */
[----:B------:R-:W-:Y:S01]  /*80c60*/  LOP3.LUT R43, R43, 0xfeffffff, RZ, 0xc0, !PT ;  /* 0xfeffffff2b2b7812 */ /* 0x000fe200078ec0ff */
[----:B0-----:R-:W-:Y:S01]  /*80c70*/  UMOV UR26, UR22 ;  /* 0x00000016001a7c82 */ /* 0x001fe20008000000 */
[----:B------:R-:W-:Y:S01]  /*80c80*/  ISETP.LT.AND P2, PT, R6, UR16, !P0 ;  /* 0x0000001006007c0c */ /* 0x000fe2000c741270 */
[----:B------:R-:W0:Y:S01]  /*80c90*/  LDCU.64 UR20, c[0x0][0x398] ;  /* 0x00007300ff1477ac */ /* 0x000e220008000a00 */
[----:B------:R-:W-:Y:S02]  /*80ca0*/  ISETP.LT.AND P1, PT, R5, UR37, !P0 ;  /* 0x0000002505007c0c */ /* 0x000fe4000c721270 */
[----:B------:R-:W-:Y:S01]  /*80cb0*/  ISETP.GE.AND P0, PT, R60, UR17, PT ;  /* 0x000000113c007c0c */ /* 0x000fe2000bf06270 */
[----:B------:R-:W-:Y:S01]  /*80cc0*/  VIADD R60, R0, 0xa3 ;  /* 0x000000a3003c7836 */ /* 0x000fe20000000000 */
[----:B------:R-:W1:Y:S01]  /*80cd0*/  LDCU.64 UR16, c[0x0][0x398] ;  /* 0x00007300ff1077ac */ /* 0x000e620008000a00 */
[----:B------:R-:W-:Y:S01]  /*80ce0*/  UMOV UR62, UR23 ;  /* 0x00000017003e7c82 */ /* 0x000fe20008000000 */
[----:B------:R-:W2:Y:S05]  /*80cf0*/  LDCU.64 UR36, c[0x0][0x398] ;  /* 0x00007300ff2477ac */ /* 0x000eaa0008000a00 */
[----:B------:R-:W-:-:S04]  /*80d00*/  @P2 LOP3.LUT R43, R43, 0x1000000, RZ, 0xfc, !PT ;  /* 0x010000002b2b2812 */ /* 0x000fc800078efcff */
[----:B------:R-:W-:Y:S01]  /*80d10*/  LOP3.LUT R43, R43, 0xff7fffff, RZ, 0xc0, !PT ;  /* 0xff7fffff2b2b7812 */ /* 0x000fe200078ec0ff */
[----:B0-----:R-:W-:-:S03]  /*80d20*/  UMOV UR23, UR20 ;  /* 0x0000001400177c82 */ /* 0x001fc60008000000 */
[----:B------:R-:W-:Y:S02]  /*80d30*/  @P1 LOP3.LUT R43, R43, 0x800000, RZ, 0xfc, !PT ;  /* 0x008000002b2b1812 */ /* 0x000fe400078efcff */
[----:B------:R-:W-:Y:S01]  /*80d40*/  ISETP.LT.AND P1, PT, R6, UR18, !P0 ;  /* 0x0000001206007c0c */ /* 0x000fe2000c721270 */
[----:B-1----:R-:W-:Y:S01]  /*80d50*/  IMAD.U32 R29, RZ, RZ, UR17 ;  /* 0x00000011ff1d7e24 */ /* 0x002fe2000f8e00ff */
[----:B------:R-:W-:Y:S01]  /*80d60*/  ISETP.LT.AND P0, PT, R5, UR35, !P0 ;  /* 0x0000002305007c0c */ /* 0x000fe2000c701270 */
[----:B------:R-:W-:Y:S01]  /*80d70*/  UMOV UR24, UR16 ;  /* 0x0000001000187c82 */ /* 0x000fe20008000000 */
[----:B------:R-:W-:Y:S01]  /*80d80*/  LOP3.LUT R43, R43, 0xffbfffff, RZ, 0xc0, !PT ;  /* 0xffbfffff2b2b7812 */ /* 0x000fe200078ec0ff */
[----:B------:R-:W0:Y:S01]  /*80d90*/  LDCU.64 UR16, c[0x0][0x398] ;  /* 0x00007300ff1077ac */ /* 0x000e220008000a00 */
[----:B------:R1:W-:Y:S07]  /*80da0*/  STL [R1+0xbdc], R29 ;  /* 0x000bdc1d01007387 */ /* 0x0003ee0000100800 */
[----:B------:R-:W-:-:S04]  /*80db0*/  @P1 LOP3.LUT R43, R43, 0x400000, RZ, 0xfc, !PT ;  /* 0x004000002b2b1812 */ /* 0x000fc800078efcff */
[----:B------:R-:W-:-:S04]  /*80dc0*/  LOP3.LUT R43, R43, 0xffdfffff, RZ, 0xc0, !PT ;  /* 0xffdfffff2b2b7812 */ /* 0x000fc800078ec0ff */
[----:B------:R-:W-:Y:S02]  /*80dd0*/  @P0 LOP3.LUT R43, R43, 0x200000, RZ, 0xfc, !PT ;  /* 0x002000002b2b0812 */ /* 0x000fe400078efcff */
[----:B------:R-:W-:Y:S01]  /*80de0*/  ISETP.GE.AND P0, PT, R58, UR19, PT ;  /* 0x000000133a007c0c */ /* 0x000fe2000bf06270 */
[----:B------:R-:W-:Y:S01]  /*80df0*/  VIADD R58, R0, 0x9d ;  /* 0x0000009d003a7836 */ /* 0x000fe20000000000 */
[----:B------:R-:W-:Y:S01]  /*80e00*/  LOP3.LUT R43, R43, 0xffefffff, RZ, 0xc0, !PT ;  /* 0xffefffff2b2b7812 */ /* 0x000fe200078ec0ff */
[----:B------:R-:W1:Y:S01]  /*80e10*/  LDCU.64 UR18, c[0x0][0x398] ;  /* 0x00007300ff1277ac */ /* 0x000e620008000a00 */
[----:B--2---:R-:W-:Y:S02]  /*80e20*/  ISETP.LT.AND P1, PT, R6, UR8, !P0 ;  /* 0x0000000806007c0c */ /* 0x004fe4000c721270 */
[----:B------:R-:W-:Y:S01]  /*80e30*/  ISETP.LT.AND P0, PT, R5, UR34, !P0 ;  /* 0x0000002205007c0c */ /* 0x000fe2000c701270 */
[----:B------:R-:W2:Y:S10]  /*80e40*/  LDCU.64 UR34, c[0x0][0x398] ;  /* 0x00007300ff2277ac */ /* 0x000eb40008000a00 */
[----:B------:R-:W-:-:S04]  /*80e50*/  @P1 LOP3.LUT R43, R43, 0x100000, RZ, 0xfc, !PT ;  /* 0x001000002b2b1812 */ /* 0x000fc800078efcff */
[----:B------:R-:W-:Y:S01]  /*80e60*/  LOP3.LUT R43, R43, 0xfff7ffff, RZ, 0xc0, !PT ;  /* 0xfff7ffff2b2b7812 */ /* 0x000fe200078ec0ff */
[----:B-1----:R-:W-:-:S03]  /*80e70*/  IMAD.U32 R29, RZ, RZ, UR19 ;  /* 0x00000013ff1d7e24 */ /* 0x002fc6000f8e00ff */
[----:B------:R-:W-:Y:S02]  /*80e80*/  @P0 LOP3.LUT R43, R43, 0x80000, RZ, 0xfc, !PT ;  /* 0x000800002b2b0812 */ /* 0x000fe400078efcff */
[----:B------:R-:W-:Y:S01]  /*80e90*/  ISETP.GE.AND P0, PT, R60, UR9, PT ;  /* 0x000000093c007c0c */ /* 0x000fe2000bf06270 */
[----:B------:R-:W-:Y:S01]  /*80ea0*/  VIADD R60, R0, 0x97 ;  /* 0x00000097003c7836 */ /* 0x000fe20000000000 */
[----:B------:R-:W-:Y:S01]  /*80eb0*/  LOP3.LUT R43, R43, 0xfffbffff, RZ, 0xc0, !PT ;  /* 0xfffbffff2b2b7812 */ /* 0x000fe200078ec0ff */
[----:B------:R-:W1:Y:S01]  /*80ec0*/  LDCU.64 UR8, c[0x0][0x398] ;  /* 0x00007300ff0877ac */ /* 0x000e620008000a00 */
[----:B----4-:R-:W-:Y:S01]  /*80ed0*/  ISETP.LT.AND P1, PT, R6, UR4, !P0 ;  /* 0x0000000406007c0c */ /* 0x010fe2000c721270 */
[----:B------:R4:W-:Y:S01]  /*80ee0*/  STL [R1+0xbd8], R29 ;  /* 0x000bd81d01007387 */ /* 0x0009e20000100800 */
[----:B------:R-:W-:Y:S01]  /*80ef0*/  ISETP.LT.AND P0, PT, R5, UR33, !P0 ;  /* 0x0000002105007c0c */ /* 0x000fe2000c701270 */
[----:B----4-:R-:W-:-:S10]  /*80f00*/  IMAD.U32 R29, RZ, RZ, UR21 ;  /* 0x00000015ff1d7e24 */ /* 0x010fd4000f8e00ff */
[----:B------:R-:W-:Y:S01]  /*80f10*/  @P1 LOP3.LUT R43, R43, 0x40000, RZ, 0xfc, !PT ;  /* 0x000400002b2b1812 */ /* 0x000fe200078efcff */
[----:B------:R4:W-:Y:S03]  /*80f20*/  STL [R1+0xbd0], R29 ;  /* 0x000bd01d01007387 */ /* 0x0009e60000100800 */
        /* <DEDUP_REMOVED lines=8> */
[----:B------:R-:W0:Y:S01]  /*80fb0*/  LDCU.64 UR32, c[0x0][0x398] ;  /* 0x00007300ff2077ac */ /* 0x000e220008000a00 */
[----:B------:R-:W-:Y:S01]  /*80fc0*/  ISETP.GE.AND P0, PT, R60, UR15, PT ;  /* 0x0000000f3c007c0c */ /* 0x000fe2000bf06270 */
[----:B------:R-:W-:Y:S01]  /*80fd0*/  VIADD R60, R0, 0x8b ;  /* 0x0000008b003c7836 */ /* 0x000fe20000000000 */
[----:B------:R-:W4:Y:S07]  /*80fe0*/  LDCU.64 UR14, c[0x0][0x398] ;  /* 0x00007300ff0e77ac */ /* 0x000f2e0008000a00 */
[----:B------:R-:W-:-:S04]  /*80ff0*/  @P2 LOP3.LUT R43, R43, 0x10000, RZ, 0xfc, !PT ;  /* 0x000100002b2b2812 */ /* 0x000fc800078efcff */
[----:B------:R-:W-:-:S04]  /*81000*/  LOP3.LUT R43, R43, 0xffff7fff, RZ, 0xc0, !PT ;  /* 0xffff7fff2b2b7812 */ /* 0x000fc800078ec0ff */
[----:B------:R-:W-:Y:S02]  /*81010*/  @P1 LOP3.LUT R43, R43, 0x8000, RZ, 0xfc, !PT ;  /* 0x000080002b2b1812 */ /* 0x000fe400078efcff */
[----:B------:R-:W-:Y:S02]  /*81020*/  ISETP.LT.AND P1, PT, R6, UR12, !P0 ;  /* 0x0000000c06007c0c */ /* 0x000fe4000c721270 */
[----:B------:R-:W-:Y:S01]  /*81030*/  ISETP.LT.AND P0, PT, R5, UR31, !P0 ;  /* 0x0000001f05007c0c */ /* 0x000fe2000c701270 */
[----:B----4-:R-:W-:Y:S01]  /*81040*/  IMAD.U32 R29, RZ, RZ, UR15 ;  /* 0x0000000fff1d7e24 */ /* 0x010fe2000f8e00ff */
[----:B------:R-:W-:Y:S01]  /*81050*/  LOP3.LUT R43, R43, 0xffffbfff, RZ, 0xc0, !PT ;  /* 0xffffbfff2b2b7812 */ /* 0x000fe200078ec0ff */
[----:B------:R-:W-:Y:S01]  /*81060*/  UMOV UR22, UR14 ;  /* 0x0000000e00167c82 */ /* 0x000fe20008000000 */
[----:B------:R-:W4:Y:S02]  /*81070*/  LDCU.64 UR14, c[0x0][0x398] ;  /* 0x00007300ff0e77ac */ /* 0x000f240008000a00 */
[----:B------:R0:W-:Y:S05]  /*81080*/  STL [R1+0xbc4], R29 ;  /* 0x000bc41d01007387 */ /* 0x0001ea0000100800 */
        /* <DEDUP_REMOVED lines=8> */
[----:B------:R-:W-:Y:S01]  /*81110*/  ISETP.LT.AND P0, PT, R5, UR29, !P0 ;  /* 0x0000001d05007c0c */ /* 0x000fe2000c701270 */
[----:B------:R-:W3:Y:S10]  /*81120*/  LDCU.64 UR28, c[0x0][0x398] ;  /* 0x00007300ff1c77ac */ /* 0x000ef40008000a00 */
[----:B------:R-:W-:-:S04]  /*81130*/  @P1 LOP3.LUT R43, R43, 0x1000, RZ, 0xfc, !PT ;  /* 0x000010002b2b1812 */ /* 0x000fc800078efcff */
[----:B------:R-:W-:Y:S01]  /*81140*/  LOP3.LUT R43, R43, 0xfffff7ff, RZ, 0xc0, !PT ;  /* 0xfffff7ff2b2b7812 */ /* 0x000fe200078ec0ff */
[----:B0-----:R-:W-:Y:S01]  /*81150*/  IMAD.U32 R29, RZ, RZ, UR13 ;  /* 0x0000000dff1d7e24 */ /* 0x001fe2000f8e00ff */
[----:B------:R-:W-:Y:S01]  /*81160*/  UMOV UR21, UR12 ;  /* 0x0000000c00157c82 */ /* 0x000fe20008000000 */
[----:B------:R-:W0:Y:S01]  /*81170*/  LDCU.64 UR12, c[0x0][0x398] ;  /* 0x00007300ff0c77ac */ /* 0x000e220008000a00 */
[----:B------:R-:W-:Y:S02]  /*81180*/  @P0 LOP3.LUT R43, R43, 0x800, RZ, 0xfc, !PT ;  /* 0x000008002b2b0812 */ /* 0x000fe400078efcff */
[----:B------:R-:W-:Y:S01]  /*81190*/  ISETP.GE.AND P0, PT, R60, UR11, PT ;  /* 0x0000000b3c007c0c */ /* 0x000fe2000bf06270 */
[----:B------:R-:W-:Y:S01]  /*811a0*/  VIADD R60, R0, 0x85 ;  /* 0x00000085003c7836 */ /* 0x000fe20000000000 */
[----:B------:R-:W-:Y:S01]  /*811b0*/  LOP3.LUT R43, R43, 0xfffffbff, RZ, 0xc0, !PT ;  /* 0xfffffbff2b2b7812 */ /* 0x000fe200078ec0ff */
[----:B------:R-:W0:Y:S01]  /*811c0*/  LDCU.64 UR10, c[0x0][0x398] ;  /* 0x00007300ff0a77ac */ /* 0x000e220008000a00 */
[----:B------:R-:W-:Y:S01]  /*811d0*/  ISETP.LT.AND P1, PT, R6, UR6, !P0 ;  /* 0x0000000606007c0c */ /* 0x000fe2000c721270 */
[----:B------:R0:W-:Y:S01]  /*811e0*/  STL [R1+0xbc0], R29 ;  /* 0x000bc01d01007387 */ /* 0x0001e20000100800 */
[----:B------:R-:W-:-:S11]  /*811f0*/  ISETP.LT.AND P0, PT, R5, UR27, !P0 ;  /* 0x0000001b05007c0c */ /* 0x000fd6000c701270 */
        /* <DEDUP_REMOVED lines=13> */
[----:B------:R-:W1:Y:S01]  /*812d0*/  LDCU.64 UR26, c[0x0][0x398] ;  /* 0x00007300ff1a77ac */ /* 0x000e620008000a00 */
[----:B------:R-:W-:Y:S01]  /*812e0*/  ISETP.GE.AND P0, PT, R58, UR67, PT ;  /* 0x000000433a007c0c */ /* 0x000fe2000bf06270 */
[----:B------:R-:W-:Y:S01]  /*812f0*/  VIADD R58, R0, 0xb6 ;  /* 0x000000b6003a7836 */ /* 0x000fe20000000000 */
[----:B------:R-:W-:Y:S01]  /*81300*/  UMOV UR67, UR30 ;  /* 0x0000001e00437c82 */ /* 0x000fe20008000000 */
[----:B------:R-:W1:Y:S01]  /*81310*/  LDCU.64 UR30, c[0x0][0x398] ;  /* 0x00007300ff1e77ac */ /* 0x000e620008000a00 */
[----:B0-----:R-:W-:Y:S01]  /*81320*/  IMAD.U32 R30, RZ, RZ, UR11 ;  /* 0x0000000bff1e7e24 */ /* 0x001fe2000f8e00ff */
[----:B------:R-:W-:-:S04]  /*81330*/  UMOV UR19, UR10 ;  /* 0x0000000a00137c82 */ /* 0x000fc80008000000 */
[----:B------:R-:W-:Y:S01]  /*81340*/  @P2 LOP3.LUT R43, R43, 0x100, RZ, 0xfc, !PT ;  /* 0x000001002b2b2812 */ /* 0x000fe200078efcff */
[----:B------:R-:W0:Y:S03]  /*81350*/  LDCU.64 UR10, c[0x0][0x398] ;  /* 0x00007300ff0a77ac */ /* 0x000e260008000a00 */
[----:B------:R-:W-:-:S04]  /*81360*/  LOP3.LUT R43, R43, 0xffffffbf, RZ, 0xc0, !PT ;  /* 0xffffffbf2b2b7812 */ /* 0x000fc800078ec0ff */
[----:B------:R-:W-:Y:S02]  /*81370*/  @P1 LOP3.LUT R43, R43, 0x40, RZ, 0xfc, !PT ;  /* 0x000000402b2b1812 */ /* 0x000fe400078efcff */
[----:B------:R-:W-:Y:S02]  /*81380*/  ISETP.LT.AND P1, PT, R6, UR16, !P0 ;  /* 0x0000001006007c0c */ /* 0x000fe4000c721270 */
[----:B------:R-:W-:Y:S01]  /*81390*/  ISETP.LT.AND P0, PT, R5, UR24, !P0 ;  /* 0x0000001805007c0c */ /* 0x000fe2000c701270 */
[----:B------:R-:W0:Y:S01]  /*813a0*/  LDCU.64 UR24, c[0x0][0x398] ;  /* 0x00007300ff1877ac */ /* 0x000e220008000a00 */
[----:B------:R-:W-:-:S09]  /*813b0*/  LOP3.LUT R43, R43, 0xffffff7f, RZ, 0xc0, !PT ;  /* 0xffffff7f2b2b7812 */ /* 0x000fd200078ec0ff */
[----:B------:R-:W-:-:S04]  /*813c0*/  @P1 LOP3.LUT R43, R43, 0x80, RZ, 0xfc, !PT ;  /* 0x000000802b2b1812 */ /* 0x000fc800078efcff */
[----:B------:R-:W-:-:S04]  /*813d0*/  LOP3.LUT R43, R43, 0xffffffdf, RZ, 0xc0, !PT ;  /* 0xffffffdf2b2b7812 */ /* 0x000fc800078ec0ff */
[----:B------:R-:W-:Y:S02]  /*813e0*/  @P0 LOP3.LUT R43, R43, 0x20, RZ, 0xfc, !PT ;  /* 0x000000202b2b0812 */ /* 0x000fe400078efcff */
[----:B------:R-:W-:Y:S01]  /*813f0*/  ISETP.GE.AND P0, PT, R58, UR17, PT ;  /* 0x000000113a007c0c */ /* 0x000fe2000bf06270 */
[----:B------:R-:W-:Y:S01]  /*81400*/  VIADD R58, R0, 0xaa ;  /* 0x000000aa003a7836 */ /* 0x000fe20000000000 */
[----:B------:R-:W-:Y:S01]  /*81410*/  LOP3.LUT R43, R43, 0xffffffef, RZ, 0xc0, !PT ;  /* 0xffffffef2b2b7812 */ /* 0x000fe200078ec0ff */
[----:B------:R-:W0:Y:S01]  /*81420*/  LDCU.64 UR16, c[0x0][0x398] ;  /* 0x00007300ff1077ac */ /* 0x000e220008000a00 */
[----:B-1----:R-:W-:Y:S02]  /*81430*/  ISETP.LT.AND P1, PT, R6, UR8, !P0 ;  /* 0x0000000806007c0c */ /* 0x002fe4000c721270 */
[----:B------:R-:W-:-:S11]  /*81440*/  ISETP.LT.AND P0, PT, R5, UR18, !P0 ;  /* 0x0000001205007c0c */ /* 0x000fd6000c701270 */
[----:B------:R-:W-:-:S04]  /*81450*/  @P1 LOP3.LUT R43, R43, 0x10, RZ, 0xfc, !PT ;  /* 0x000000102b2b1812 */ /* 0x000fc800078efcff */
[----:B------:R-:W-:Y:S01]  /*81460*/  LOP3.LUT R43, R43, 0xfffffff7, RZ, 0xc0, !PT ;  /* 0xfffffff72b2b7812 */ /* 0x000fe200078ec0ff */
[----:B0-----:R-:W-:Y:S01]  /*81470*/  UMOV UR18, UR16 ;  /* 0x0000001000127c82 */ /* 0x001fe20008000000 */
[----:B------:R-:W-:Y:S01]  /*81480*/  IMAD.U32 R44, RZ, RZ, UR17 ;  /* 0x00000011ff2c7e24 */ /* 0x000fe2000f8e00ff */
[----:B------:R-:W0:Y:S01]  /*81490*/  LDCU.64 UR16, c[0x0][0x398] ;  /* 0x00007300ff1077ac */ /* 0x000e220008000a00 */
[----:B------:R-:W-:Y:S02]  /*814a0*/  @P0 LOP3.LUT R43, R43, 0x8, RZ, 0xfc, !PT ;  /* 0x000000082b2b0812 */ /* 0x000fe400078efcff */
[----:B------:R-:W-:Y:S01]  /*814b0*/  ISETP.GE.AND P0, PT, R60, UR9, PT ;  /* 0x000000093c007c0c */ /* 0x000fe2000bf06270 */
[----:B------:R-:W-:Y:S01]  /*814c0*/  VIADD R60, R0, 0xa4 ;  /* 0x000000a4003c7836 */ /* 0x000fe20000000000 */
[----:B------:R-:W-:Y:S01]  /*814d0*/  LOP3.LUT R43, R43, 0xfffffffb, RZ, 0xc0, !PT ;  /* 0xfffffffb2b2b7812 */ /* 0x000fe200078ec0ff */
[----:B------:R-:W1:Y:S01]  /*814e0*/  LDCU.64 UR8, c[0x0][0x398] ;  /* 0x00007300ff0877ac */ /* 0x000e620008000a00 */
[----:B------:R-:W-:-:S02]  /*814f0*/  ISETP.LT.AND P1, PT, R6, UR4, !P0 ;  /* 0x0000000406007c0c */ /* 0x000fc4000c721270 */
[----:B------:R-:W-:Y:S01]  /*81500*/  ISETP.LT.AND P0, PT, R5, UR23, !P0 ;  /* 0x0000001705007c0c */ /* 0x000fe2000c701270 */
[----:B0-----:R-:W-:Y:S01]  /*81510*/  IMAD.U32 R50, RZ, RZ, UR17 ;  /* 0x00000011ff327e24 */ /* 0x001fe2000f8e00ff */
[----:B------:R-:W-:-:S09]  /*81520*/  UMOV UR17, UR16 ;  /* 0x0000001000117c82 */ /* 0x000fd20008000000 */
        /* <DEDUP_REMOVED lines=8> */
[----:B----4-:R-:W-:Y:S01]  /*815b0*/  ISETP.LT.AND P2, PT, R6, UR14, !P0 ;  /* 0x0000000e06007c0c */ /* 0x010fe2000c741270 */
[----:B------:R-:W4:Y:S01]  /*815c0*/  LDCU.64 UR22, c[0x0][0x398] ;  /* 0x00007300ff1677ac */ /* 0x000f220008000a00 */
[----:B------:R-:W-:Y:S01]  /*815d0*/  ISETP.GE.AND P0, PT, R60, UR15, PT ;  /* 0x0000000f3c007c0c */ /* 0x000fe2000bf06270 */
[----:B------:R-:W-:-:S08]  /*815e0*/  VIADD R60, R0, 0x98 ;  /* 0x00000098003c7836 */ /* 0x000fd00000000000 */
[----:B------:R-:W-:Y:S02]  /*815f0*/  @P1 LOP3.LUT R48, R48, 0x80000000, RZ, 0xfc, !PT ;  /* 0x8000000030301812 */ /* 0x000fe400078efcff */
[----:B------:R-:W-:Y:S02]  /*81600*/  ISETP.LT.AND P1, PT, R6, UR12, !P0 ;  /* 0x0000000c06007c0c */ /* 0x000fe4000c721270 */
[----:B------:R-:W-:Y:S02]  /*81610*/  ISETP.LT.AND P0, PT, R5, UR21, !P0 ;  /* 0x0000001505007c0c */ /* 0x000fe4000c701270 */
[----:B------:R-:W-:Y:S02]  /*81620*/  LOP3.LUT R48, R48, 0xbfffffff, RZ, 0xc0, !PT ;  /* 0xbfffffff30307812 */ /* 0x000fe400078ec0ff */
[----:B------:R-:W-:Y:S01]  /*81630*/  @P2 LOP3.LUT R43, R43, 0x1, RZ, 0xfc, !PT ;  /* 0x000000012b2b2812 */ /* 0x000fe200078efcff */
[----:B----4-:R-:W-:Y:S01]  /*81640*/  UMOV UR15, UR22 ;  /* 0x00000016000f7c82 */ /* 0x010fe20008000000 */
[----:B------:R-:W-:Y:S01]  /*81650*/  UMOV UR65, UR23 ;  /* 0x0000001700417c82 */ /* 0x000fe20008000000 */
[----:B------:R-:W4:Y:S01]  /*81660*/  LDCU.64 UR22, c[0x0][0x398] ;  /* 0x00007300ff1677ac */ /* 0x000f220008000a00 */
[----:B------:R-:W-:Y:S01]  /*81670*/  MOV.SPILL R36, UR65 ;  /* 0x0000004100247c02 */ /* 0x000fe20009000f00 */
[----:B------:R-:W-:Y:S02]  /*81680*/  STL [R1+0x27c0], R43 ;  /* 0x0027c02b01007387 */ /* 0x000fe40000100800 */
[----:B------:R-:W-:-:S04]  /*81690*/  @P1 LOP3.LUT R48, R48, 0x40000000, RZ, 0xfc, !PT ;  /* 0x4000000030301812 */ /* 0x000fc800078efcff */
[----:B------:R-:W-:-:S04]  /*816a0*/  LOP3.LUT R48, R48, 0xdfffffff, RZ, 0xc0, !PT ;  /* 0xdfffffff30307812 */ /* 0x000fc800078ec0ff */
[----:B------:R-:W-:Y:S02]  /*816b0*/  @P0 LOP3.LUT R48, R48, 0x20000000, RZ, 0xfc, !PT ;  /* 0x2000000030300812 */ /* 0x000fe400078efcff */
[----:B------:R-:W-:Y:S01]  /*816c0*/  ISETP.GE.AND P0, PT, R58, UR13, PT ;  /* 0x0000000d3a007c0c */ /* 0x000fe2000bf06270 */
[----:B------:R-:W-:Y:S01]  /*816d0*/  VIADD R58, R0, 0x92 ;  /* 0x00000092003a7836 */ /* 0x000fe20000000000 */
[----:B------:R-:W-:Y:S02]  /*816e0*/  LOP3.LUT R48, R48, 0xefffffff, RZ, 0xc0, !PT ;  /* 0xefffffff30307812 */ /* 0x000fe400078ec0ff */
[----:B------:R-:W-:Y:S01]  /*816f0*/  ISETP.LT.AND P2, PT, R6, UR6, !P0 ;  /* 0x0000000606007c0c */ /* 0x000fe2000c741270 */
[----:B----4-:R-:W-:Y:S01]  /*81700*/  UMOV UR16, UR22 ;  /* 0x0000001600107c82 */ /* 0x010fe20008000000 */
[----:B------:R-:W-:Y:S01]  /*81710*/  ISETP.LT.AND P1, PT, R5, UR20, !P0 ;  /* 0x0000001405007c0c */ /* 0x000fe2000c721270 */
[----:B------:R-:W4:Y:S01]  /*81720*/  LDCU.64 UR20, c[0x0][0x398] ;  /* 0x00007300ff1477ac */ /* 0x000f220008000a00 */
[----:B------:R-:W-:Y:S01]  /*81730*/  ISETP.GE.AND P0, PT, R60, UR7, PT ;  /* 0x000000073c007c0c */ /* 0x000fe2000bf06270 */
[----:B------:R-:W-:Y:S01]  /*81740*/  VIADD R60, R0, 0x8c ;  /* 0x0000008c003c7836 */ /* 0x000fe20000000000 */
[----:B------:R-:W0:Y:S01]  /*81750*/  LDCU.64 UR6, c[0x0][0x398] ;  /* 0x00007300ff0677ac */ /* 0x000e220008000a00 */
[----:B------:R-:W-:Y:S01]  /*81760*/  UMOV UR64, UR23 ;  /* 0x0000001700407c82 */ /* 0x000fe20008000000 */
[----:B------:R-:W0:Y:S05]  /*81770*/  LDCU.64 UR22, c[0x0][0x398] ;  /* 0x00007300ff1677ac */ /* 0x000e2a0008000a00 */
[----:B------:R-:W-:-:S02]  /*81780*/  @P2 LOP3.LUT R48, R48, 0x10000000, RZ, 0xfc, !PT ;  /* 0x1000000030302812 */ /* 0x000fc400078efcff */
[----:B------:R-:W-:Y:S01]  /*81790*/  MOV.SPILL R61, UR64 ;  /* 0x00000040003d7c02 */ /* 0x000fe20009000f00 */
[----:B------:R-:W1:Y:S01]  /*817a0*/  LDCU.64 UR64, c[0x0][0x398] ;  /* 0x00007300ff4077ac */ /* 0x000e620008000a00 */
        /* <DEDUP_REMOVED lines=8> */
[----:B------:R0:W-:Y:S05]  /*81830*/  STL [R1+0xba4], R29 ;  /* 0x000ba41d01007387 */ /* 0x0001ea0000100800 */
[----:B------:R-:W-:-:S04]  /*81840*/  @P1 LOP3.LUT R48, R48, 0x4000000, RZ, 0xfc, !PT ;  /* 0x0400000030301812 */ /* 0x000fc800078efcff */
[----:B------:R-:W-:-:S04]  /*81850*/  LOP3.LUT R48, R48, 0xfdffffff, RZ, 0xc0, !PT ;  /* 0xfdffffff30307812 */ /* 0x000fc800078ec0ff */
[----:B------:R-:W-:Y:S02]  /*81860*/  @P0 LOP3.LUT R48, R48, 0x2000000, RZ, 0xfc, !PT ;  /* 0x0200000030300812 */ /* 0x000fe400078efcff */
[----:B------:R-:W-:Y:S01]  /*81870*/  ISETP.GE.AND P0, PT, R58, UR11, PT ;  /* 0x0000000b3a007c0c */ /* 0x000fe2000bf06270 */
[----:B------:R-:W0:Y:S01]  /*81880*/  LDCU.64 UR10, c[0x0][0x398] ;  /* 0x00007300ff0a77ac */ /* 0x000e220008000a00 */
[----:B------:R-:W-:Y:S01]  /*81890*/  LOP3.LUT R48, R48, 0xfeffffff, RZ, 0xc0, !PT ;  /* 0xfeffffff30307812 */ /* 0x000fe200078ec0ff */
[----:B------:R-:W-:Y:S01]  /*818a0*/  VIADD R58, R0, 0xbd ;  /* 0x000000bd003a7836 */ /* 0x000fe20000000000 */
[----:B-1----:R-:W-:Y:S02]  /*818b0*/  ISETP.LT.AND P1, PT, R6, UR8, !P0 ;  /* 0x0000000806007c0c */ /* 0x002fe4000c721270 */
[----:B------:R-:W-:Y:S01]  /*818c0*/  ISETP.LT.AND P0, PT, R5, UR18, !P0 ;  /* 0x0000001205007c0c */ /* 0x000fe2000c701270 */
[----:B------:R-:W1:Y:S10]  /*818d0*/  LDCU.64 UR18, c[0x0][0x398] ;  /* 0x00007300ff1277ac */ /* 0x000e740008000a00 */
[----:B------:R-:W-:Y:S01]  /*818e0*/  @P1 LOP3.LUT R48, R48, 0x1000000, RZ, 0xfc, !PT ;  /* 0x0100000030301812 */ /* 0x000fe200078efcff */
[----:B0-----:R-:W-:Y:S01]  /*818f0*/  IMAD.U32 R29, RZ, RZ, UR11 ;  /* 0x0000000bff1d7e24 */ /* 0x001fe2000f8e00ff */
[----:B------:R-:W-:-:S02]  /*81900*/  UMOV UR14, UR10 ;  /* 0x0000000a000e7c82 */ /* 0x000fc40008000000 */
[----:B------:R-:W-:Y:S01]  /*81910*/  LOP3.LUT R48, R48, 0xff7fffff, RZ, 0xc0, !PT ;  /* 0xff7fffff30307812 */ /* 0x000fe200078ec0ff */
[----:B------:R-:W0:Y:S01]  /*81920*/  LDCU.64 UR10, c[0x0][0x398] ;  /* 0x00007300ff0a77ac */ /* 0x000e220008000a00 */
[----:B------:R0:W-:Y:S02]  /*81930*/  STL [R1+0xb9c], R29 ;  /* 0x000b9c1d01007387 */ /* 0x0001e40000100800 */
        /* <DEDUP_REMOVED lines=14> */
[----:B------:R-:W1:Y:S01]  /*81a20*/  LDCU.64 UR4, c[0x0][0x398] ;  /* 0x00007300ff0477ac */ /* 0x000e620008000a00 */
[----:B------:R-:W-:Y:S01]  /*81a30*/  LOP3.LUT R48, R48, 0xffefffff, RZ, 0xc0, !PT ;  /* 0xffefffff30307812 */ /* 0x000fe200078ec0ff */
[----:B------:R-:W-:Y:S01]  /*81a40*/  VIADD R60, R0, 0xb1 ;  /* 0x000000b1003c7836 */ /* 0x000fe20000000000 */
[----:B------:R-:W-:Y:S01]  /*81a50*/  ISETP.LT.AND P2, PT, R6, UR16, !P0 ;  /* 0x0000001006007c0c */ /* 0x000fe2000c741270 */
[----:B------:R0:W-:Y:S01]  /*81a60*/  STL [R1+0xb94], R29 ;  /* 0x000b941d01007387 */ /* 0x0001e20000100800 */
[----:B------:R-:W-:Y:S01]  /*81a70*/  ISETP.LT.AND P1, PT, R5, UR15, !P0 ;  /* 0x0000000f05007c0c */ /* 0x000fe2000c721270 */
[----:B------:R-:W1:Y:S01]  /*81a80*/  LDCU.64 UR16, c[0x0][0x398] ;  /* 0x00007300ff1077ac */ /* 0x000e620008000a00 */
[----:B------:R-:W-:Y:S01]  /*81a90*/  ISETP.GE.AND P0, PT, R58, UR69, PT ;  /* 0x000000453a007c0c */ /* 0x000fe2000bf06270 */
[----:B------:R-:W-:-:S02]  /*81aa0*/  VIADD R58, R0, 0xb7 ;  /* 0x000000b7003a7836 */ /* 0x000fc40000000000 */
[----:B0-----:R-:W-:-:S06]  /*81ab0*/  IMAD.U32 R29, RZ, RZ, UR9 ;  /* 0x00000009ff1d7e24 */ /* 0x001fcc000f8e00ff */
[----:B------:R-:W-:Y:S01]  /*81ac0*/  @P2 LOP3.LUT R48, R48, 0x100000, RZ, 0xfc, !PT ;  /* 0x0010000030302812 */ /* 0x000fe200078efcff */
[----:B------:R0:W-:Y:S03]  /*81ad0*/  STL [R1+0xb8c], R29 ;  /* 0x000b8c1d01007387 */ /* 0x0001e60000100800 */
[----:B------:R-:W-:-:S04]  /*81ae0*/  LOP3.LUT R48, R48, 0xfffbffff, RZ, 0xc0, !PT ;  /* 0xfffbffff30307812 */ /* 0x000fc800078ec0ff */
[----:B------:R-:W-:Y:S02]  /*81af0*/  @P1 LOP3.LUT R48, R48, 0x40000, RZ, 0xfc, !PT ;  /* 0x0004000030301812 */ /* 0x000fe400078efcff */
[----:B------:R-:W-:Y:S02]  /*81b00*/  ISETP.LT.AND P1, PT, R6, UR6, !P0 ;  /* 0x0000000606007c0c */ /* 0x000fe4000c721270 */
[----:B------:R-:W-:Y:S01]  /*81b10*/  ISETP.LT.AND P0, PT, R5, UR12, !P0 ;  /* 0x0000000c05007c0c */ /* 0x000fe2000c701270 */
[----:B------:R-:W-:Y:S01]  /*81b20*/  UMOV UR12, UR8 ;  /* 0x00000008000c7c82 */ /* 0x000fe20008000000 */
[----:B------:R-:W-:Y:S01]  /*81b30*/  LOP3.LUT R48, R48, 0xfff7ffff, RZ, 0xc0, !PT ;  /* 0xfff7ffff30307812 */ /* 0x000fe200078ec0ff */
        /* <DEDUP_REMOVED lines=17> */
[----:B-1----:R-:W-:Y:S02]  /*81c50*/  ISETP.LT.AND P1, PT, R6, UR4, !P0 ;  /* 0x0000000406007c0c */ /* 0x002fe4000c721270 */
[----:B------:R-:W-:Y:S01]  /*81c60*/  ISETP.LT.AND P0, PT, R5, UR13, !P0 ;  /* 0x0000000d05007c0c */ /* 0x000fe2000c701270 */
[----:B0-----:R-:W-:Y:S01]  /*81c70*/  IMAD.U32 R29, RZ, RZ, UR11 ;  /* 0x0000000bff1d7e24 */ /* 0x001fe2000f8e00ff */
[----:B------:R-:W-:Y:S01]  /*81c80*/  LOP3.LUT R48, R48, 0xffffbfff, RZ, 0xc0, !PT ;  /* 0xffffbfff30307812 */ /* 0x000fe200078ec0ff */
[----:B------:R-:W-:-:S03]  /*81c90*/  UMOV UR11, UR14 ;  /* 0x0000000e000b7c82 */ /* 0x000fc60008000000 */
[----:B------:R0:W-:Y:S05]  /*81ca0*/  STL [R1+0xb84], R29 ;  /* 0x000b841d01007387 */ /* 0x0001ea0000100800 */
[----:B------:R-:W-:-:S04]  /*81cb0*/  @P1 LOP3.LUT R48, R48, 0x4000, RZ, 0xfc, !PT ;  /* 0x0000400030301812 */ /* 0x000fc800078efcff */
[----:B------:R-:W-:Y:S01]  /*81cc0*/  LOP3.LUT R48, R48, 0xffffdfff, RZ, 0xc0, !PT ;  /* 0xffffdfff30307812 */ /* 0x000fe200078ec0ff */
[----:B0-----:R-:W-:Y:S01]  /*81cd0*/  IMAD.U32 R29, RZ, RZ, UR15 ;  /* 0x0000000fff1d7e24 */ /* 0x001fe2000f8e00ff */
[----:B------:R-:W0:Y:S02]  /*81ce0*/  LDCU.64 UR14, c[0x0][0x398] ;  /* 0x00007300ff0e77ac */ /* 0x000e240008000a00 */
        /* <DEDUP_REMOVED lines=8> */
[----:B------:R-:W0:Y:S01]  /*81d70*/  LDCU.64 UR12, c[0x0][0x398] ;  /* 0x00007300ff0c77ac */ /* 0x000e220008000a00 */
[----:B------:R-:W-:Y:S01]  /*81d80*/  ISETP.GE.AND P0, PT, R60, UR9, PT ;  /* 0x000000093c007c0c */ /* 0x000fe2000bf06270 */
[----:B------:R-:W-:Y:S01]  /*81d90*/  VIADD R60, R0, 0x99 ;  /* 0x00000099003c7836 */ /* 0x000fe20000000000 */
[----:B------:R-:W1:Y:S07]  /*81da0*/  LDCU.64 UR8, c[0x0][0x398] ;  /* 0x00007300ff0877ac */ /* 0x000e6e0008000a00 */
[----:B------:R-:W-:-:S04]  /*81db0*/  @P2 LOP3.LUT R48, R48, 0x1000, RZ, 0xfc, !PT ;  /* 0x0000100030302812 */ /* 0x000fc800078efcff */
[----:B------:R-:W-:-:S04]  /*81dc0*/  LOP3.LUT R48, R48, 0xfffff7ff, RZ, 0xc0, !PT ;  /* 0xfffff7ff30307812 */ /* 0x000fc800078ec0ff */
[----:B------:R-:W-:Y:S01]  /*81dd0*/  @P1 LOP3.LUT R48, R48, 0x800, RZ, 0xfc, !PT ;  /* 0x0000080030301812 */ /* 0x000fe200078efcff */
[----:B0-----:R-:W-:Y:S01]  /*81de0*/  IMAD.U32 R29, RZ, RZ, UR13 ;  /* 0x0000000dff1d7e24 */ /* 0x001fe2000f8e00ff */
        /* <DEDUP_REMOVED lines=13> */
[----:B------:R-:W-:Y:S02]  /*81ec0*/  ISETP.LT.AND P1, PT, R5, UR11, !P0 ;  /* 0x0000000b05007c0c */ /* 0x000fe4000c721270 */
[----:B------:R-:W-:Y:S01]  /*81ed0*/  ISETP.GE.AND P0, PT, R60, UR5, PT ;  /* 0x000000053c007c0c */ /* 0x000fe2000bf06270 */
[----:B------:R-:W1:Y:S01]  /*81ee0*/  LDCU.64 UR4, c[0x0][0x398] ;  /* 0x00007300ff0477ac */ /* 0x000e620008000a00 */
[----:B------:R-:W-:-:S07]  /*81ef0*/  VIADD R60, R0, 0x8d ;  /* 0x0000008d003c7836 */ /* 0x000fce0000000000 */
[----:B------:R-:W-:-:S04]  /*81f00*/  @P2 LOP3.LUT R48, R48, 0x100, RZ, 0xfc, !PT ;  /* 0x0000010030302812 */ /* 0x000fc800078efcff */
[----:B------:R-:W-:-:S04]  /*81f10*/  LOP3.LUT R48, R48, 0xffffff7f, RZ, 0xc0, !PT ;  /* 0xffffff7f30307812 */ /* 0x000fc800078ec0ff */
[----:B------:R-:W-:Y:S02]  /*81f20*/  @P1 LOP3.LUT R48, R48, 0x80, RZ, 0xfc, !PT ;  /* 0x0000008030301812 */ /* 0x000fe400078efcff */
[----:B------:R-:W-:Y:S01]  /*81f30*/  ISETP.LT.AND P1, PT, R6, UR8, !P0 ;  /* 0x0000000806007c0c */ /* 0x000fe2000c721270 */
[----:B-1----:R-:W-:Y:S01]  /*81f40*/  UMOV UR8, UR4 ;  /* 0x0000000400087c82 */ /* 0x002fe20008000000 */
[----:B------:R-:W-:Y:S01]  /*81f50*/  ISETP.LT.AND P0, PT, R5, UR10, !P0 ;  /* 0x0000000a05007c0c */ /* 0x000fe2000c701270 */
[----:B------:R-:W-:Y:S01]  /*81f60*/  IMAD.U32 R35, RZ, RZ, UR5 ;  /* 0x00000005ff237e24 */ /* 0x000fe2000f8e00ff */
        /* <DEDUP_REMOVED lines=9> */
[----:B0-----:R-:W-:Y:S02]  /*82000*/  ISETP.LT.AND P1, PT, R6, UR6, !P0 ;  /* 0x0000000606007c0c */ /* 0x001fe4000c721270 */
[----:B------:R-:W-:Y:S01]  /*82010*/  ISETP.LT.AND P0, PT, R5, UR8, !P0 ;  /* 0x0000000805007c0c */ /* 0x000fe2000c701270 */
[----:B------:R-:W0:Y:S10]  /*82020*/  LDCU.64 UR8, c[0x0][0x398] ;  /* 0x00007300ff0877ac */ /* 0x000e340008000a00 */
        /* <DEDUP_REMOVED lines=8> */
[----:B------:R-:W-:Y:S02]  /*820b0*/  LOP3.LUT R48, R48, 0xfffffffb, RZ, 0xc0, !PT ;  /* 0xfffffffb30307812 */ /* 0x000fe400078ec0ff */
[----:B-1----:R-:W-:-:S02]  /*820c0*/  ISETP.LT.AND P1, PT, R6, UR4, !P0 ;  /* 0x0000000406007c0c */ /* 0x002fc4000c721270 */
[----:B------:R-:W-:Y:S01]  /*820d0*/  ISETP.LT.AND P0, PT, R5, UR6, !P0 ;  /* 0x0000000605007c0c */ /* 0x000fe2000c701270 */
[----:B0-----:R-:W-:Y:S01]  /*820e0*/  UMOV UR6, UR8 ;  /* 0x0000000800067c82 */ /* 0x001fe20008000000 */
[----:B------:R-:W-:Y:S01]  /*820f0*/  UMOV UR77, UR9 ;  /* 0x00000009004d7c82 */ /* 0x000fe20008000000 */
[----:B------:R-:W0:Y:S08]  /*82100*/  LDCU.64 UR8, c[0x0][0x398] ;  /* 0x00007300ff0877ac */ /* 0x000e300008000a00 */
[----:B------:R-:W-:-:S04]  /*82110*/  @P1 LOP3.LUT R48, R48, 0x4, RZ, 0xfc, !PT ;  /* 0x0000000430301812 */ /* 0x000fc800078efcff */
[----:B------:R-:W-:-:S04]  /*82120*/  LOP3.LUT R48, R48, 0xfffffffd, RZ, 0xc0, !PT ;  /* 0xfffffffd30307812 */ /* 0x000fc800078ec0ff */
[----:B------:R-:W-:Y:S02]  /*82130*/  @P0 LOP3.LUT R48, R48, 0x2, RZ, 0xfc, !PT ;  /* 0x0000000230300812 */ /* 0x000fe400078efcff */
[----:B------:R-:W-:Y:S02]  /*82140*/  ISETP.GE.AND P0, PT, R60, UR5, PT ;  /* 0x000000053c007c0c */ /* 0x000fe4000bf06270 */
[----:B------:R-:W-:Y:S02]  /*82150*/  LOP3.LUT R48, R48, 0xfffffffe, RZ, 0xc0, !PT ;  /* 0xfffffffe30307812 */ /* 0x000fe400078ec0ff */
[----:B------:R-:W-:Y:S01]  /*82160*/  ISETP.LT.AND P1, PT, R6, UR6, !P0 ;  /* 0x0000000606007c0c */ /* 0x000fe2000c721270 */
[----:B------:R-:W1:Y:S01]  /*82170*/  LDCU.64 UR6, c[0x0][0x398] ;  /* 0x00007300ff0677ac */ /* 0x000e620008000a00 */
[----:B0-----:R-:W-:Y:S01]  /*82180*/  UMOV UR4, UR8 ;  /* 0x0000000800047c82 */ /* 0x001fe20008000000 */
[----:B------:R-:W-:Y:S01]  /*82190*/  UMOV UR69, UR9 ;  /* 0x0000000900457c82 */ /* 0x000fe20008000000 */
[----:B------:R-:W-:Y:S01]  /*821a0*/  ISETP.LT.AND P0, PT, R5, UR4, !P0 ;  /* 0x0000000405007c0c */ /* 0x000fe2000c701270 */
[----:B------:R-:W0:Y:S01]  /*821b0*/  LDCU.64 UR8, c[0x0][0x398] ;  /* 0x00007300ff0877ac */ /* 0x000e220008000a00 */
[----:B------:R-:W0:Y:S07]  /*821c0*/  LDCU.64 UR4, c[0x0][0x398] ;  /* 0x00007300ff0477ac */ /* 0x000e2e0008000a00 */
[----:B------:R-:W-:-:S02]  /*821d0*/  @P1 LOP3.LUT R48, R48, 0x1, RZ, 0xfc, !PT ;  /* 0x0000000130301812 */ /* 0x000fc400078efcff */
[----:B------:R-:W-:-:S03]  /*821e0*/  LOP3.LUT R56, R56, 0xbfffffff, RZ, 0xc0, !PT ;  /* 0xbfffffff38387812 */ /* 0x000fc600078ec0ff */
[----:B------:R0:W-:Y:S01]  /*821f0*/  STL [R1+0x27c4], R48 ;  /* 0x0027c43001007387 */ /* 0x0001e20000100800 */
[----:B------:R-:W-:Y:S02]  /*82200*/  @P0 LOP3.LUT R49, R49, 0x40000000, RZ, 0xfc, !PT ;  /* 0x4000000031310812 */ /* 0x000fe400078efcff */
[----:B------:R-:W-:Y:S01]  /*82210*/  ISETP.GE.AND P0, PT, R58, UR19, PT ;  /* 0x000000133a007c0c */ /* 0x000fe2000bf06270 */
[----:B------:R-:W-:Y:S01]  /*82220*/  VIADD R58, R0, 0xdb ;  /* 0x000000db003a7836 */ /* 0x000fe20000000000 */
[----:B------:R-:W-:Y:S02]  /*82230*/  LOP3.LUT R49, R49, 0x7fffffff, RZ, 0xc0, !PT ;  /* 0x7fffffff31317812 */ /* 0x000fe400078ec0ff */
[----:B-1----:R-:W-:Y:S02]  /*82240*/  ISETP.LT.AND P1, PT, R6, UR6, !P0 ;  /* 0x0000000606007c0c */ /* 0x002fe4000c721270 */
[----:B------:R-:W-:-:S11]  /*82250*/  ISETP.LT.AND P0, PT, R5, UR14, !P0 ;  /* 0x0000000e05007c0c */ /* 0x000fd6000c701270 */
[----:B------:R-:W-:-:S04]  /*82260*/  @P1 LOP3.LUT R49, R49, 0x80000000, RZ, 0xfc, !PT ;  /* 0x8000000031311812 */ /* 0x000fc800078efcff */
[----:B------:R-:W-:-:S04]  /*82270*/  LOP3.LUT R49, R49, 0xefffffff, RZ, 0xc0, !PT ;  /* 0xefffffff31317812 */ /* 0x000fc800078ec0ff */
[----:B------:R-:W-:Y:S02]  /*82280*/  @P0 LOP3.LUT R49, R49, 0x10000000, RZ, 0xfc, !PT ;  /* 0x1000000031310812 */ /* 0x000fe400078efcff */
[----:B----4-:R-:W-:Y:S01]  /*82290*/  ISETP.GE.AND P0, PT, R58, UR21, PT ;  /* 0x000000153a007c0c */ /* 0x010fe2000bf06270 */
[----:B------:R-:W-:Y:S01]  /*822a0*/  VIADD R58, R0, 0xdd ;  /* 0x000000dd003a7836 */ /* 0x000fe20000000000 */
[----:B------:R-:W-:Y:S02]  /*822b0*/  LOP3.LUT R49, R49, 0xdfffffff, RZ, 0xc0, !PT ;  /* 0xdfffffff31317812 */ /* 0x000fe400078ec0ff */
[----:B0-----:R-:W-:Y:S01]  /*822c0*/  ISETP.LT.AND P1, PT, R6, UR4, !P0 ;  /* 0x0000000406007c0c */ /* 0x001fe2000c721270 */
[----:B------:R-:W-:Y:S01]  /*822d0*/  UMOV UR4, UR64 ;  /* 0x0000004000047c82 */ /* 0x000fe20008000000 */
[----:B------:R-:W-:-:S11]  /*822e0*/  ISETP.LT.AND P0, PT, R5, UR8, !P0 ;  /* 0x0000000805007c0c */ /* 0x000fd6000c701270 */
[----:B------:R-:W-:-:S04]  /*822f0*/  @P1 LOP3.LUT R49, R49, 0x20000000, RZ, 0xfc, !PT ;  /* 0x2000000031311812 */ /* 0x000fc800078efcff */
[----:B------:R-:W-:-:S04]  /*82300*/  LOP3.LUT R49, R49, 0xfbffffff, RZ, 0xc0, !PT ;  /* 0xfbffffff31317812 */ /* 0x000fc800078ec0ff */
[----:B------:R-:W-:Y:S02]  /*82310*/  @P0 LOP3.LUT R49, R49, 0x4000000, RZ, 0xfc, !PT ;  /* 0x0400000031310812 */ /* 0x000fe400078efcff */
[----:B------:R-:W-:Y:S01]  /*82320*/  ISETP.GE.AND P0, PT, R58, UR23, PT ;  /* 0x000000173a007c0c */ /* 0x000fe2000bf06270 */
[----:B------:R-:W-:Y:S01]  /*82330*/  VIADD R58, R0, 0xdf ;  /* 0x000000df003a7836 */ /* 0x000fe20000000000 */
[----:B------:R-:W-:Y:S02]  /*82340*/  LOP3.LUT R49, R49, 0xf7ffffff, RZ, 0xc0, !PT ;  /* 0xf7ffffff31317812 */ /* 0x000fe400078ec0ff */
[----:B------:R-:W-:Y:S02]  /*82350*/  ISETP.LT.AND P1, PT, R6, UR10, !P0 ;  /* 0x0000000a06007c0c */ /* 0x000fe4000c721270 */
[----:B------:R-:W-:-:S11]  /*82360*/  ISETP.LT.AND P0, PT, R5, UR16, !P0 ;  /* 0x0000001005007c0c */ /* 0x000fd6000c701270 */
[----:B------:R-:W-:-:S04]  /*82370*/  @P1 LOP3.LUT R49, R49, 0x8000000, RZ, 0xfc, !PT ;  /* 0x0800000031311812 */ /* 0x000fc800078efcff */
[----:B------:R-:W-:-:S04]  /*82380*/  LOP3.LUT R49, R49, 0xfeffffff, RZ, 0xc0, !PT ;  /* 0xfeffffff31317812 */ /* 0x000fc800078ec0ff */
[----:B------:R-:W-:Y:S02]  /*82390*/  @P0 LOP3.LUT R49, R49, 0x1000000, RZ, 0xfc, !PT ;  /* 0x0100000031310812 */ /* 0x000fe400078efcff */
[----:B------:R-:W-:Y:S01]  /*823a0*/  ISETP.GE.AND P0, PT, R58, UR25, PT ;  /* 0x000000193a007c0c */ /* 0x000fe2000bf06270 */
[----:B------:R-:W-:Y:S01]  /*823b0*/  VIADD R58, R0, 0xe1 ;  /* 0x000000e1003a7836 */ /* 0x000fe20000000000 */
[----:B------:R-:W-:Y:S02]  /*823c0*/  LOP3.LUT R49, R49, 0xfdffffff, RZ, 0xc0, !PT ;  /* 0xfdffffff31317812 */ /* 0x000fe400078ec0ff */
[----:B------:R-:W-:Y:S01]  /*823d0*/  ISETP.LT.AND P1, PT, R6, UR18, !P0 ;  /* 0x0000001206007c0c */ /* 0x000fe2000c721270 */
[----:B------:R-:W0:Y:S01]  /*823e0*/  LDCU.64 UR18, c[0x0][0x398] ;  /* 0x00007300ff1277ac */ /* 0x000e220008000a00 */
        /* <DEDUP_REMOVED lines=8> */
[----:B------:R-:W1:Y:S01]  /*82470*/  LDCU.64 UR20, c[0x0][0x398] ;  /* 0x00007300ff1477ac */ /* 0x000e620008000a00 */
[----:B0-----:R-:W-:-:S11]  /*82480*/  ISETP.LT.AND P0, PT, R5, UR18, !P0 ;  /* 0x0000001205007c0c */ /* 0x001fd6000c701270 */
[----:B------:R-:W-:-:S04]  /*82490*/  @P1 LOP3.LUT R49, R49, 0x800000, RZ, 0xfc, !PT ;  /* 0x0080000031311812 */ /* 0x000fc800078efcff */
[----:B------:R-:W-:-:S04]  /*824a0*/  LOP3.LUT R49, R49, 0xffefffff, RZ, 0xc0, !PT ;  /* 0xffefffff31317812 */ /* 0x000fc800078ec0ff */
[----:B------:R-:W-:Y:S02]  /*824b0*/  @P0 LOP3.LUT R49, R49, 0x100000, RZ, 0xfc, !PT ;  /* 0x0010000031310812 */ /* 0x000fe400078efcff */
[----:B---3--:R-:W-:Y:S01]  /*824c0*/  ISETP.GE.AND P0, PT, R58, UR29, PT ;  /* 0x0000001d3a007c0c */ /* 0x008fe2000bf06270 */
[----:B------:R-:W-:Y:S01]  /*824d0*/  VIADD R58, R0, 0xe5 ;  /* 0x000000e5003a7836 */ /* 0x000fe20000000000 */
[----:B------:R-:W-:Y:S02]  /*824e0*/  LOP3.LUT R49, R49, 0xffdfffff, RZ, 0xc0, !PT ;  /* 0xffdfffff31317812 */ /* 0x000fe400078ec0ff */
[----:B------:R-:W-:Y:S01]  /*824f0*/  ISETP.LT.AND P1, PT, R6, UR22, !P0 ;  /* 0x0000001606007c0c */ /* 0x000fe2000c721270 */
[----:B------:R-:W0:Y:S01]  /*82500*/  LDCU.64 UR22, c[0x0][0x398] ;  /* 0x00007300ff1677ac */ /* 0x000e220008000a00 */
[----:B-1----:R-:W-:Y:S01]  /*82510*/  ISETP.LT.AND P0, PT, R5, UR20, !P0 ;  /* 0x0000001405007c0c */ /* 0x002fe2000c701270 */
[----:B------:R-:W-:Y:S01]  /*82520*/  UMOV UR20, UR65 ;  /* 0x0000004100147c82 */ /* 0x000fe20008000000 */
[----:B------:R-:W1:Y:S09]  /*82530*/  LDCU.64 UR64, c[0x0][0x398] ;  /* 0x00007300ff4077ac */ /* 0x000e720008000a00 */
[----:B------:R-:W-:-:S04]  /*82540*/  @P1 LOP3.LUT R49, R49, 0x200000, RZ, 0xfc, !PT ;  /* 0x0020000031311812 */ /* 0x000fc800078efcff */
[----:B------:R-:W-:-:S04]  /*82550*/  LOP3.LUT R49, R49, 0xfffbffff, RZ, 0xc0, !PT ;  /* 0xfffbffff31317812 */ /* 0x000fc800078ec0ff */
[----:B------:R-:W-:Y:S02]  /*82560*/  @P0 LOP3.LUT R49, R49, 0x40000, RZ, 0xfc, !PT ;  /* 0x0004000031310812 */ /* 0x000fe400078efcff */
[----:B------:R-:W-:Y:S01]  /*82570*/  ISETP.GE.AND P0, PT, R58, UR31, PT ;  /* 0x0000001f3a007c0c */ /* 0x000fe2000bf06270 */
[----:B------:R-:W-:Y:S01]  /*82580*/  VIADD R58, R0, 0xe7 ;  /* 0x000000e7003a7836 */ /* 0x000fe20000000000 */
[----:B------:R-:W-:Y:S02]  /*82590*/  LOP3.LUT R49, R49, 0xfff7ffff, RZ, 0xc0, !PT ;  /* 0xfff7ffff31317812 */ /* 0x000fe400078ec0ff */
[----:B------:R-:W-:Y:S01]  /*825a0*/  ISETP.LT.AND P1, PT, R6, UR24, !P0 ;  /* 0x0000001806007c0c */ /* 0x000fe2000c721270 */
[----:B------:R-:W3:Y:S01]  /*825b0*/  LDCU.64 UR24, c[0x0][0x398] ;  /* 0x00007300ff1877ac */ /* 0x000ee20008000a00 */
[----:B0-----:R-:W-:Y:S01]  /*825c0*/  ISETP.LT.AND P0, PT, R5, UR22, !P0 ;  /* 0x0000001605007c0c */ /* 0x001fe2000c701270 */
[----:B-1----:R-:W-:-:S10]  /*825d0*/  UMOV UR22, UR65 ;  /* 0x0000004100167c82 */ /* 0x002fd40008000000 */
        /* <DEDUP_REMOVED lines=8> */
[----:B---3--:R-:W-:-:S11]  /*82660*/  ISETP.LT.AND P0, PT, R5, UR24, !P0 ;  /* 0x0000001805007c0c */ /* 0x008fd6000c701270 */
[----:B------:R-:W-:-:S04]  /*82670*/  @P1 LOP3.LUT R49, R49, 0x20000, RZ, 0xfc, !PT ;  /* 0x0002000031311812 */ /* 0x000fc800078efcff */
[----:B------:R-:W-:-:S04]  /*82680*/  LOP3.LUT R49, R49, 0xffffbfff, RZ, 0xc0, !PT ;  /* 0xffffbfff31317812 */ /* 0x000fc800078ec0ff */
[----:B------:R-:W-:Y:S02]  /*82690*/  @P0 LOP3.LUT R49, R49, 0x4000, RZ, 0xfc, !PT ;  /* 0x0000400031310812 */ /* 0x000fe400078efcff */
[----:B--2---:R-:W-:Y:S01]  /*826a0*/  ISETP.GE.AND P0, PT, R58, UR35, PT ;  /* 0x000000233a007c0c */ /* 0x004fe2000bf06270 */
        /* <DEDUP_REMOVED lines=13> */
[----:B-1----:R-:W-:-:S11]  /*82780*/  ISETP.LT.AND P0, PT, R5, UR28, !P0 ;  /* 0x0000001c05007c0c */ /* 0x002fd6000c701270 */
        /* <DEDUP_REMOVED lines=54> */
[----:B------:R-:W-:Y:S02]  /*82af0*/  @P1 LOP3.LUT R49, R49, 0x2, RZ, 0xfc, !PT ;  /* 0x0000000231311812 */ /* 0x000fe400078efcff */
[----:B------:R-:W-:Y:S02]  /*82b00*/  @P0 LOP3.LUT R53, R53, 0x40000000, RZ, 0xfc, !PT ;  /* 0x4000000035350812 */ /* 0x000fe400078efcff */
[----:B------:R-:W-:Y:S01]  /*82b10*/  ISETP.GE.AND P0, PT, R58, UR51, PT ;  /* 0x000000333a007c0c */ /* 0x000fe2000bf06270 */
[----:B------:R-:W-:Y:S01]  /*82b20*/  VIADD R58, R0, 0xfb ;  /* 0x000000fb003a7836 */ /* 0x000fe20000000000 */
[----:B------:R-:W-:Y:S01]  /*82b30*/  LOP3.LUT R53, R53, 0x7fffffff, RZ, 0xc0, !PT ;  /* 0x7fffffff35357812 */ /* 0x000fe200078ec0ff */
[----:B------:R-:W-:Y:S01]  /*82b40*/  UMOV UR10, UR67 ;  /* 0x00000043000a7c82 */ /* 0x000fe20008000000 */
[----:B------:R-:W-:Y:S01]  /*82b50*/  ISETP.LT.AND P1, PT, R6, UR44, !P0 ;  /* 0x0000002c06007c0c */ /* 0x000fe2000c721270 */
[----:B------:R-:W1:Y:S01]  /*82b60*/  LDCU.64 UR44, c[0x0][0x398] ;  /* 0x00007300ff2c77ac */ /* 0x000e620008000a00 */
[----:B0-----:R-:W-:Y:S01]  /*82b70*/  ISETP.LT.AND P0, PT, R5, UR42, !P0 ;  /* 0x0000002a05007c0c */ /* 0x001fe2000c701270 */
[----:B------:R-:W-:Y:S10]  /*82b80*/  STL [R1+0x27c8], R49 ;  /* 0x0027c83101007387 */ /* 0x000ff40000100800 */
        /* <DEDUP_REMOVED lines=66> */
[----:B0-----:R-:W-:Y:S01]  /*82fb0*/  ISETP.GE.AND P0, PT, R58, UR75, PT ;  /* 0x0000004b3a007c0c */ /* 0x001fe2000bf06270 */
[----:B------:R-:W-:Y:S01]  /*82fc0*/  VIADD R58, R0, 0x10b ;  /* 0x0000010b003a7836 */ /* 0x000fe20000000000 */
[----:B------:R-:W-:Y:S02]  /*82fd0*/  LOP3.LUT R53, R53, 0xffff7fff, RZ, 0xc0, !PT ;  /* 0xffff7fff35357812 */ /* 0x000fe400078ec0ff */
[----:B------:R-:W-:Y:S01]  /*82fe0*/  ISETP.LT.AND P1, PT, R6, UR58, !P0 ;  /* 0x0000003a06007c0c */ /* 0x000fe2000c721270 */
[----:B------:R-:W0:Y:S01]  /*82ff0*/  LDCU.64 UR58, c[0x0][0x398] ;  /* 0x00007300ff3a77ac */ /* 0x000e220008000a00 */
[----:B------:R-:W-:Y:S01]  /*83000*/  ISETP.LT.AND P0, PT, R5, UR4, !P0 ;  /* 0x0000000405007c0c */ /* 0x000fe2000c701270 */
[----:B------:R-:W-:Y:S01]  /*83010*/  UMOV UR4, UR64 ;  /* 0x0000004000047c82 */ /* 0x000fe20008000000 */
[----:B------:R-:W1:Y:S09]  /*83020*/  LDCU.64 UR64, c[0x0][0x398] ;  /* 0x00007300ff4077ac */ /* 0x000e720008000a00 */
[----:B------:R-:W-:-:S04]  /*83030*/  @P1 LOP3.LUT R53, R53, 0x8000, RZ, 0xfc, !PT ;  /* 0x0000800035351812 */ /* 0x000fc800078efcff */
[----:B------:R-:W-:-:S04]  /*83040*/  LOP3.LUT R53, R53, 0xffffefff, RZ, 0xc0, !PT ;  /* 0xffffefff35357812 */ /* 0x000fc800078ec0ff */
[----:B------:R-:W-:Y:S02]  /*83050*/  @P0 LOP3.LUT R53, R53, 0x1000, RZ, 0xfc, !PT ;  /* 0x0000100035350812 */ /* 0x000fe400078efcff */
[----:B0-----:R-:W-:Y:S01]  /*83060*/  ISETP.GE.AND P0, PT, R58, UR59, PT ;  /* 0x0000003b3a007c0c */ /* 0x001fe2000bf06270 */
[----:B------:R-:W-:Y:S01]  /*83070*/  VIADD R58, R0, 0x10d ;  /* 0x0000010d003a7836 */ /* 0x000fe20000000000 */
[----:B------:R-:W-:Y:S01]  /*83080*/  LOP3.LUT R53, R53, 0xffffdfff, RZ, 0xc0, !PT ;  /* 0xffffdfff35357812 */ /* 0x000fe200078ec0ff */
[----:B-1----:R-:W-:Y:S01]  /*83090*/  UMOV UR24, UR65 ;  /* 0x0000004100187c82 */ /* 0x002fe20008000000 */
        /* <DEDUP_REMOVED lines=77> */
[----:B------:R-:W-:-:S02]  /*83570*/  @P1 LOP3.LUT R53, R53, 0x2, RZ, 0xfc, !PT ;  /* 0x0000000235351812 */ /* 0x000fc400078efcff */
[----:B------:R-:W-:Y:S01]  /*83580*/  @P0 LOP3.LUT R55, R55, 0x40000000, RZ, 0xfc, !PT ;  /* 0x4000000037370812 */ /* 0x000fe200078efcff */
[----:B------:R-:W-:Y:S01]  /*83590*/  UMOV UR67, UR62 ;  /* 0x0000003e00437c82 */ /* 0x000fe20008000000 */
[----:B------:R-:W-:Y:S01]  /*835a0*/  UMOV UR14, UR63 ;  /* 0x0000003f000e7c82 */ /* 0x000fe20008000000 */
[----:B------:R-:W2:Y:S01]  /*835b0*/  LDCU.64 UR62, c[0x0][0x398] ;  /* 0x00007300ff3e77ac */ /* 0x000ea20008000a00 */
[----:B0-----:R-:W-:Y:S01]  /*835c0*/  ISETP.GE.AND P0, PT, R58, UR75, PT ;  /* 0x0000004b3a007c0c */ /* 0x001fe2000bf06270 */
[----:B------:R-:W-:Y:S01]  /*835d0*/  VIADD R58, R0, 0x11b ;  /* 0x0000011b003a7836 */ /* 0x000fe20000000000 */
[----:B------:R-:W-:Y:S01]  /*835e0*/  LOP3.LUT R55, R55, 0x7fffffff, RZ, 0xc0, !PT ;  /* 0x7fffffff37377812 */ /* 0x000fe200078ec0ff */
[----:B------:R0:W-:Y:S01]  /*835f0*/  STL [R1+0x27cc], R53 ;  /* 0x0027cc3501007387 */ /* 0x0001e20000100800 */
[----:B------:R-:W-:Y:S01]  /*83600*/  ISETP.LT.AND P1, PT, R6, UR58, !P0 ;  /* 0x0000003a06007c0c */ /* 0x000fe2000c721270 */
[----:B------:R-:W3:Y:S01]  /*83610*/  LDCU.64 UR58, c[0x0][0x398] ;  /* 0x00007300ff3a77ac */ /* 0x000ee20008000a00 */
[----:B------:R-:W-:Y:S01]  /*83620*/  ISETP.LT.AND P0, PT, R5, UR4, !P0 ;  /* 0x0000000405007c0c */ /* 0x000fe2000c701270 */
[----:B-1----:R-:W-:Y:S01]  /*83630*/  UMOV UR4, UR64 ;  /* 0x0000004000047c82 */ /* 0x002fe20008000000 */
[----:B------:R-:W-:Y:S01]  /*83640*/  UMOV UR38, UR65 ;  /* 0x0000004100267c82 */ /* 0x000fe20008000000 */
[----:B------:R-:W1:Y:S08]  /*83650*/  LDCU.64 UR64, c[0x0][0x398] ;  /* 0x00007300ff4077ac */ /* 0x000e700008000a00 */
[----:B------:R-:W-:-:S04]  /*83660*/  @P1 LOP3.LUT R55, R55, 0x80000000, RZ, 0xfc, !PT ;  /* 0x8000000037371812 */ /* 0x000fc800078efcff */
[----:B------:R-:W-:-:S04]  /*83670*/  LOP3.LUT R55, R55, 0xefffffff, RZ, 0xc0, !PT ;  /* 0xefffffff37377812 */ /* 0x000fc800078ec0ff */
[----:B------:R-:W-:Y:S02]  /*83680*/  @P0 LOP3.LUT R55, R55, 0x10000000, RZ, 0xfc, !PT ;  /* 0x1000000037370812 */ /* 0x000fe400078efcff */
[----:B---3--:R-:W-:Y:S01]  /*83690*/  ISETP.GE.AND P0, PT, R58, UR59, PT ;  /* 0x0000003b3a007c0c */ /* 0x008fe2000bf06270 */
[----:B------:R-:W-:Y:S01]  /*836a0*/  VIADD R58, R0, 0x11d ;  /* 0x0000011d003a7836 */ /* 0x000fe20000000000 */
[----:B------:R-:W-:Y:S01]  /*836b0*/  LOP3.LUT R55, R55, 0xdfffffff, RZ, 0xc0, !PT ;  /* 0xdfffffff37377812 */ /* 0x000fe200078ec0ff */
[----:B-1----:R-:W-:Y:S01]  /*836c0*/  UMOV UR40, UR65 ;  /* 0x0000004100287c82 */ /* 0x002fe20008000000 */
[----:B------:R-:W-:Y:S01]  /*836d0*/  ISETP.LT.AND P1, PT, R6, UR60, !P0 ;  /* 0x0000003c06007c0c */ /* 0x000fe2000c721270 */
[----:B------:R-:W1:Y:S01]  /*836e0*/  LDCU.64 UR60, c[0x0][0x398] ;  /* 0x00007300ff3c77ac */ /* 0x000e620008000a00 */
[----:B------:R-:W-:Y:S01]  /*836f0*/  ISETP.LT.AND P0, PT, R5, UR4, !P0 ;  /* 0x0000000405007c0c */ /* 0x000fe2000c701270 */
[----:B------:R-:W-:Y:S01]  /*83700*/  UMOV UR4, UR64 ;  /* 0x0000004000047c82 */ /* 0x000fe20008000000 */
[----:B------:R-:W3:Y:S09]  /*83710*/  LDCU.64 UR64, c[0x0][0x398] ;  /* 0x00007300ff4077ac */ /* 0x000ef20008000a00 */
[----:B------:R-:W-:-:S04]  /*83720*/  @P1 LOP3.LUT R55, R55, 0x20000000, RZ, 0xfc, !PT ;  /* 0x2000000037371812 */ /* 0x000fc800078efcff */
[----:B------:R-:W-:-:S04]  /*83730*/  LOP3.LUT R55, R55, 0xfbffffff, RZ, 0xc0, !PT ;  /* 0xfbffffff37377812 */ /* 0x000fc800078ec0ff */
[----:B------:R-:W-:Y:S02]  /*83740*/  @P0 LOP3.LUT R55, R55, 0x4000000, RZ, 0xfc, !PT ;  /* 0x0400000037370812 */ /* 0x000fe400078efcff */
[----:B-1----:R-:W-:Y:S01]  /*83750*/  ISETP.GE.AND P0, PT, R58, UR61, PT ;  /* 0x0000003d3a007c0c */ /* 0x002fe2000bf06270 */
[----:B------:R-:W-:Y:S01]  /*83760*/  VIADD R58, R0, 0x11f ;  /* 0x0000011f003a7836 */ /* 0x000fe20000000000 */
[----:B------:R-:W-:Y:S01]  /*83770*/  LOP3.LUT R55, R55, 0xf7ffffff, RZ, 0xc0, !PT ;  /* 0xf7ffffff37377812 */ /* 0x000fe200078ec0ff */
[----:B---3--:R-:W-:Y:S01]  /*83780*/  UMOV UR42, UR65 ;  /* 0x00000041002a7c82 */ /* 0x008fe20008000000 */
        /* <DEDUP_REMOVED lines=16> */
[----:B------:R-:W-:-:S09]  /*83890*/  R2UR.FILL UR64, R61 ;  /* 0x000000003d4072ca */ /* 0x000fd200004e0000 */
[----:B------:R-:W-:-:S04]  /*838a0*/  @P1 LOP3.LUT R55, R55, 0x2000000, RZ, 0xfc, !PT ;  /* 0x0200000037371812 */ /* 0x000fc800078efcff */
[----:B------:R-:W-:Y:S01]  /*838b0*/  LOP3.LUT R55, R55, 0xffbfffff, RZ, 0xc0, !PT ;  /* 0xffbfffff37377812 */ /* 0x000fe200078ec0ff */
[----:B------:R-:W-:Y:S01]  /*838c0*/  UMOV UR6, UR64 ;  /* 0x0000004000067c82 */ /* 0x000fe20008000000 */
[----:B------:R-:W3:Y:S02]  /*838d0*/  LDCU.64 UR64, c[0x0][0x398] ;  /* 0x00007300ff4077ac */ /* 0x000ee40008000a00 */
[----:B------:R-:W-:Y:S02]  /*838e0*/  @P0 LOP3.LUT R55, R55, 0x400000, RZ, 0xfc, !PT ;  /* 0x0040000037370812 */ /* 0x000fe400078efcff */
[----:B-1----:R-:W-:Y:S01]  /*838f0*/  ISETP.GE.AND P0, PT, R58, UR75, PT ;  /* 0x0000004b3a007c0c */ /* 0x002fe2000bf06270 */
[----:B------:R-:W-:Y:S01]  /*83900*/  VIADD R58, R0, 0x123 ;  /* 0x00000123003a7836 */ /* 0x000fe20000000000 */
[----:B------:R-:W-:Y:S02]  /*83910*/  LOP3.LUT R55, R55, 0xff7fffff, RZ, 0xc0, !PT ;  /* 0xff7fffff37377812 */ /* 0x000fe400078ec0ff */
[----:B------:R-:W-:Y:S01]  /*83920*/  ISETP.LT.AND P1, PT, R6, UR58, !P0 ;  /* 0x0000003a06007c0c */ /* 0x000fe2000c721270 */
[----:B------:R-:W1:Y:S01]  /*83930*/  LDCU.64 UR58, c[0x0][0x398] ;  /* 0x00007300ff3a77ac */ /* 0x000e620008000a00 */
[----:B------:R-:W-:Y:S01]  /*83940*/  ISETP.LT.AND P0, PT, R5, UR4, !P0 ;  /* 0x0000000405007c0c */ /* 0x000fe2000c701270 */
[----:B---3--:R-:W-:Y:S01]  /*83950*/  UMOV UR4, UR64 ;  /* 0x0000004000047c82 */ /* 0x008fe20008000000 */
[----:B------:R-:W-:-:S09]  /*83960*/  UMOV UR46, UR65 ;  /* 0x00000041002e7c82 */ /* 0x000fd20008000000 */
[----:B------:R-:W-:Y:S01]  /*83970*/  @P1 LOP3.LUT R55, R55, 0x800000, RZ, 0xfc, !PT ;  /* 0x0080000037371812 */ /* 0x000fe200078efcff */
[----:B------:R-:W3:Y:S03]  /*83980*/  LDCU.64 UR64, c[0x0][0x398] ;  /* 0x00007300ff4077ac */ /* 0x000ee60008000a00 */
[----:B------:R-:W-:-:S04]  /*83990*/  LOP3.LUT R55, R55, 0xffefffff, RZ, 0xc0, !PT ;  /* 0xffefffff37377812 */ /* 0x000fc800078ec0ff */
        /* <DEDUP_REMOVED lines=8> */
[----:B------:R-:W-:Y:S01]  /*83a20*/  UMOV UR48, UR65 ;  /* 0x0000004100307c82 */ /* 0x000fe20008000000 */
[----:B------:R-:W3:Y:S08]  /*83a30*/  LDCU.64 UR64, c[0x0][0x398] ;  /* 0x00007300ff4077ac */ /* 0x000ef00008000a00 */
        /* <DEDUP_REMOVED lines=18> */
[----:B--2---:R-:W-:Y:S01]  /*83b60*/  UMOV UR54, UR63 ;  /* 0x0000003f00367c82 */ /* 0x004fe20008000000 */
[----:B------:R-:W-:Y:S01]  /*83b70*/  ISETP.LT.AND P1, PT, R6, UR74, !P0 ;  /* 0x0000004a06007c0c */ /* 0x000fe2000c721270 */
[----:B------:R-:W1:Y:S01]  /*83b80*/  LDCU.64 UR74, c[0x0][0x398] ;  /* 0x00007300ff4a77ac */ /* 0x000e620008000a00 */
[----:B------:R-:W-:Y:S01]  /*83b90*/  ISETP.LT.AND P0, PT, R5, UR4, !P0 ;  /* 0x0000000405007c0c */ /* 0x000fe2000c701270 */
[----:B---3--:R-:W-:Y:S01]  /*83ba0*/  UMOV UR4, UR64 ;  /* 0x0000004000047c82 */ /* 0x008fe20008000000 */
[----:B------:R-:W-:Y:S01]  /*83bb0*/  UMOV UR16, UR6 ;  /* 0x0000000600107c82 */ /* 0x000fe20008000000 */
[----:B------:R-:W-:-:S08]  /*83bc0*/  UMOV UR52, UR65 ;  /* 0x0000004100347c82 */ /* 0x000fd00008000000 */
[----:B------:R-:W-:Y:S01]  /*83bd0*/  @P1 LOP3.LUT R55, R55, 0x20000, RZ, 0xfc, !PT ;  /* 0x0002000037371812 */ /* 0x000fe200078efcff */
[----:B------:R-:W-:Y:S01]  /*83be0*/  UMOV UR6, UR77 ;  /* 0x0000004d00067c82 */ /* 0x000fe20008000000 */
[----:B------:R-:W-:Y:S02]  /*83bf0*/  LOP3.LUT R54, R54, 0x7fffffff, RZ, 0xc0, !PT ;  /* 0x7fffffff36367812 */ /* 0x000fe400078ec0ff */
[----:B------:R-:W-:Y:S02]  /*83c00*/  LOP3.LUT R55, R55, 0xffffbfff, RZ, 0xc0, !PT ;  /* 0xffffbfff37377812 */ /* 0x000fe400078ec0ff */
[----:B------:R-:W-:Y:S02]  /*83c10*/  LOP3.LUT R52, R52, 0x7fffffff, RZ, 0xc0, !PT ;  /* 0x7fffffff34347812 */ /* 0x000fe400078ec0ff */
[----:B------:R-:W-:Y:S02]  /*83c20*/  @P0 LOP3.LUT R55, R55, 0x4000, RZ, 0xfc, !PT ;  /* 0x0000400037370812 */ /* 0x000fe400078efcff */
[----:B-1----:R-:W-:-:S02]  /*83c30*/  ISETP.GE.AND P0, PT, R58, UR75, PT ;  /* 0x0000004b3a007c0c */ /* 0x002fc4000bf06270 */
[----:B------:R-:W-:Y:S02]  /*83c40*/  LOP3.LUT R51, R51, 0x7fffffff, RZ, 0xc0, !PT ;  /* 0x7fffffff33337812 */ /* 0x000fe400078ec0ff */
[----:B------:R-:W-:Y:S01]  /*83c50*/  ISETP.LT.AND P1, PT, R6, UR58, !P0 ;  /* 0x0000003a06007c0c */ /* 0x000fe2000c721270 */
[----:B------:R-:W1:Y:S01]  /*83c60*/  LDCU.64 UR58, c[0x0][0x398] ;  /* 0x00007300ff3a77ac */ /* 0x000e620008000a00 */
[----:B------:R-:W-:Y:S02]  /*83c70*/  ISETP.LT.AND P0, PT, R5, UR4, !P0 ;  /* 0x0000000405007c0c */ /* 0x000fe4000c701270 */
[----:B------:R-:W-:Y:S01]  /*83c80*/  LOP3.LUT R55, R55, 0xffff7fff, RZ, 0xc0, !PT ;  /* 0xffff7fff37377812 */ /* 0x000fe200078ec0ff */
[----:B------:R-:W-:Y:S01]  /*83c90*/  VIADD R58, R0, 0x12b ;  /* 0x0000012b003a7836 */ /* 0x000fe20000000000 */
[----:B------:R-:W-:Y:S02]  /*83ca0*/  LOP3.LUT R42, R42, 0x7fffffff, RZ, 0xc0, !PT ;  /* 0x7fffffff2a2a7812 */ /* 0x000fe400078ec0ff */
[----:B------:R-:W-:-:S02]  /*83cb0*/  R2UR.FILL UR64, R59 ;  /* 0x000000003b4072ca */ /* 0x000fc400004e0000 */
[----:B------:R-:W-:Y:S01]  /*83cc0*/  R2UR.FILL UR65, R36 ;  /* 0x00000000244172ca */ /* 0x000fe200004e0000 */
[----:B------:R-:W-:Y:S01]  /*83cd0*/  UMOV UR4, UR62 ;  /* 0x0000003e00047c82 */ /* 0x000fe20008000000 */
[----:B------:R-:W2:Y:S01]  /*83ce0*/  LDCU.64 UR62, c[0x0][0x398] ;  /* 0x00007300ff3e77ac */ /* 0x000ea20008000a00 */
[----:B------:R-:W-:Y:S01]  /*83cf0*/  @P1 LOP3.LUT R55, R55, 0x8000, RZ, 0xfc, !PT ;  /* 0x0000800037371812 */ /* 0x000fe200078efcff */
[----:B------:R-:W3:Y:S01]  /*83d00*/  LDL.LU R36, [R1+0x28ac] ;  /* 0x0028ac0001247983 */ /* 0x000ee20000300800 */
[----:B------:R-:W-:Y:S02]  /*83d10*/  LOP3.LUT R41, R41, 0x7fffffff, RZ, 0xc0, !PT ;  /* 0x7fffffff29297812 */ /* 0x000fe400078ec0ff */
[----:B------:R-:W-:Y:S02]  /*83d20*/  LOP3.LUT R55, R55, 0xffffefff, RZ, 0xc0, !PT ;  /* 0xffffefff37377812 */ /* 0x000fe400078ec0ff */
[----:B------:R-:W-:Y:S02]  /*83d30*/  LOP3.LUT R40, R40, 0xfffffbff, RZ, 0xc0, !PT ;  /* 0xfffffbff28287812 */ /* 0x000fe400078ec0ff */
[----:B------:R-:W-:-:S02]  /*83d40*/  @P0 LOP3.LUT R55, R55, 0x1000, RZ, 0xfc, !PT ;  /* 0x0000100037370812 */ /* 0x000fc400078efcff */
[----:B-1----:R-:W-:Y:S01]  /*83d50*/  ISETP.GE.AND P0, PT, R58, UR59, PT ;  /* 0x0000003b3a007c0c */ /* 0x002fe2000bf06270 */
[----:B------:R-:W-:Y:S01]  /*83d60*/  VIADD R58, R0, 0x12d ;  /* 0x0000012d003a7836 */ /* 0x000fe20000000000 */
[----:B------:R-:W-:Y:S02]  /*83d70*/  LOP3.LUT R55, R55, 0xffffdfff, RZ, 0xc0, !PT ;  /* 0xffffdfff37377812 */ /* 0x000fe400078ec0ff */
[----:B------:R-:W-:Y:S01]  /*83d80*/  ISETP.LT.AND P1, PT, R6, UR60, !P0 ;  /* 0x0000003c06007c0c */ /* 0x000fe2000c721270 */
[----:B------:R-:W1:Y:S01]  /*83d90*/  LDCU.64 UR60, c[0x0][0x398] ;  /* 0x00007300ff3c77ac */ /* 0x000e620008000a00 */
[----:B------:R-:W-:Y:S02]  /*83da0*/  ISETP.LT.AND P0, PT, R5, UR4, !P0 ;  /* 0x0000000405007c0c */ /* 0x000fe4000c701270 */
[----:B------:R-:W-:Y:S01]  /*83db0*/  LOP3.LUT R39, R39, 0x7fffffff, RZ, 0xc0, !PT ;  /* 0x7fffffff27277812 */ /* 0x000fe200078ec0ff */
[----:B--2---:R-:W-:Y:S01]  /*83dc0*/  UMOV UR4, UR62 ;  /* 0x0000003e00047c82 */ /* 0x004fe20008000000 */
[----:B------:R-:W-:Y:S01]  /*83dd0*/  UMOV UR56, UR63 ;  /* 0x0000003f00387c82 */ /* 0x000fe20008000000 */
[----:B------:R-:W-:-:S02]  /*83de0*/  R2UR.FILL UR62, R2 ;  /* 0x00000000023e72ca */ /* 0x000fc400004e0000 */
[----:B------:R-:W-:Y:S02]  /*83df0*/  R2UR.FILL UR63, R57 ;  /* 0x00000000393f72ca */ /* 0x000fe400004e0000 */
[----:B------:R-:W-:Y:S02]  /*83e00*/  LOP3.LUT R38, R38, 0xbfffffff, RZ, 0xc0, !PT ;  /* 0xbfffffff26267812 */ /* 0x000fe400078ec0ff */
[----:B------:R-:W-:Y:S02]  /*83e10*/  @P1 LOP3.LUT R55, R55, 0x2000, RZ, 0xfc, !PT ;  /* 0x0000200037371812 */ /* 0x000fe400078efcff */
[----:B------:R-:W-:Y:S02]  /*83e20*/  LOP3.LUT R37, R37, 0xdfffffff, RZ, 0xc0, !PT ;  /* 0xdfffffff25257812 */ /* 0x000fe400078ec0ff */
        /* <DEDUP_REMOVED lines=8> */
[----:B------:R-:W-:Y:S01]  /*83eb0*/  UMOV UR4, UR76 ;  /* 0x0000004c00047c82 */ /* 0x000fe20008000000 */
[----:B------:R-:W2:Y:S09]  /*83ec0*/  LDCU.64 UR76, c[0x0][0x398] ;  /* 0x00007300ff4c77ac */ /* 0x000eb20008000a00 */
[----:B------:R-:W-:-:S04]  /*83ed0*/  @P1 LOP3.LUT R55, R55, 0x800, RZ, 0xfc, !PT ;  /* 0x0000080037371812 */ /* 0x000fc800078efcff */
[----:B------:R-:W-:-:S04]  /*83ee0*/  LOP3.LUT R55, R55, 0xfffffeff, RZ, 0xc0, !PT ;  /* 0xfffffeff37377812 */ /* 0x000fc800078ec0ff */
[----:B------:R-:W-:Y:S02]  /*83ef0*/  @P0 LOP3.LUT R55, R55, 0x100, RZ, 0xfc, !PT ;  /* 0x0000010037370812 */ /* 0x000fe400078efcff */
[----:B-1----:R-:W-:Y:S01]  /*83f00*/  ISETP.GE.AND P0, PT, R58, UR73, PT ;  /* 0x000000493a007c0c */ /* 0x002fe2000bf06270 */
[----:B--2---:R-:W-:Y:S01]  /*83f10*/  UMOV UR8, UR76 ;  /* 0x0000004c00087c82 */ /* 0x004fe20008000000 */
[----:B------:R-:W-:Y:S01]  /*83f20*/  LOP3.LUT R55, R55, 0xfffffdff, RZ, 0xc0, !PT ;  /* 0xfffffdff37377812 */ /* 0x000fe200078ec0ff */
[----:B------:R-:W-:Y:S01]  /*83f30*/  VIADD R58, R0, 0x131 ;  /* 0x00000131003a7836 */ /* 0x000fe20000000000 */
[----:B------:R-:W-:Y:S01]  /*83f40*/  ISETP.LT.AND P1, PT, R6, UR74, !P0 ;  /* 0x0000004a06007c0c */ /* 0x000fe2000c721270 */
[----:B------:R-:W1:Y:S01]  /*83f50*/  LDCU.64 UR74, c[0x0][0x398] ;  /* 0x00007300ff4a77ac */ /* 0x000e620008000a00 */
[----:B------:R-:W-:Y:S02]  /*83f60*/  ISETP.LT.AND P0, PT, R5, UR8, !P0 ;  /* 0x0000000805007c0c */ /* 0x000fe4000c701270 */
[----:B------:R-:W-:Y:S01]  /*83f70*/  R2UR.FILL UR76, R26 ;  /* 0x000000001a4c72ca */ /* 0x000fe200004e0000 */
[----:B------:R-:W-:Y:S01]  /*83f80*/  UMOV UR18, UR77 ;  /* 0x0000004d00127c82 */ /* 0x000fe20008000000 */
[----:B------:R-:W-:-:S07]  /*83f90*/  R2UR.FILL UR77, R27 ;  /* 0x000000001b4d72ca */ /* 0x000fce00004e0000 */
[----:B------:R-:W-:-:S04]  /*83fa0*/  @P1 LOP3.LUT R55, R55, 0x200, RZ, 0xfc, !PT ;  /* 0x0000020037371812 */ /* 0x000fc800078efcff */
[----:B------:R-:W-:Y:S01]  /*83fb0*/  LOP3.LUT R55, R55, 0xffffffbf, RZ, 0xc0, !PT ;  /* 0xffffffbf37377812 */ /* 0x000fe200078ec0ff */
[----:B-1----:R-:W-:Y:S01]  /*83fc0*/  UMOV UR59, UR75 ;  /* 0x0000004b003b7c82 */ /* 0x002fe20008000000 */
[----:B------:R-:W-:Y:S01]  /*83fd0*/  UMOV UR61, UR74 ;  /* 0x0000004a003d7c82 */ /* 0x000fe20008000000 */
[----:B------:R-:W1:Y:S01]  /*83fe0*/  LDCU.64 UR74, c[0x0][0x398] ;  /* 0x00007300ff4a77ac */ /* 0x000e620008000a00 */
[----:B------:R-:W-:Y:S02]  /*83ff0*/  @P0 LOP3.LUT R55, R55, 0x40, RZ, 0xfc, !PT ;  /* 0x0000004037370812 */ /* 0x000fe400078efcff */
[----:B------:R-:W-:Y:S01]  /*84000*/  ISETP.GE.AND P0, PT, R58, UR59, PT ;  /* 0x0000003b3a007c0c */ /* 0x000fe2000bf06270 */
[----:B------:R-:W-:Y:S01]  /*84010*/  VIADD R58, R0, 0x133 ;  /* 0x00000133003a7836 */ /* 0x000fe20000000000 */
[----:B------:R-:W-:Y:S02]  /*84020*/  LOP3.LUT R55, R55, 0xffffff7f, RZ, 0xc0, !PT ;  /* 0xffffff7f37377812 */ /* 0x000fe400078ec0ff */
[----:B------:R-:W-:Y:S01]  /*84030*/  ISETP.LT.AND P1, PT, R6, UR58, !P0 ;  /* 0x0000003a06007c0c */ /* 0x000fe2000c721270 */
[----:B------:R-:W2:Y:S01]  /*84040*/  LDCU.64 UR58, c[0x0][0x398] ;  /* 0x00007300ff3a77ac */ /* 0x000ea20008000a00 */
[----:B-1----:R-:W-:Y:S01]  /*84050*/  UMOV UR12, UR74 ;  /* 0x0000004a000c7c82 */ /* 0x002fe20008000000 */
[----:B------:R-:W-:Y:S01]  /*84060*/  UMOV UR8, UR75 ;  /* 0x0000004b00087c82 */ /* 0x000fe20008000000 */
[----:B------:R-:W1:Y:S01]  /*84070*/  LDCU.64 UR74, c[0x0][0x398] ;  /* 0x00007300ff4a77ac */ /* 0x000e620008000a00 */
[----:B------:R-:W-:-:S08]  /*84080*/  ISETP.LT.AND P0, PT, R5, UR12, !P0 ;  /* 0x0000000c05007c0c */ /* 0x000fd0000c701270 */
[----:B------:R-:W-:Y:S01]  /*84090*/  @P1 LOP3.LUT R55, R55, 0x80, RZ, 0xfc, !PT ;  /* 0x0000008037371812 */ /* 0x000fe200078efcff */
[----:B------:R-:W-:Y:S01]  /*840a0*/  UMOV UR12, UR16 ;  /* 0x00000010000c7c82 */ /* 0x000fe20008000000 */
[----:B------:R-:W-:Y:S02]  /*840b0*/  UMOV UR16, UR77 ;  /* 0x0000004d00107c82 */ /* 0x000fe40008000000 */
[----:B------:R-:W-:-:S04]  /*840c0*/  LOP3.LUT R55, R55, 0xffffffef, RZ, 0xc0, !PT ;  /* 0xffffffef37377812 */ /* 0x000fc800078ec0ff */
[----:B------:R-:W-:Y:S02]  /*840d0*/  @P0 LOP3.LUT R55, R55, 0x10, RZ, 0xfc, !PT ;  /* 0x0000001037370812 */ /* 0x000fe400078efcff */
[----:B-1----:R-:W-:Y:S01]  /*840e0*/  ISETP.GE.AND P0, PT, R58, UR75, PT ;  /* 0x0000004b3a007c0c */ /* 0x002fe2000bf06270 */
[----:B------:R-:W-:Y:S01]  /*840f0*/  VIADD R58, R0, 0x136 ;  /* 0x00000136003a7836 */ /* 0x000fe20000000000 */
[----:B------:R-:W-:Y:S02]  /*84100*/  LOP3.LUT R55, R55, 0xffffffdf, RZ, 0xc0, !PT ;  /* 0xffffffdf37377812 */ /* 0x000fe400078ec0ff */
[----:B------:R-:W-:Y:S02]  /*84110*/  ISETP.LT.AND P1, PT, R5, UR60, !P0 ;  /* 0x0000003c05007c0c */ /* 0x000fe4000c721270 */
[----:B--2---:R-:W-:Y:S01]  /*84120*/  ISETP.LT.AND P0, PT, R6, UR58, !P0 ;  /* 0x0000003a06007c0c */ /* 0x004fe2000c701270 */
[----:B------:R-:W-:Y:S01]  /*84130*/  UMOV UR58, UR61 ;  /* 0x0000003d003a7c82 */ /* 0x000fe20008000000 */
[----:B------:R-:W1:Y:S09]  /*84140*/  LDCU.64 UR60, c[0x0][0x398] ;  /* 0x00007300ff3c77ac */ /* 0x000e720008000a00 */
[----:B------:R-:W-:-:S04]  /*84150*/  @P1 LOP3.LUT R55, R55, 0x20, RZ, 0xfc, !PT ;  /* 0x0000002037371812 */ /* 0x000fc800078efcff */
[----:B------:R-:W-:-:S04]  /*84160*/  LOP3.LUT R55, R55, 0xfffffffb, RZ, 0xc0, !PT ;  /* 0xfffffffb37377812 */ /* 0x000fc800078ec0ff */
[----:B------:R-:W-:Y:S01]  /*84170*/  @P0 LOP3.LUT R55, R55, 0x4, RZ, 0xfc, !PT ;  /* 0x0000000437370812 */ /* 0x000fe200078efcff */
[----:B-1----:R-:W-:Y:S01]  /*84180*/  UMOV UR73, UR61 ;  /* 0x0000003d00497c82 */ /* 0x002fe20008000000 */
[----:B------:R-:W-:Y:S01]  /*84190*/  UMOV UR77, UR60 ;  /* 0x0000003c004d7c82 */ /* 0x000fe20008000000 */
[----:B------:R-:W1:Y:S01]  /*841a0*/  LDCU.64 UR60, c[0x0][0x398] ;  /* 0x00007300ff3c77ac */ /* 0x000e620008000a00 */
[----:B------:R-:W-:Y:S01]  /*841b0*/  ISETP.GE.AND P0, PT, R58, UR73, PT ;  /* 0x000000493a007c0c */ /* 0x000fe2000bf06270 */
[----:B------:R-:W-:Y:S01]  /*841c0*/  VIADD R58, R0, 0x134 ;  /* 0x00000134003a7836 */ /* 0x000fe20000000000 */
[----:B------:R-:W-:Y:S02]  /*841d0*/  LOP3.LUT R55, R55, 0xfffffff7, RZ, 0xc0, !PT ;  /* 0xfffffff737377812 */ /* 0x000fe400078ec0ff */
[----:B------:R-:W-:Y:S01]  /*841e0*/  ISETP.LT.AND P1, PT, R5, UR74, !P0 ;  /* 0x0000004a05007c0c */ /* 0x000fe2000c721270 */
[----:B------:R-:W2:Y:S01]  /*841f0*/  LDCU.64 UR74, c[0x0][0x398] ;  /* 0x00007300ff4a77ac */ /* 0x000ea20008000a00 */
[----:B------:R-:W-:Y:S01]  /*84200*/  MOV.SPILL R48, UR77 ;  /* 0x0000004d00307c02 */ /* 0x000fe20009000f00 */
[----:B------:R-:W-:Y:S01]  /*84210*/  UMOV UR77, UR8 ;  /* 0x00000008004d7c82 */ /* 0x000fe20008000000 */
[----:B------:R-:W-:Y:S01]  /*84220*/  UMOV UR8, UR6 ;  /* 0x0000000600087c82 */ /* 0x000fe20008000000 */
[----:B------:R-:W4:Y:S02]  /*84230*/  LDCU UR6, c[0x0][0x398] ;  /* 0x00007300ff0677ac */ /* 0x000f240008000800 */
[----:B------:R-:W-:Y:S01]  /*84240*/  STL [R1+0x27d0], R48 ;  /* 0x0027d03001007387 */ /* 0x000fe20000100800 */
[----:B-1----:R-:W-:-:S05]  /*84250*/  ISETP.LT.AND P0, PT, R6, UR60, !P0 ;  /* 0x0000003c06007c0c */ /* 0x002fca000c701270 */
[----:B------:R-:W-:-:S04]  /*84260*/  @P1 LOP3.LUT R55, R55, 0x8, RZ, 0xfc, !PT ;  /* 0x0000000837371812 */ /* 0x000fc800078efcff */
[----:B------:R-:W-:-:S04]  /*84270*/  LOP3.LUT R55, R55, 0xfffffffd, RZ, 0xc0, !PT ;  /* 0xfffffffd37377812 */ /* 0x000fc800078ec0ff */
[----:B------:R-:W-:Y:S02]  /*84280*/  @P0 LOP3.LUT R55, R55, 0x2, RZ, 0xfc, !PT ;  /* 0x0000000237370812 */ /* 0x000fe400078efcff */
[----:B------:R-:W-:Y:S01]  /*84290*/  ISETP.GE.AND P0, PT, R58, UR61, PT ;  /* 0x0000003d3a007c0c */ /* 0x000fe2000bf06270 */
[----:B------:R-:W1:Y:S01]  /*842a0*/  LDCU.64 UR60, c[0x0][0x398] ;  /* 0x00007300ff3c77ac */ /* 0x000e620008000a00 */
[----:B------:R-:W-:Y:S01]  /*842b0*/  VIADD R58, R0, 0x137 ;  /* 0x00000137003a7836 */ /* 0x000fe20000000000 */
[----:B------:R-:W-:Y:S02]  /*842c0*/  LOP3.LUT R55, R55, 0xfffffffe, RZ, 0xc0, !PT ;  /* 0xfffffffe37377812 */ /* 0x000fe400078ec0ff */
[----:B------:R-:W-:Y:S01]  /*842d0*/  ISETP.LT.AND P1, PT, R5, UR72, !P0 ;  /* 0x0000004805007c0c */ /* 0x000fe2000c721270 */
[----:B------:R-:W0:Y:S01]  /*842e0*/  LDCU.64 UR72, c[0x0][0x398] ;  /* 0x00007300ff4877ac */ /* 0x000e220008000a00 */
[----:B--2---:R-:W-:-:S11]  /*842f0*/  ISETP.LT.AND P0, PT, R6, UR74, !P0 ;  /* 0x0000004a06007c0c */ /* 0x004fd6000c701270 */
[----:B------:R-:W-:Y:S02]  /*84300*/  @P1 LOP3.LUT R55, R55, 0x1, RZ, 0xfc, !PT ;  /* 0x0000000137371812 */ /* 0x000fe400078efcff */
[----:B------:R-:W-:-:S03]  /*84310*/  @P0 LOP3.LUT R56, R56, 0x40000000, RZ, 0xfc, !PT ;  /* 0x4000000038380812 */ /* 0x000fc600078efcff */
[----:B------:R-:W-:Y:S01]  /*84320*/  STL [R1+0x27d4], R55 ;  /* 0x0027d43701007387 */ /* 0x000fe20000100800 */
[----:B0-----:R-:W-:Y:S01]  /*84330*/  ISETP.GE.AND P0, PT, R58, UR73, PT ;  /* 0x000000493a007c0c */ /* 0x001fe2000bf06270 */
        /* <DEDUP_REMOVED lines=9> */
[----:B------:R-:W1:Y:S01]  /*843d0*/  LDCU.64 UR60, c[0x0][0x398] ;  /* 0x00007300ff3c77ac */ /* 0x000e620008000a00 */
[----:B------:R-:W-:Y:S01]  /*843e0*/  LOP3.LUT R56, R56, 0xefffffff, RZ, 0xc0, !PT ;  /* 0xefffffff38387812 */ /* 0x000fe200078ec0ff */
[----:B------:R-:W-:Y:S01]  /*843f0*/  VIADD R58, R0, 0x132 ;  /* 0x00000132003a7836 */ /* 0x000fe20000000000 */
[----:B------:R-:W-:Y:S01]  /*84400*/  ISETP.LT.AND P1, PT, R5, UR58, !P0 ;  /* 0x0000003a05007c0c */ /* 0x000fe2000c721270 */
[----:B------:R-:W-:Y:S01]  /*84410*/  UMOV UR58, UR18 ;  /* 0x00000012003a7c82 */ /* 0x000fe20008000000 */
[----:B0-----:R-:W-:Y:S01]  /*84420*/  ISETP.LT.AND P0, PT, R6, UR72, !P0 ;  /* 0x0000004806007c0c */ /* 0x001fe2000c701270 */
[----:B------:R-:W-:Y:S01]  /*84430*/  UMOV UR18, UR10 ;  /* 0x0000000a00127c82 */ /* 0x000fe20008000000 */
[----:B------:R-:W-:Y:S01]  /*84440*/  UMOV UR10, UR4 ;  /* 0x00000004000a7c82 */ /* 0x000fe20008000000 */
[----:B------:R-:W0:Y:S08]  /*84450*/  LDCU UR4, c[0x0][0x398] ;  /* 0x00007300ff0477ac */ /* 0x000e300008000800 */
[----:B------:R-:W-:-:S04]  /*84460*/  @P1 LOP3.LUT R56, R56, 0x10000000, RZ, 0xfc, !PT ;  /* 0x1000000038381812 */ /* 0x000fc800078efcff */
[----:B------:R-:W-:-:S04]  /*84470*/  LOP3.LUT R56, R56, 0xf7ffffff, RZ, 0xc0, !PT ;  /* 0xf7ffffff38387812 */ /* 0x000fc800078ec0ff */
[----:B------:R-:W-:Y:S02]  /*84480*/  @P0 LOP3.LUT R56, R56, 0x8000000, RZ, 0xfc, !PT ;  /* 0x0800000038380812 */ /* 0x000fe400078efcff */
[----:B------:R-:W-:Y:S01]  /*84490*/  ISETP.GE.AND P0, PT, R58, UR73, PT ;  /* 0x000000493a007c0c */ /* 0x000fe2000bf06270 */
[----:B------:R-:W-:Y:S01]  /*844a0*/  VIADD R58, R0, 0x130 ;  /* 0x00000130003a7836 */ /* 0x000fe20000000000 */
[----:B------:R-:W-:Y:S01]  /*844b0*/  LOP3.LUT R56, R56, 0xfbffffff, RZ, 0xc0, !PT ;  /* 0xfbffffff38387812 */ /* 0x000fe200078ec0ff */
[----:B------:R-:W2:Y:S01]  /*844c0*/  LDCU.64 UR72, c[0x0][0x398] ;  /* 0x00007300ff4877ac */ /* 0x000ea20008000a00 */
[----:B-1----:R-:W-:Y:S02]  /*844d0*/  ISETP.LT.AND P1, PT, R6, UR60, !P0 ;  /* 0x0000003c06007c0c */ /* 0x002fe4000c721270 */
[----:B0-----:R-:W-:Y:S01]  /*844e0*/  ISETP.LT.AND P0, PT, R5, UR4, !P0 ;  /* 0x0000000405007c0c */ /* 0x001fe2000c701270 */
[----:B------:R-:W0:Y:S10]  /*844f0*/  LDCU UR4, c[0x0][0x398] ;  /* 0x00007300ff0477ac */ /* 0x000e340008000800 */
[----:B------:R-:W-:-:S04]  /*84500*/  @P1 LOP3.LUT R56, R56, 0x4000000, RZ, 0xfc, !PT ;  /* 0x0400000038381812 */ /* 0x000fc800078efcff */
[----:B------:R-:W-:-:S04]  /*84510*/  LOP3.LUT R56, R56, 0xfdffffff, RZ, 0xc0, !PT ;  /* 0xfdffffff38387812 */ /* 0x000fc800078ec0ff */
[----:B------:R-:W-:Y:S02]  /*84520*/  @P0 LOP3.LUT R56, R56, 0x2000000, RZ, 0xfc, !PT ;  /* 0x0200000038380812 */ /* 0x000fe400078efcff */
[----:B------:R-:W-:Y:S01]  /*84530*/  ISETP.GE.AND P0, PT, R58, UR75, PT ;  /* 0x0000004b3a007c0c */ /* 0x000fe2000bf06270 */
[----:B------:R-:W-:Y:S01]  /*84540*/  VIADD R58, R0, 0x12e ;  /* 0x0000012e003a7836 */ /* 0x000fe20000000000 */
[----:B------:R-:W-:Y:S01]  /*84550*/  LOP3.LUT R56, R56, 0xfeffffff, RZ, 0xc0, !PT ;  /* 0xfeffffff38387812 */ /* 0x000fe200078ec0ff */
[----:B------:R-:W1:Y:S01]  /*84560*/  LDCU.64 UR74, c[0x0][0x398] ;  /* 0x00007300ff4a77ac */ /* 0x000e620008000a00 */
[----:B----4-:R-:W-:Y:S02]  /*84570*/  ISETP.LT.AND P1, PT, R6, UR6, !P0 ;  /* 0x0000000606007c0c */ /* 0x010fe4000c721270 */
[----:B0-----:R-:W-:Y:S01]  /*84580*/  ISETP.LT.AND P0, PT, R5, UR4, !P0 ;  /* 0x0000000405007c0c */ /* 0x001fe2000c701270 */
[----:B------:R-:W0:Y:S01]  /*84590*/  LDCU UR6, c[0x0][0x398] ;  /* 0x00007300ff0677ac */ /* 0x000e220008000800 */
[----:B---3--:R-:W-:Y:S01]  /*845a0*/  LOP3.LUT R36, R36, 0x7fffffff, RZ, 0xc0, !PT ;  /* 0x7fffffff24247812 */ /* 0x008fe200078ec0ff */
[----:B------:R-:W3:Y:S08]  /*845b0*/  LDCU UR4, c[0x0][0x398] ;  /* 0x00007300ff0477ac */ /* 0x000ef00008000800 */
[----:B------:R-:W-:-:S04]  /*845c0*/  @P1 LOP3.LUT R56, R56, 0x1000000, RZ, 0xfc, !PT ;  /* 0x0100000038381812 */ /* 0x000fc800078efcff */
[----:B------:R-:W-:-:S04]  /*845d0*/  LOP3.LUT R56, R56, 0xff7fffff, RZ, 0xc0, !PT ;  /* 0xff7fffff38387812 */ /* 0x000fc800078ec0ff */
[----:B------:R-:W-:Y:S02]  /*845e0*/  @P0 LOP3.LUT R56, R56, 0x800000, RZ, 0xfc, !PT ;  /* 0x0080000038380812 */ /* 0x000fe400078efcff */
[----:B------:R-:W-:Y:S01]  /*845f0*/  ISETP.GE.AND P0, PT, R58, UR59, PT ;  /* 0x0000003b3a007c0c */ /* 0x000fe2000bf06270 */
[----:B------:R-:W-:Y:S01]  /*84600*/  VIADD R58, R0, 0x12c ;  /* 0x0000012c003a7836 */ /* 0x000fe20000000000 */
[----:B------:R-:W-:Y:S02]  /*84610*/  LOP3.LUT R56, R56, 0xffbfffff, RZ, 0xc0, !PT ;  /* 0xffbfffff38387812 */ /* 0x000fe400078ec0ff */
[----:B0-----:R-:W-:Y:S01]  /*84620*/  ISETP.LT.AND P1, PT, R6, UR6, !P0 ;  /* 0x0000000606007c0c */ /* 0x001fe2000c721270 */
[----:B------:R-:W0:Y:S01]  /*84630*/  LDCU UR6, c[0x0][0x398] ;  /* 0x00007300ff0677ac */ /* 0x000e220008000800 */
[----:B---3--:R-:W-:Y:S01]  /*84640*/  ISETP.LT.AND P0, PT, R5, UR4, !P0 ;  /* 0x0000000405007c0c */ /* 0x008fe2000c701270 */
[----:B------:R-:W3:Y:S10]  /*84650*/  LDCU UR4, c[0x0][0x398] ;  /* 0x00007300ff0477ac */ /* 0x000ef40008000800 */
[----:B------:R-:W-:-:S04]  /*84660*/  @P1 LOP3.LUT R56, R56, 0x400000, RZ, 0xfc, !PT ;  /* 0x0040000038381812 */ /* 0x000fc800078efcff */
[----:B------:R-:W-:-:S04]  /*84670*/  LOP3.LUT R56, R56, 0xffdfffff, RZ, 0xc0, !PT ;  /* 0xffdfffff38387812 */ /* 0x000fc800078ec0ff */
[----:B------:R-:W-:Y:S02]  /*84680*/  @P0 LOP3.LUT R56, R56, 0x200000, RZ, 0xfc, !PT ;  /* 0x0020000038380812 */ /* 0x000fe400078efcff */
[----:B------:R-:W-:Y:S01]  /*84690*/  ISETP.GE.AND P0, PT, R58, UR61, PT ;  /* 0x0000003d3a007c0c */ /* 0x000fe2000bf06270 */
[----:B------:R-:W-:Y:S01]  /*846a0*/  VIADD R58, R0, 0x12a ;  /* 0x0000012a003a7836 */ /* 0x000fe20000000000 */
[----:B------:R-:W-:Y:S01]  /*846b0*/  LOP3.LUT R56, R56, 0xffefffff, RZ, 0xc0, !PT ;  /* 0xffefffff38387812 */ /* 0x000fe200078ec0ff */
[----:B------:R-:W4:Y:S01]  /*846c0*/  LDCU.64 UR60, c[0x0][0x398] ;  /* 0x00007300ff3c77ac */ /* 0x000f220008000a00 */
[----:B0-----:R-:W-:Y:S02]  /*846d0*/  ISETP.LT.AND P1, PT, R6, UR6, !P0 ;  /* 0x0000000606007c0c */ /* 0x001fe4000c721270 */
[----:B---3--:R-:W-:Y:S01]  /*846e0*/  ISETP.LT.AND P0, PT, R5, UR4, !P0 ;  /* 0x0000000405007c0c */ /* 0x008fe2000c701270 */
[----:B------:R-:W0:Y:S01]  /*846f0*/  LDCU UR6, c[0x0][0x398] ;  /* 0x00007300ff0677ac */ /* 0x000e220008000800 */
[----:B------:R-:W3:Y:S09]  /*84700*/  LDCU UR4, c[0x0][0x398] ;  /* 0x00007300ff0477ac */ /* 0x000ef20008000800 */
[----:B------:R-:W-:-:S04]  /*84710*/  @P1 LOP3.LUT R56, R56, 0x100000, RZ, 0xfc, !PT ;  /* 0x0010000038381812 */ /* 0x000fc800078efcff */
[----:B------:R-:W-:-:S04]  /*84720*/  LOP3.LUT R56, R56, 0xfff7ffff, RZ, 0xc0, !PT ;  /* 0xfff7ffff38387812 */ /* 0x000fc800078ec0ff */
[----:B------:R-:W-:Y:S02]  /*84730*/  @P0 LOP3.LUT R56, R56, 0x80000, RZ, 0xfc, !PT ;  /* 0x0008000038380812 */ /* 0x000fe400078efcff */
[----:B------:R-:W-:Y:S01]  /*84740*/  ISETP.GE.AND P0, PT, R58, UR77, PT ;  /* 0x0000004d3a007c0c */ /* 0x000fe2000bf06270 */
[----:B------:R-:W-:Y:S01]  /*84750*/  VIADD R58, R0, 0x128 ;  /* 0x00000128003a7836 */ /* 0x000fe20000000000 */
[----:B------:R-:W-:Y:S01]  /*84760*/  LOP3.LUT R56, R56, 0xfffbffff, RZ, 0xc0, !PT ;  /* 0xfffbffff38387812 */ /* 0x000fe200078ec0ff */
[----:B------:R-:W-:Y:S01]  /*84770*/  UMOV UR77, UR63 ;  /* 0x0000003f004d7c82 */ /* 0x000fe20008000000 */
        /* <DEDUP_REMOVED lines=10> */
[----:B------:R-:W1:Y:S01]  /*84820*/  LDCU.64 UR58, c[0x0][0x398] ;  /* 0x00007300ff3a77ac */ /* 0x000e620008000a00 */
        /* <DEDUP_REMOVED lines=84> */
[----:B------:R-:W-:-:S02]  /*84d70*/  @P1 LOP3.LUT R56, R56, 0x1, RZ, 0xfc, !PT ;  /* 0x0000000138381812 */ /* 0x000fc400078efcff */
[----:B------:R-:W-:Y:S02]  /*84d80*/  @P0 LOP3.LUT R54, R54, 0x80000000, RZ, 0xfc, !PT ;  /* 0x8000000036360812 */ /* 0x000fe400078efcff */
[----:B------:R-:W-:Y:S01]  /*84d90*/  ISETP.GE.AND P0, PT, R58, UR40, PT ;  /* 0x000000283a007c0c */ /* 0x000fe2000bf06270 */
[----:B------:R-:W-:Y:S01]  /*84da0*/  VIADD R58, R0, 0x114 ;  /* 0x00000114003a7836 */ /* 0x000fe20000000000 */
[----:B------:R-:W-:Y:S01]  /*84db0*/  LOP3.LUT R54, R54, 0xbfffffff, RZ, 0xc0, !PT ;  /* 0xbfffffff36367812 */ /* 0x000fe200078ec0ff */
[----:B------:R-:W-:Y:S01]  /*84dc0*/  STL [R1+0x27d8], R56 ;  /* 0x0027d83801007387 */ /* 0x000fe20000100800 */
        /* <DEDUP_REMOVED lines=66> */
[----:B------:R-:W3:Y:S01]  /*851f0*/  LDCU UR4, c[0x0][0x398] ;  /* 0x00007300ff0477ac */ /* 0x000ee20008000800 */
[----:B------:R-:W-:Y:S01]  /*85200*/  UMOV UR30, UR28 ;  /* 0x0000001c001e7c82 */ /* 0x000fe20008000000 */
[----:B------:R-:W-:Y:S01]  /*85210*/  UMOV UR67, UR71 ;  /* 0x0000004700437c82 */ /* 0x000fe20008000000 */
[----:B------:R-:W-:Y:S01]  /*85220*/  UMOV UR71, UR76 ;  /* 0x0000004c00477c82 */ /* 0x000fe20008000000 */
[----:B-1----:R-:W-:-:S06]  /*85230*/  UMOV UR76, UR59 ;  /* 0x0000003b004c7c82 */ /* 0x002fcc0008000000 */
[----:B------:R-:W-:Y:S02]  /*85240*/  @P1 LOP3.LUT R54, R54, 0x40000, RZ, 0xfc, !PT ;  /* 0x0004000036361812 */ /* 0x000fe400078efcff */
[----:B------:R-:W-:Y:S02]  /*85250*/  MOV.SPILL R53, UR76 ;  /* 0x0000004c00357c02 */ /* 0x000fe40009000f00 */
        /* <DEDUP_REMOVED lines=9> */
[----:B------:R-:W1:Y:S10]  /*852f0*/  LDCU UR4, c[0x0][0x398] ;  /* 0x00007300ff0477ac */ /* 0x000e740008000800 */
        /* <DEDUP_REMOVED lines=9> */
[----:B-1----:R-:W-:Y:S01]  /*85390*/  ISETP.LT.AND P0, PT, R5, UR4, !P0 ;  /* 0x0000000405007c0c */ /* 0x002fe2000c701270 */
        /* <DEDUP_REMOVED lines=11> */
[----:B------:R-:W1:Y:S01]  /*85450*/  LDCU UR4, c[0x0][0x398] ;  /* 0x00007300ff0477ac */ /* 0x000e620008000800 */
[----:B------:R-:W-:-:S09]  /*85460*/  UMOV UR76, UR22 ;  /* 0x00000016004c7c82 */ /* 0x000fd20008000000 */
        /* <DEDUP_REMOVED lines=18> */
[----:B------:R-:W3:Y:S01]  /*85590*/  LDCU.64 UR56, c[0x0][0x398] ;  /* 0x00007300ff3877ac */ /* 0x000ee20008000a00 */
[----:B0-----:R-:W-:Y:S02]  /*855a0*/  ISETP.LT.AND P1, PT, R6, UR6, !P0 ;  /* 0x0000000606007c0c */ /* 0x001fe4000c721270 */
[----:B-1----:R-:W-:Y:S01]  /*855b0*/  ISETP.LT.AND P0, PT, R5, UR4, !P0 ;  /* 0x0000000405007c0c */ /* 0x002fe2000c701270 */
[----:B------:R-:W0:Y:S01]  /*855c0*/  LDCU UR6, c[0x0][0x398] ;  /* 0x00007300ff0677ac */ /* 0x000e220008000800 */
[----:B------:R-:W1:Y:S09]  /*855d0*/  LDCU UR4, c[0x0][0x398] ;  /* 0x00007300ff0477ac */ /* 0x000e720008000800 */
[----:B------:R-:W-:-:S04]  /*855e0*/  @P1 LOP3.LUT R54, R54, 0x100, RZ, 0xfc, !PT ;  /* 0x0000010036361812 */ /* 0x000fc800078efcff */
[----:B------:R-:W-:-:S04]  /*855f0*/  LOP3.LUT R54, R54, 0xffffff7f, RZ, 0xc0, !PT ;  /* 0xffffff7f36367812 */ /* 0x000fc800078ec0ff */
[----:B------:R-:W-:Y:S02]  /*85600*/  @P0 LOP3.LUT R54, R54, 0x80, RZ, 0xfc, !PT ;  /* 0x0000008036360812 */ /* 0x000fe400078efcff */
[----:B------:R-:W-:Y:S01]  /*85610*/  ISETP.GE.AND P0, PT, R58, UR55, PT ;  /* 0x000000373a007c0c */ /* 0x000fe2000bf06270 */
[----:B------:R-:W-:Y:S01]  /*85620*/  VIADD R58, R0, 0xfc ;  /* 0x000000fc003a7836 */ /* 0x000fe20000000000 */
[----:B------:R-:W-:Y:S01]  /*85630*/  LOP3.LUT R54, R54, 0xffffffbf, RZ, 0xc0, !PT ;  /* 0xffffffbf36367812 */ /* 0x000fe200078ec0ff */
[----:B------:R-:W2:Y:S01]  /*85640*/  LDCU.64 UR54, c[0x0][0x398] ;  /* 0x00007300ff3677ac */ /* 0x000ea20008000a00 */
        /* <DEDUP_REMOVED lines=45> */
[----:B-1----:R-:W-:Y:S01]  /*85920*/  ISETP.LT.AND P0, PT, R5, UR4, !P0 ;  /* 0x0000000405007c0c */ /* 0x002fe2000c701270 */
[----:B------:R-:W1:Y:S01]  /*85930*/  LDCU UR4, c[0x0][0x398] ;  /* 0x00007300ff0477ac */ /* 0x000e620008000800 */
[----:B------:R-:W0:Y:S09]  /*85940*/  LDCU.64 UR46, c[0x0][0x398] ;  /* 0x00007300ff2e77ac */ /* 0x000e320008000a00 */
        /* <DEDUP_REMOVED lines=140> */
[----:B------:R-:W2:Y:S01]  /*86210*/  LDCU.64 UR18, c[0x0][0x398] ;  /* 0x00007300ff1277ac */ /* 0x000ea20008000a00 */
[----:B------:R-:W-:Y:S01]  /*86220*/  LOP3.LUT R52, R52, 0xfffffffb, RZ, 0xc0, !PT ;  /* 0xfffffffb34347812 */ /* 0x000fe200078ec0ff */
[----:B------:R-:W-:Y:S01]  /*86230*/  VIADD R58, R0, 0xd8 ;  /* 0x000000d8003a7836 */ /* 0x000fe20000000000 */
        /* <DEDUP_REMOVED lines=8> */
[----:B------:R-:W0:Y:S01]  /*862c0*/  LDCU.64 UR12, c[0x0][0x398] ;  /* 0x00007300ff0c77ac */ /* 0x000e220008000a00 */
[----:B------:R-:W-:Y:S01]  /*862d0*/  VIADD R58, R0, 0xd7 ;  /* 0x000000d7003a7836 */ /* 0x000fe20000000000 */
[----:B------:R-:W-:Y:S02]  /*862e0*/  LOP3.LUT R52, R52, 0xfffffffe, RZ, 0xc0, !PT ;  /* 0xfffffffe34347812 */ /* 0x000fe400078ec0ff */
[----:B-1----:R-:W-:Y:S01]  /*862f0*/  ISETP.LT.AND P1, PT, R6, UR4, !P0 ;  /* 0x0000000406007c0c */ /* 0x002fe2000c721270 */
[----:B------:R-:W1:Y:S01]  /*86300*/  LDCU UR4, c[0x0][0x398] ;  /* 0x00007300ff0477ac */ /* 0x000e620008000800 */
[----:B--2---:R-:W-:-:S11]  /*86310*/  ISETP.LT.AND P0, PT, R5, UR18, !P0 ;  /* 0x0000001205007c0c */ /* 0x004fd6000c701270 */
[----:B------:R-:W-:Y:S02]  /*86320*/  @P1 LOP3.LUT R52, R52, 0x1, RZ, 0xfc, !PT ;  /* 0x0000000134341812 */ /* 0x000fe400078efcff */
[----:B------:R-:W-:Y:S02]  /*86330*/  @P0 LOP3.LUT R51, R51, 0x80000000, RZ, 0xfc, !PT ;  /* 0x8000000033330812 */ /* 0x000fe400078efcff */
[----:B------:R-:W-:Y:S01]  /*86340*/  ISETP.GE.AND P0, PT, R58, UR11, PT ;  /* 0x0000000b3a007c0c */ /* 0x000fe2000bf06270 */
[----:B------:R-:W2:Y:S01]  /*86350*/  LDCU.64 UR10, c[0x0][0x398] ;  /* 0x00007300ff0a77ac */ /* 0x000ea20008000a00 */
[----:B------:R-:W-:Y:S01]  /*86360*/  LOP3.LUT R51, R51, 0xbfffffff, RZ, 0xc0, !PT ;  /* 0xbfffffff33337812 */ /* 0x000fe200078ec0ff */
[----:B------:R-:W-:Y:S01]  /*86370*/  VIADD R58, R0, 0xd6 ;  /* 0x000000d6003a7836 */ /* 0x000fe20000000000 */
[----:B-1----:R-:W-:Y:S01]  /*86380*/  ISETP.LT.AND P1, PT, R6, UR4, !P0 ;  /* 0x0000000406007c0c */ /* 0x002fe2000c721270 */
[----:B------:R-:W1:Y:S01]  /*86390*/  LDCU UR4, c[0x0][0x398] ;  /* 0x00007300ff0477ac */ /* 0x000e620008000800 */
[----:B0-----:R-:W-:Y:S01]  /*863a0*/  ISETP.LT.AND P0, PT, R5, UR12, !P0 ;  /* 0x0000000c05007c0c */ /* 0x001fe2000c701270 */
[----:B------:R-:W-:Y:S10]  /*863b0*/  STL [R1+0x27e0], R52 ;  /* 0x0027e03401007387 */ /* 0x000ff40000100800 */
[----:B------:R-:W-:-:S04]  /*863c0*/  @P1 LOP3.LUT R51, R51, 0x40000000, RZ, 0xfc, !PT ;  /* 0x4000000033331812 */ /* 0x000fc800078efcff */
[----:B------:R-:W-:-:S04]  /*863d0*/  LOP3.LUT R51, R51, 0xdfffffff, RZ, 0xc0, !PT ;  /* 0xdfffffff33337812 */ /* 0x000fc800078ec0ff */
[----:B------:R-:W-:Y:S02]  /*863e0*/  @P0 LOP3.LUT R51, R51, 0x20000000, RZ, 0xfc, !PT ;  /* 0x2000000033330812 */ /* 0x000fe400078efcff */
[----:B------:R-:W-:Y:S01]  /*863f0*/  ISETP.GE.AND P0, PT, R58, UR17, PT ;  /* 0x000000113a007c0c */ /* 0x000fe2000bf06270 */
[----:B------:R-:W0:Y:S01]  /*86400*/  LDCU.64 UR16, c[0x0][0x398] ;  /* 0x00007300ff1077ac */ /* 0x000e220008000a00 */
[----:B------:R-:W-:Y:S01]  /*86410*/  LOP3.LUT R51, R51, 0xefffffff, RZ, 0xc0, !PT ;  /* 0xefffffff33337812 */ /* 0x000fe200078ec0ff */
[----:B------:R-:W-:Y:S01]  /*86420*/  VIADD R58, R0, 0xd5 ;  /* 0x000000d5003a7836 */ /* 0x000fe20000000000 */
[----:B-1----:R-:W-:Y:S01]  /*86430*/  ISETP.LT.AND P1, PT, R6, UR4, !P0 ;  /* 0x0000000406007c0c */ /* 0x002fe2000c721270 */
[----:B------:R-:W1:Y:S01]  /*86440*/  LDCU UR4, c[0x0][0x398] ;  /* 0x00007300ff0477ac */ /* 0x000e620008000800 */
[----:B--2---:R-:W-:-:S11]  /*86450*/  ISETP.LT.AND P0, PT, R5, UR10, !P0 ;  /* 0x0000000a05007c0c */ /* 0x004fd6000c701270 */
[----:B------:R-:W-:-:S04]  /*86460*/  @P1 LOP3.LUT R51, R51, 0x10000000, RZ, 0xfc, !PT ;  /* 0x1000000033331812 */ /* 0x000fc800078efcff */
[----:B------:R-:W-:-:S04]  /*86470*/  LOP3.LUT R51, R51, 0xf7ffffff, RZ, 0xc0, !PT ;  /* 0xf7ffffff33337812 */ /* 0x000fc800078ec0ff */
[----:B------:R-:W-:Y:S02]  /*86480*/  @P0 LOP3.LUT R51, R51, 0x8000000, RZ, 0xfc, !PT ;  /* 0x0800000033330812 */ /* 0x000fe400078efcff */
[----:B------:R-:W-:Y:S01]  /*86490*/  ISETP.GE.AND P0, PT, R58, UR5, PT ;  /* 0x000000053a007c0c */ /* 0x000fe2000bf06270 */
[----:B------:R-:W-:Y:S01]  /*864a0*/  VIADD R58, R0, 0xd4 ;  /* 0x000000d4003a7836 */ /* 0x000fe20000000000 */
[----:B------:R-:W-:Y:S02]  /*864b0*/  LOP3.LUT R51, R51, 0xfbffffff, RZ, 0xc0, !PT ;  /* 0xfbffffff33337812 */ /* 0x000fe400078ec0ff */
[----:B-1----:R-:W-:Y:S01]  /*864c0*/  ISETP.LT.AND P1, PT, R6, UR4, !P0 ;  /* 0x0000000406007c0c */ /* 0x002fe2000c721270 */
[----:B------:R-:W1:Y:S01]  /*864d0*/  LDCU.64 UR4, c[0x0][0x398] ;  /* 0x00007300ff0477ac */ /* 0x000e620008000a00 */
[----:B0-----:R-:W-:-:S11]  /*864e0*/  ISETP.LT.AND P0, PT, R5, UR16, !P0 ;  /* 0x0000001005007c0c */ /* 0x001fd6000c701270 */
[----:B------:R-:W-:-:S04]  /*864f0*/  @P1 LOP3.LUT R51, R51, 0x4000000, RZ, 0xfc, !PT ;  /* 0x0400000033331812 */ /* 0x000fc800078efcff */
[----:B------:R-:W-:-:S04]  /*86500*/  LOP3.LUT R51, R51, 0xfdffffff, RZ, 0xc0, !PT ;  /* 0xfdffffff33337812 */ /* 0x000fc800078ec0ff */
[----:B------:R-:W-:Y:S02]  /*86510*/  @P0 LOP3.LUT R51, R51, 0x2000000, RZ, 0xfc, !PT ;  /* 0x0200000033330812 */ /* 0x000fe400078efcff */
[----:B------:R-:W-:Y:S01]  /*86520*/  ISETP.GE.AND P0, PT, R58, UR9, PT ;  /* 0x000000093a007c0c */ /* 0x000fe2000bf06270 */
[----:B------:R-:W0:Y:S01]  /*86530*/  LDCU.64 UR8, c[0x0][0x398] ;  /* 0x00007300ff0877ac */ /* 0x000e220008000a00 */
[----:B------:R-:W-:Y:S01]  /*86540*/  LOP3.LUT R51, R51, 0xfeffffff, RZ, 0xc0, !PT ;  /* 0xfeffffff33337812 */ /* 0x000fe200078ec0ff */
[----:B------:R-:W-:Y:S01]  /*86550*/  VIADD R58, R0, 0xd3 ;  /* 0x000000d3003a7836 */ /* 0x000fe20000000000 */
[----:B------:R-:W-:Y:S02]  /*86560*/  ISETP.LT.AND P1, PT, R6, UR6, !P0 ;  /* 0x0000000606007c0c */ /* 0x000fe4000c721270 */
        /* <DEDUP_REMOVED lines=9> */
[----:B-1----:R-:W-:Y:S01]  /*86600*/  ISETP.LT.AND P1, PT, R6, UR4, !P0 ;  /* 0x0000000406007c0c */ /* 0x002fe2000c721270 */
[----:B------:R-:W1:Y:S01]  /*86610*/  LDCU UR4, c[0x0][0x398] ;  /* 0x00007300ff0477ac */ /* 0x000e620008000800 */
        /* <DEDUP_REMOVED lines=10> */
[----:B--2---:R-:W-:Y:S01]  /*866c0*/  ISETP.LT.AND P0, PT, R5, UR6, !P0 ;  /* 0x0000000605007c0c */ /* 0x004fe2000c701270 */
[----:B------:R-:W2:Y:S10]  /*866d0*/  LDCU UR6, c[0x0][0x398] ;  /* 0x00007300ff0677ac */ /* 0x000eb40008000800 */
        /* <DEDUP_REMOVED lines=93> */
[----:B------:R-:W1:Y:S01]  /*86cb0*/  LDCU.64 UR12, c[0x0][0x398] ;  /* 0x00007300ff0c77ac */ /* 0x000e620008000a00 */
[----:B------:R-:W-:Y:S01]  /*86cc0*/  VIADD R58, R0, 0xc7 ;  /* 0x000000c7003a7836 */ /* 0x000fe20000000000 */
[----:B------:R-:W-:Y:S02]  /*86cd0*/  LOP3.LUT R51, R51, 0xfffffffe, RZ, 0xc0, !PT ;  /* 0xfffffffe33337812 */ /* 0x000fe400078ec0ff */
[----:B------:R-:W-:Y:S02]  /*86ce0*/  ISETP.LT.AND P1, PT, R5, UR70, !P0 ;  /* 0x0000004605007c0c */ /* 0x000fe4000c721270 */
[----:B0-----:R-:W-:Y:S01]  /*86cf0*/  ISETP.LT.AND P0, PT, R6, UR4, !P0 ;  /* 0x0000000406007c0c */ /* 0x001fe2000c701270 */
[----:B------:R-:W0:Y:S10]  /*86d00*/  LDCU UR4, c[0x0][0x398] ;  /* 0x00007300ff0477ac */ /* 0x000e340008000800 */
[----:B------:R-:W-:-:S02]  /*86d10*/  @P1 LOP3.LUT R51, R51, 0x1, RZ, 0xfc, !PT ;  /* 0x0000000133331812 */ /* 0x000fc400078efcff */
[----:B------:R-:W-:Y:S02]  /*86d20*/  @P0 LOP3.LUT R42, R42, 0x80000000, RZ, 0xfc, !PT ;  /* 0x800000002a2a0812 */ /* 0x000fe400078efcff */
[----:B------:R-:W-:Y:S01]  /*86d30*/  ISETP.GE.AND P0, PT, R58, UR11, PT ;  /* 0x0000000b3a007c0c */ /* 0x000fe2000bf06270 */
[----:B------:R-:W-:Y:S01]  /*86d40*/  VIADD R58, R0, 0xc6 ;  /* 0x000000c6003a7836 */ /* 0x000fe20000000000 */
[----:B------:R-:W-:Y:S01]  /*86d50*/  LOP3.LUT R42, R42, 0xbfffffff, RZ, 0xc0, !PT ;  /* 0xbfffffff2a2a7812 */ /* 0x000fe200078ec0ff */
[----:B------:R-:W2:Y:S01]  /*86d60*/  LDCU.64 UR10, c[0x0][0x398] ;  /* 0x00007300ff0a77ac */ /* 0x000ea20008000a00 */
[----:B0-----:R-:W-:Y:S01]  /*86d70*/  ISETP.LT.AND P1, PT, R6, UR4, !P0 ;  /* 0x0000000406007c0c */ /* 0x001fe2000c721270 */
[----:B------:R-:W-:Y:S01]  /*86d80*/  STL [R1+0x27e4], R51 ;  /* 0x0027e43301007387 */ /* 0x000fe20000100800 */
[----:B-1----:R-:W-:Y:S01]  /*86d90*/  ISETP.LT.AND P0, PT, R5, UR12, !P0 ;  /* 0x0000000c05007c0c */ /* 0x002fe2000c701270 */
[----:B------:R-:W0:Y:S02]  /*86da0*/  LDCU UR4, c[0x0][0x398] ;  /* 0x00007300ff0477ac */ /* 0x000e240008000800 */
[----:B------:R-:W-:Y:S08]  /*86db0*/  STL [R1+0x27e8], R53 ;  /* 0x0027e83501007387 */ /* 0x000ff00000100800 */
        /* <DEDUP_REMOVED lines=8> */
[----:B--2---:R-:W-:Y:S01]  /*86e40*/  ISETP.LT.AND P0, PT, R5, UR18, !P0 ;  /* 0x0000001205007c0c */ /* 0x004fe2000c701270 */
[----:B------:R-:W0:Y:S10]  /*86e50*/  LDCU UR4, c[0x0][0x398] ;  /* 0x00007300ff0477ac */ /* 0x000e340008000800 */
[----:B------:R-:W-:-:S04]  /*86e60*/  @P1 LOP3.LUT R42, R42, 0x10000000, RZ, 0xfc, !PT ;  /* 0x100000002a2a1812 */ /* 0x000fc800078efcff */
[----:B------:R-:W-:-:S04]  /*86e70*/  LOP3.LUT R42, R42, 0xf7ffffff, RZ, 0xc0, !PT ;  /* 0xf7ffffff2a2a7812 */ /* 0x000fc800078ec0ff */
[----:B------:R-:W-:Y:S02]  /*86e80*/  @P0 LOP3.LUT R42, R42, 0x8000000, RZ, 0xfc, !PT ;  /* 0x080000002a2a0812 */ /* 0x000fe400078efcff */
[----:B------:R-:W-:Y:S01]  /*86e90*/  ISETP.GE.AND P0, PT, R58, UR5, PT ;  /* 0x000000053a007c0c */ /* 0x000fe2000bf06270 */
[----:B------:R-:W-:Y:S01]  /*86ea0*/  VIADD R58, R0, 0xc4 ;  /* 0x000000c4003a7836 */ /* 0x000fe20000000000 */
[----:B------:R-:W-:Y:S01]  /*86eb0*/  LOP3.LUT R42, R42, 0xfbffffff, RZ, 0xc0, !PT ;  /* 0xfbffffff2a2a7812 */ /* 0x000fe200078ec0ff */
[----:B------:R-:W2:Y:S01]  /*86ec0*/  LDCU UR5, c[0x0][0x398] ;  /* 0x00007300ff0577ac */ /* 0x000ea20008000800 */
[----:B0-----:R-:W-:Y:S02]  /*86ed0*/  ISETP.LT.AND P1, PT, R6, UR4, !P0 ;  /* 0x0000000406007c0c */ /* 0x001fe4000c721270 */
[----:B------:R-:W-:Y:S01]  /*86ee0*/  ISETP.LT.AND P0, PT, R5, UR10, !P0 ;  /* 0x0000000a05007c0c */ /* 0x000fe2000c701270 */
        /* <DEDUP_REMOVED lines=8> */
[----:B------:R-:W-:Y:S02]  /*86f70*/  ISETP.LT.AND P1, PT, R5, UR68, !P0 ;  /* 0x0000004405007c0c */ /* 0x000fe4000c721270 */
        /* <DEDUP_REMOVED lines=10> */
[----:B0-----:R-:W-:Y:S01]  /*87020*/  ISETP.LT.AND P0, PT, R5, UR4, !P0 ;  /* 0x0000000405007c0c */ /* 0x001fe2000c701270 */
[----:B------:R-:W0:Y:S01]  /*87030*/  LDCU UR4, c[0x0][0x398] ;  /* 0x00007300ff0477ac */ /* 0x000e220008000800 */
[----:B------:R-:W2:Y:S09]  /*87040*/  LDCU UR5, c[0x0][0x398] ;  /* 0x00007300ff0577ac */ /* 0x000eb20008000800 */
[----:B------:R-:W-:-:S04]  /*87050*/  @P1 LOP3.LUT R42, R42, 0x400000, RZ, 0xfc, !PT ;  /* 0x004000002a2a1812 */ /* 0x000fc800078efcff */
[----:B------:R-:W-:Y:S01]  /*87060*/  LOP3.LUT R42, R42, 0xffdfffff, RZ, 0xc0, !PT ;  /* 0xffdfffff2a2a7812 */ /* 0x000fe200078ec0ff */
[----:B-1----:R-:W-:-:S03]  /*87070*/  UMOV UR20, UR7 ;  /* 0x0000000700147c82 */ /* 0x002fc60008000000 */
        /* <DEDUP_REMOVED lines=26> */
[----:B--2---:R-:W-:Y:S02]  /*87220*/  ISETP.LT.AND P1, PT, R6, UR5, !P0 ;  /* 0x0000000506007c0c */ /* 0x004fe4000c721270 */
[----:B------:R-:W-:Y:S01]  /*87230*/  ISETP.LT.AND P0, PT, R5, UR4, !P0 ;  /* 0x0000000405007c0c */ /* 0x000fe2000c701270 */
[----:B------:R-:W2:Y:S10]  /*87240*/  LDCU.64 UR4, c[0x0][0x398] ;  /* 0x00007300ff0477ac */ /* 0x000eb40008000a00 */
[----:B------:R-:W-:-:S04]  /*87250*/  @P1 LOP3.LUT R42, R42, 0x10000, RZ, 0xfc, !PT ;  /* 0x000100002a2a1812 */ /* 0x000fc800078efcff */
[----:B------:R-:W-:-:S04]  /*87260*/  LOP3.LUT R42, R42, 0xffff7fff, RZ, 0xc0, !PT ;  /* 0xffff7fff2a2a7812 */ /* 0x000fc800078ec0ff */
[----:B------:R-:W-:Y:S01]  /*87270*/  @P0 LOP3.LUT R42, R42, 0x8000, RZ, 0xfc, !PT ;  /* 0x000080002a2a0812 */ /* 0x000fe200078efcff */
[----:B--2---:R-:W-:Y:S01]  /*87280*/  IMAD.U32 R2, RZ, RZ, UR5 ;  /* 0x00000005ff027e24 */ /* 0x004fe2000f8e00ff */
[----:B------:R-:W-:Y:S01]  /*87290*/  ISETP.GE.AND P0, PT, R58, UR11, PT ;  /* 0x0000000b3a007c0c */ /* 0x000fe2000bf06270 */
[----:B------:R-:W-:Y:S01]  /*872a0*/  VIADD R58, R0, 0x81 ;  /* 0x00000081003a7836 */ /* 0x000fe20000000000 */
[----:B------:R-:W-:Y:S01]  /*872b0*/  LOP3.LUT R42, R42, 0xffffbfff, RZ, 0xc0, !PT ;  /* 0xffffbfff2a2a7812 */ /* 0x000fe200078ec0ff */
[----:B------:R-:W-:Y:S01]  /*872c0*/  UMOV UR5, UR6 ;  /* 0x0000000600057c82 */ /* 0x000fe20008000000 */
[----:B------:R-:W-:Y:S01]  /*872d0*/  ISETP.LT.AND P1, PT, R6, UR62, !P0 ;  /* 0x0000003e06007c0c */ /* 0x000fe2000c721270 */
[----:B------:R-:W2:Y:S01]  /*872e0*/  LDCU.64 UR6, c[0x0][0x398] ;  /* 0x00007300ff0677ac */ /* 0x000ea20008000a00 */
[----:B------:R-:W-:Y:S01]  /*872f0*/  ISETP.LT.AND P0, PT, R5, UR4, !P0 ;  /* 0x0000000405007c0c */ /* 0x000fe2000c701270 */
[----:B------:R-:W0:Y:S01]  /*87300*/  S2UR UR4, SR_CgaCtaId ;  /* 0x00000000000479c3 */ /* 0x000e220000008800 */
[----:B------:R0:W-:Y:S01]  /*87310*/  STL [R1+0xa50], R2 ;  /* 0x000a500201007387 */ /* 0x0001e20000100800 */
[----:B------:R-:W0:Y:S01]  /*87320*/  LDCU.64 UR10, c[0x0][0x398] ;  /* 0x00007300ff0a77ac */ /* 0x000e220008000a00 */
[----:B------:R-:W0:Y:S07]  /*87330*/  LDCU.64 UR62, c[0x0][0x398] ;  /* 0x00007300ff3e77ac */ /* 0x000e2e0008000a00 */
[----:B------:R-:W-:-:S04]  /*87340*/  @P1 LOP3.LUT R42, R42, 0x4000, RZ, 0xfc, !PT ;  /* 0x000040002a2a1812 */ /* 0x000fc800078efcff */
[----:B------:R-:W-:-:S04]  /*87350*/  LOP3.LUT R42, R42, 0xffffdfff, RZ, 0xc0, !PT ;  /* 0xffffdfff2a2a7812 */ /* 0x000fc800078ec0ff */
[----:B------:R-:W-:Y:S02]  /*87360*/  @P0 LOP3.LUT R42, R42, 0x2000, RZ, 0xfc, !PT ;  /* 0x000020002a2a0812 */ /* 0x000fe400078efcff */
[----:B------:R-:W-:Y:S01]  /*87370*/  ISETP.GE.AND P0, PT, R58, UR34, PT ;  /* 0x000000223a007c0c */ /* 0x000fe2000bf06270 */
[----:B------:R-:W-:Y:S01]  /*87380*/  VIADD R58, R0, 0x80 ;  /* 0x00000080003a7836 */ /* 0x000fe20000000000 */
[----:B------:R-:W-:Y:S01]  /*87390*/  LOP3.LUT R42, R42, 0xffffffbf, RZ, 0xc0, !PT ;  /* 0xffffffbf2a2a7812 */ /* 0x000fe200078ec0ff */
[----:B------:R-:W3:Y:S01]  /*873a0*/  LDCU.64 UR34, c[0x0][0x398] ;  /* 0x00007300ff2277ac */ /* 0x000ee20008000a00 */
[----:B-1----:R-:W-:Y:S02]  /*873b0*/  ISETP.LT.AND P1, PT, R6, UR14, !P0 ;  /* 0x0000000e06007c0c */ /* 0x002fe4000c721270 */
[----:B------:R-:W-:Y:S01]  /*873c0*/  ISETP.LT.AND P0, PT, R5, UR5, !P0 ;  /* 0x0000000505007c0c */ /* 0x000fe2000c701270 */
[----:B------:R-:W-:Y:S01]  /*873d0*/  UMOV UR5, 0x400 ;  /* 0x0000040000057882 */ /* 0x000fe20000000000 */
[----:B--2---:R-:W-:Y:S01]  /*873e0*/  UMOV UR14, UR7 ;  /* 0x00000007000e7c82 */ /* 0x004fe20008000000 */
[----:B0-----:R-:W-:Y:S01]  /*873f0*/  ULEA UR5, UR4, UR5, 0x18 ;  /* 0x0000000504057291 */ /* 0x001fe2000f8ec0ff */
[----:B------:R-:W0:Y:S05]  /*87400*/  LDCU UR4, c[0x0][0x3b8] ;  /* 0x00007700ff0477ac */ /* 0x000e2a0008000800 */
[----:B------:R-:W-:-:S02]  /*87410*/  IMAD.U32 R26, RZ, RZ, UR5 ;  /* 0x00000005ff1a7e24 */ /* 0x000fc4000f8e00ff */
[----:B------:R-:W-:-:S03]  /*87420*/  @P1 LOP3.LUT R42, R42, 0x40, RZ, 0xfc, !PT ;  /* 0x000000402a2a1812 */ /* 0x000fc600078efcff */
[----:B------:R1:W-:Y:S01]  /*87430*/  STL [R1+0xa44], R26 ;  /* 0x000a441a01007387 */ /* 0x0003e20000100800 */
[----:B------:R-:W-:-:S04]  /*87440*/  LOP3.LUT R42, R42, 0xffffffdf, RZ, 0xc0, !PT ;  /* 0xffffffdf2a2a7812 */ /* 0x000fc800078ec0ff */
[----:B------:R-:W-:Y:S02]  /*87450*/  @P0 LOP3.LUT R42, R42, 0x20, RZ, 0xfc, !PT ;  /* 0x000000202a2a0812 */ /* 0x000fe400078efcff */
[----:B------:R-:W-:Y:S01]  /*87460*/  ISETP.GE.AND P0, PT, R58, UR32, PT ;  /* 0x000000203a007c0c */ /* 0x000fe2000bf06270 */
[----:B------:R-:W-:Y:S01]  /*87470*/  VIADD R58, R0, 0x7f ;  /* 0x0000007f003a7836 */ /* 0x000fe20000000000 */
[----:B------:R-:W-:Y:S01]  /*87480*/  LOP3.LUT R42, R42, 0xffffffef, RZ, 0xc0, !PT ;  /* 0xffffffef2a2a7812 */ /* 0x000fe200078ec0ff */
[----:B0-----:R-:W-:Y:S01]  /*87490*/  IMAD R2, R0, UR4, RZ ;  /* 0x0000000400027c24 */ /* 0x001fe2000f8e02ff */
[----:B------:R-:W-:Y:S01]  /*874a0*/  ISETP.LT.AND P1, PT, R6, UR16, !P0 ;  /* 0x0000001006007c0c */ /* 0x000fe2000c721270 */
[----:B------:R-:W-:Y:S01]  /*874b0*/  UMOV UR4, UR6 ;  /* 0x0000000600047c82 */ /* 0x000fe20008000000 */
[----:B------:R-:W0:Y:S01]  /*874c0*/  LDCU.64 UR6, c[0x0][0x398] ;  /* 0x00007300ff0677ac */ /* 0x000e220008000a00 */
[----:B------:R-:W-:Y:S01]  /*874d0*/  ISETP.LT.AND P0, PT, R5, UR4, !P0 ;  /* 0x0000000405007c0c */ /* 0x000fe2000c701270 */
[----:B------:R-:W-:Y:S01]  /*874e0*/  STL [R1+0xad4], R2 ;  /* 0x000ad40201007387 */ /* 0x000fe20000100800 */
[----:B------:R-:W2:Y:S01]  /*874f0*/  LDCU.64 UR4, c[0x0][0x398] ;  /* 0x00007300ff0477ac */ /* 0x000ea20008000a00 */
[----:B------:R-:W0:Y:S07]  /*87500*/  LDCU.64 UR32, c[0x0][0x398] ;  /* 0x00007300ff2077ac */ /* 0x000e2e0008000a00 */
        /* <DEDUP_REMOVED lines=8> */
[----:B--2---:R-:W-:Y:S01]  /*87590*/  ISETP.LT.AND P0, PT, R5, UR4, !P0 ;  /* 0x0000000405007c0c */ /* 0x004fe2000c701270 */
[----:B------:R-:W-:Y:S01]  /*875a0*/  UMOV UR4, UR71 ;  /* 0x0000004700047c82 */ /* 0x000fe20008000000 */
[----:B------:R-:W2:Y:S09]  /*875b0*/  LDCU.64 UR70, c[0x0][0x398] ;  /* 0x00007300ff4677ac */ /* 0x000eb20008000a00 */
        /* <DEDUP_REMOVED lines=9> */
[----:B------:R-:W-:Y:S01]  /*87650*/  UMOV UR6, UR65 ;  /* 0x0000004100067c82 */ /* 0x000fe20008000000 */
[----:B------:R-:W0:Y:S09]  /*87660*/  LDCU.64 UR64, c[0x0][0x398] ;  /* 0x00007300ff4077ac */ /* 0x000e320008000a00 */
[----:B------:R-:W-:-:S02]  /*87670*/  @P1 LOP3.LUT R42, R42, 0x1, RZ, 0xfc, !PT ;  /* 0x000000012a2a1812 */ /* 0x000fc400078efcff */
[----:B------:R-:W-:Y:S02]  /*87680*/  @P0 LOP3.LUT R41, R41, 0x80000000, RZ, 0xfc, !PT ;  /* 0x8000000029290812 */ /* 0x000fe400078efcff */
[----:B------:R-:W-:Y:S01]  /*87690*/  ISETP.GE.AND P0, PT, R58, UR26, PT ;  /* 0x0000001a3a007c0c */ /* 0x000fe2000bf06270 */
[----:B------:R-:W-:Y:S01]  /*876a0*/  VIADD R58, R0, 0x7c ;  /* 0x0000007c003a7836 */ /* 0x000fe20000000000 */
[----:B------:R-:W-:Y:S01]  /*876b0*/  LOP3.LUT R41, R41, 0xbfffffff, RZ, 0xc0, !PT ;  /* 0xbfffffff29297812 */ /* 0x000fe200078ec0ff */
[----:B------:R-:W0:Y:S01]  /*876c0*/  LDCU.64 UR26, c[0x0][0x398] ;  /* 0x00007300ff1a77ac */ /* 0x000e220008000a00 */
[----:B------:R-:W-:Y:S01]  /*876d0*/  ISETP.LT.AND P1, PT, R6, UR38, !P0 ;  /* 0x0000002606007c0c */ /* 0x000fe2000c721270 */
[----:B------:R-:W-:Y:S01]  /*876e0*/  STL [R1+0x27ec], R42 ;  /* 0x0027ec2a01007387 */ /* 0x000fe20000100800 */
        /* <DEDUP_REMOVED lines=11> */
[----:B------:R-:W-:Y:S01]  /*877a0*/  ISETP.LT.AND P0, PT, R5, UR10, !P0 ;  /* 0x0000000a05007c0c */ /* 0x000fe2000c701270 */
        /* <DEDUP_REMOVED lines=8> */
[----:B------:R-:W-:Y:S02]  /*87830*/  ISETP.LT.AND P1, PT, R6, UR18, !P0 ;  /* 0x0000001206007c0c */ /* 0x000fe4000c721270 */
[----:B------:R-:W-:Y:S01]  /*87840*/  ISETP.LT.AND P0, PT, R5, UR12, !P0 ;  /* 0x0000000c05007c0c */ /* 0x000fe2000c701270 */
[----:B------:R-:W-:Y:S01]  /*87850*/  UMOV UR12, UR14 ;  /* 0x0000000e000c7c82 */ /* 0x000fe20008000000 */
[----:B------:R-:W0:Y:S09]  /*87860*/  LDCU.64 UR14, c[0x0][0x398] ;  /* 0x00007300ff0e77ac */ /* 0x000e320008000a00 */
[----:B------:R-:W-:-:S04]  /*87870*/  @P1 LOP3.LUT R41, R41, 0x4000000, RZ, 0xfc, !PT ;  /* 0x0400000029291812 */ /* 0x000fc800078efcff */
[----:B------:R-:W-:-:S04]  /*87880*/  LOP3.LUT R41, R41, 0xfdffffff, RZ, 0xc0, !PT ;  /* 0xfdffffff29297812 */ /* 0x000fc800078ec0ff */
[----:B------:R-:W-:Y:S02]  /*87890*/  @P0 LOP3.LUT R41, R41, 0x2000000, RZ, 0xfc, !PT ;  /* 0x0200000029290812 */ /* 0x000fe400078efcff */
[----:B------:R-:W-:Y:S01]  /*878a0*/  ISETP.GE.AND P0, PT, R58, UR17, PT ;  /* 0x000000113a007c0c */ /* 0x000fe2000bf06270 */
[----:B------:R-:W1:Y:S01]  /*878b0*/  LDCU.64 UR16, c[0x0][0x398] ;  /* 0x00007300ff1077ac */ /* 0x000e620008000a00 */
[----:B------:R-:W-:Y:S01]  /*878c0*/  LOP3.LUT R41, R41, 0xfeffffff, RZ, 0xc0, !PT ;  /* 0xfeffffff29297812 */ /* 0x000fe200078ec0ff */
[----:B------:R-:W-:Y:S01]  /*878d0*/  VIADD R58, R0, 0x75 ;  /* 0x00000075003a7836 */ /* 0x000fe20000000000 */
        /* <DEDUP_REMOVED lines=8> */
[----:B------:R-:W2:Y:S01]  /*87960*/  LDCU.64 UR18, c[0x0][0x398] ;  /* 0x00007300ff1277ac */ /* 0x000ea20008000a00 */
[----:B------:R-:W-:Y:S01]  /*87970*/  LOP3.LUT R41, R41, 0xffbfffff, RZ, 0xc0, !PT ;  /* 0xffbfffff29297812 */ /* 0x000fe200078ec0ff */
[----:B------:R-:W-:Y:S01]  /*87980*/  VIADD R58, R0, 0x6f ;  /* 0x0000006f003a7836 */ /* 0x000fe20000000000 */
[----:B0-----:R-:W-:Y:S02]  /*87990*/  ISETP.LT.AND P1, PT, R6, UR20, !P0 ;  /* 0x0000001406007c0c */ /* 0x001fe4000c721270 */
[----:B-1----:R-:W-:-:S11]  /*879a0*/  ISETP.LT.AND P0, PT, R5, UR16, !P0 ;  /* 0x0000001005007c0c */ /* 0x002fd6000c701270 */
        /* <DEDUP_REMOVED lines=8> */
[----:B--2---:R-:W-:-:S11]  /*87a30*/  ISETP.LT.AND P0, PT, R5, UR18, !P0 ;  /* 0x0000001205007c0c */ /* 0x004fd6000c701270 */
[----:B------:R-:W-:-:S04]  /*87a40*/  @P1 LOP3.LUT R41, R41, 0x10000, RZ, 0xfc, !PT ;  /* 0x0001000029291812 */ /* 0x000fc800078efcff */
[----:B------:R-:W-:-:S04]  /*87a50*/  LOP3.LUT R41, R41, 0xffff7fff, RZ, 0xc0, !PT ;  /* 0xffff7fff29297812 */ /* 0x000fc800078ec0ff */
[----:B------:R-:W-:Y:S02]  /*87a60*/  @P0 LOP3.LUT R41, R41, 0x8000, RZ, 0xfc, !PT ;  /* 0x0000800029290812 */ /* 0x000fe400078efcff */
[----:B------:R-:W-:Y:S01]  /*87a70*/  ISETP.GE.AND P0, PT, R58, UR23, PT ;  /* 0x000000173a007c0c */ /* 0x000fe2000bf06270 */
[----:B------:R-:W1:Y:S01]  /*87a80*/  LDCU.64 UR22, c[0x0][0x398] ;  /* 0x00007300ff1677ac */ /* 0x000e620008000a00 */
[----:B------:R-:W-:Y:S01]  /*87a90*/  LOP3.LUT R41, R41, 0xffffffbf, RZ, 0xc0, !PT ;  /* 0xffffffbf29297812 */ /* 0x000fe200078ec0ff */
[----:B------:R-:W-:Y:S01]  /*87aa0*/  VIADD R58, R0, 0x63 ;  /* 0x00000063003a7836 */ /* 0x000fe20000000000 */
[----:B------:R-:W-:Y:S02]  /*87ab0*/  ISETP.LT.AND P1, PT, R6, UR26, !P0 ;  /* 0x0000001a06007c0c */ /* 0x000fe4000c721270 */
[----:B0-----:R-:W-:-:S11]  /*87ac0*/  ISETP.LT.AND P0, PT, R5, UR20, !P0 ;  /* 0x0000001405007c0c */ /* 0x001fd6000c701270 */
[----:B------:R-:W-:-:S04]  /*87ad0*/  @P1 LOP3.LUT R41, R41, 0x40, RZ, 0xfc, !PT ;  /* 0x0000004029291812 */ /* 0x000fc800078efcff */
[----:B------:R-:W-:-:S04]  /*87ae0*/  LOP3.LUT R41, R41, 0xffffffef, RZ, 0xc0, !PT ;  /* 0xffffffef29297812 */ /* 0x000fc800078ec0ff */
[----:B------:R-:W-:Y:S02]  /*87af0*/  @P0 LOP3.LUT R41, R41, 0x10, RZ, 0xfc, !PT ;  /* 0x0000001029290812 */ /* 0x000fe400078efcff */
[----:B------:R-:W-:Y:S01]  /*87b00*/  ISETP.GE.AND P0, PT, R58, UR27, PT ;  /* 0x0000001b3a007c0c */ /* 0x000fe2000bf06270 */
[----:B------:R-:W0:Y:S01]  /*87b10*/  LDCU.64 UR26, c[0x0][0x398] ;  /* 0x00007300ff1a77ac */ /* 0x000e220008000a00 */
[----:B------:R-:W-:Y:S01]  /*87b20*/  VIADD R58, R0, 0x76 ;  /* 0x00000076003a7836 */ /* 0x000fe20000000000 */
[----:B------:R-:W-:Y:S02]  /*87b30*/  LOP3.LUT R41, R41, 0xffdfffff, RZ, 0xc0, !PT ;  /* 0xffdfffff29297812 */ /* 0x000fe400078ec0ff */
[----:B-1----:R-:W-:Y:S02]  /*87b40*/  ISETP.LT.AND P1, PT, R6, UR22, !P0 ;  /* 0x0000001606007c0c */ /* 0x002fe4000c721270 */
[----:B------:R-:W-:Y:S01]  /*87b50*/  ISETP.LT.AND P0, PT, R5, UR24, !P0 ;  /* 0x0000001805007c0c */ /* 0x000fe2000c701270 */
[----:B------:R-:W-:-:S10]  /*87b60*/  UMOV UR24, UR8 ;  /* 0x0000000800187c82 */ /* 0x000fd40008000000 */
        /* <DEDUP_REMOVED lines=17> */
[----:B-1----:R-:W-:Y:S02]  /*87c80*/  ISETP.LT.AND P0, PT, R5, UR28, !P0 ;  /* 0x0000001c05007c0c */ /* 0x002fe4000c701270 */
[----:B------:R-:W-:-:S09]  /*87c90*/  R2UR UR28, R28 ;  /* 0x000000001c1c72ca */ /* 0x000fd200000e0000 */
        /* <DEDUP_REMOVED lines=17> */
[----:B---3--:R-:W-:-:S11]  /*87db0*/  ISETP.LT.AND P0, PT, R5, UR34, !P0 ;  /* 0x0000002205007c0c */ /* 0x008fd6000c701270 */
        /* <DEDUP_REMOVED lines=35> */
[----:B------:R-:W-:-:S11]  /*87ff0*/  ISETP.LT.AND P0, PT, R5, UR44, !P0 ;  /* 0x0000002c05007c0c */ /* 0x000fd6000c701270 */
        /* <DEDUP_REMOVED lines=27> */
[----:B------:R-:W-:Y:S02]  /*881b0*/  @P1 LOP3.LUT R41, R41, 0x1, RZ, 0xfc, !PT ;  /* 0x0000000129291812 */ /* 0x000fe400078efcff */
[----:B------:R-:W-:Y:S02]  /*881c0*/  @P0 LOP3.LUT R40, R40, 0x80000000, RZ, 0xfc, !PT ;  /* 0x8000000028280812 */ /* 0x000fe400078efcff */
[----:B------:R-:W-:Y:S01]  /*881d0*/  ISETP.GE.AND P0, PT, R58, UR57, PT ;  /* 0x000000393a007c0c */ /* 0x000fe2000bf06270 */
[----:B------:R-:W0:Y:S01]  /*881e0*/  LDCU.64 UR56, c[0x0][0x398] ;  /* 0x00007300ff3877ac */ /* 0x000e220008000a00 */
[----:B------:R-:W-:Y:S01]  /*881f0*/  LOP3.LUT R40, R40, 0xbfffffff, RZ, 0xc0, !PT ;  /* 0xbfffffff28287812 */ /* 0x000fe200078ec0ff */
[----:B------:R-:W-:Y:S01]  /*88200*/  VIADD R58, R0, 0x79 ;  /* 0x00000079003a7836 */ /* 0x000fe20000000000 */
[----:B-1----:R-:W-:Y:S01]  /*88210*/  ISETP.LT.AND P1, PT, R6, UR52, !P0 ;  /* 0x0000003406007c0c */ /* 0x002fe2000c721270 */
[----:B------:R-:W-:Y:S01]  /*88220*/  STL [R1+0x27f0], R41 ;  /* 0x0027f02901007387 */ /* 0x000fe20000100800 */
[----:B------:R-:W-:-:S11]  /*88230*/  ISETP.LT.AND P0, PT, R5, UR54, !P0 ;  /* 0x0000003605007c0c */ /* 0x000fd6000c701270 */
[----:B------:R-:W-:-:S04]  /*88240*/  @P1 LOP3.LUT R40, R40, 0x40000000, RZ, 0xfc, !PT ;  /* 0x4000000028281812 */ /* 0x000fc800078efcff */
[----:B------:R-:W-:-:S04]  /*88250*/  LOP3.LUT R40, R40, 0xefffffff, RZ, 0xc0, !PT ;  /* 0xefffffff28287812 */ /* 0x000fc800078ec0ff */
[----:B------:R-:W-:Y:S02]  /*88260*/  @P0 LOP3.LUT R40, R40, 0x10000000, RZ, 0xfc, !PT ;  /* 0x1000000028280812 */ /* 0x000fe400078efcff */
[----:B------:R-:W-:Y:S01]  /*88270*/  ISETP.GE.AND P0, PT, R58, UR59, PT ;  /* 0x0000003b3a007c0c */ /* 0x000fe2000bf06270 */
[----:B------:R-:W1:Y:S01]  /*88280*/  LDCU.64 UR58, c[0x0][0x398] ;  /* 0x00007300ff3a77ac */ /* 0x000e620008000a00 */
[----:B------:R-:W-:Y:S01]  /*88290*/  LOP3.LUT R40, R40, 0xdfffffff, RZ, 0xc0, !PT ;  /* 0xdfffffff28287812 */ /* 0x000fe200078ec0ff */
[----:B------:R-:W-:Y:S01]  /*882a0*/  VIADD R58, R0, 0x73 ;  /* 0x00000073003a7836 */ /* 0x000fe20000000000 */
[----:B----4-:R-:W-:Y:S02]  /*882b0*/  ISETP.LT.AND P1, PT, R6, UR60, !P0 ;  /* 0x0000003c06007c0c */ /* 0x010fe4000c721270 */
        /* <DEDUP_REMOVED lines=54> */
[----:B------:R-:W-:-:S11]  /*88620*/  ISETP.LT.AND P0, PT, R5, UR74, !P0 ;  /* 0x0000004a05007c0c */ /* 0x000fd6000c701270 */
[----:B------:R-:W-:Y:S01]  /*88630*/  @P1 LOP3.LUT R40, R40, 0x10000, RZ, 0xfc, !PT ;  /* 0x0001000028281812 */ /* 0x000fe200078efcff */
[----:B-1----:R-:W-:Y:S01]  /*88640*/  IMAD.U32 R26, RZ, RZ, UR69 ;  /* 0x00000045ff1a7e24 */ /* 0x002fe2000f8e00ff */
[----:B------:R-:W-:Y:S01]  /*88650*/  UMOV UR18, UR68 ;  /* 0x0000004400127c82 */ /* 0x000fe20008000000 */
[----:B------:R-:W0:Y:S01]  /*88660*/  LDCU.64 UR68, c[0x0][0x398] ;  /* 0x00007300ff4477ac */ /* 0x000e220008000a00 */
[----:B------:R-:W-:Y:S02]  /*88670*/  LOP3.LUT R40, R40, 0xffff7fff, RZ, 0xc0, !PT ;  /* 0xffff7fff28287812 */ /* 0x000fe400078ec0ff */
[----:B------:R0:W-:Y:S02]  /*88680*/  STL [R1+0xa04], R26 ;  /* 0x000a041a01007387 */ /* 0x0001e40000100800 */
[----:B------:R-:W-:Y:S02]  /*88690*/  @P0 LOP3.LUT R40, R40, 0x8000, RZ, 0xfc, !PT ;  /* 0x0000800028280812 */ /* 0x000fe400078efcff */
[----:B------:R-:W-:Y:S01]  /*886a0*/  ISETP.GE.AND P0, PT, R58, UR73, PT ;  /* 0x000000493a007c0c */ /* 0x000fe2000bf06270 */
[----:B------:R-:W-:Y:S01]  /*886b0*/  VIADD R58, R0, 0x61 ;  /* 0x00000061003a7836 */ /* 0x000fe20000000000 */
[----:B------:R-:W-:-:S02]  /*886c0*/  LOP3.LUT R40, R40, 0xfffffeff, RZ, 0xc0, !PT ;  /* 0xfffffeff28287812 */ /* 0x000fc400078ec0ff */
[----:B------:R-:W-:Y:S01]  /*886d0*/  ISETP.LT.AND P1, PT, R6, UR18, !P0 ;  /* 0x0000001206007c0c */ /* 0x000fe2000c721270 */
[----:B0-----:R-:W-:Y:S01]  /*886e0*/  IMAD.U32 R26, RZ, RZ, UR69 ;  /* 0x00000045ff1a7e24 */ /* 0x001fe2000f8e00ff */
[----:B------:R-:W-:Y:S01]  /*886f0*/  UMOV UR16, UR68 ;  /* 0x0000004400107c82 */ /* 0x000fe20008000000 */
[----:B------:R-:W0:Y:S01]  /*88700*/  LDCU.64 UR68, c[0x0][0x398] ;  /* 0x00007300ff4477ac */ /* 0x000e220008000a00 */
[----:B------:R-:W-:Y:S02]  /*88710*/  ISETP.LT.AND P0, PT, R5, UR16, !P0 ;  /* 0x0000001005007c0c */ /* 0x000fe4000c701270 */
[----:B------:R0:W-:Y:S07]  /*88720*/  STL [R1+0xa00], R26 ;  /* 0x000a001a01007387 */ /* 0x0001ee0000100800 */
[----:B------:R-:W-:-:S04]  /*88730*/  @P1 LOP3.LUT R40, R40, 0x100, RZ, 0xfc, !PT ;  /* 0x0000010028281812 */ /* 0x000fc800078efcff */
[----:B------:R-:W-:-:S04]  /*88740*/  LOP3.LUT R40, R40, 0xffffff7f, RZ, 0xc0, !PT ;  /* 0xffffff7f28287812 */ /* 0x000fc800078ec0ff */
[----:B------:R-:W-:Y:S02]  /*88750*/  @P0 LOP3.LUT R40, R40, 0x80, RZ, 0xfc, !PT ;  /* 0x0000008028280812 */ /* 0x000fe400078efcff */
[----:B------:R-:W-:Y:S01]  /*88760*/  ISETP.GE.AND P0, PT, R58, UR63, PT ;  /* 0x0000003f3a007c0c */ /* 0x000fe2000bf06270 */
[----:B------:R-:W1:Y:S01]  /*88770*/  LDCU.64 UR62, c[0x0][0x398] ;  /* 0x00007300ff3e77ac */ /* 0x000e620008000a00 */
[----:B0-----:R-:W-:Y:S01]  /*88780*/  IMAD.U32 R26, RZ, RZ, UR69 ;  /* 0x00000045ff1a7e24 */ /* 0x001fe2000f8e00ff */
[----:B------:R-:W-:Y:S01]  /*88790*/  LOP3.LUT R40, R40, 0xffffffbf, RZ, 0xc0, !PT ;  /* 0xffffffbf28287812 */ /* 0x000fe200078ec0ff */
[----:B------:R-:W-:Y:S01]  /*887a0*/  VIADD R58, R0, 0x60 ;  /* 0x00000060003a7836 */ /* 0x000fe20000000000 */
[----:B------:R-:W-:Y:S01]  /*887b0*/  UMOV UR18, UR68 ;  /* 0x0000004400127c82 */ /* 0x000fe20008000000 */
[----:B------:R-:W0:Y:S01]  /*887c0*/  LDCU.64 UR68, c[0x0][0x398] ;  /* 0x00007300ff4477ac */ /* 0x000e220008000a00 */
[----:B------:R-:W-:Y:S01]  /*887d0*/  ISETP.LT.AND P1, PT, R6, UR18, !P0 ;  /* 0x0000001206007c0c */ /* 0x000fe2000c721270 */
[----:B------:R2:W-:Y:S01]  /*887e0*/  STL [R1+0x9f8], R26 ;  /* 0x0009f81a01007387 */ /* 0x0005e20000100800 */
[----:B-1----:R-:W-:-:S11]  /*887f0*/  UMOV UR18, UR62 ;  /* 0x0000003e00127c82 */ /* 0x002fd60008000000 */
[----:B------:R-:W-:Y:S01]  /*88800*/  @P1 LOP3.LUT R40, R40, 0x40, RZ, 0xfc, !PT ;  /* 0x0000004028281812 */ /* 0x000fe200078efcff */
[----:B0-----:R-:W-:Y:S01]  /*88810*/  UMOV UR16, UR68 ;  /* 0x0000004400107c82 */ /* 0x001fe20008000000 */
[----:B--2---:R-:W-:Y:S01]  /*88820*/  IMAD.U32 R26, RZ, RZ, UR69 ;  /* 0x00000045ff1a7e24 */ /* 0x004fe2000f8e00ff */
[C---:B------:R-:W-:Y:S02]  /*88830*/  ISETP.LT.AND P0, PT, R5.reuse, UR16, !P0 ;  /* 0x0000001005007c0c */ /* 0x040fe4000c701270 */
[----:B------:R-:W-:Y:S02]  /*88840*/  LOP3.LUT R40, R40, 0xffffffdf, RZ, 0xc0, !PT ;  /* 0xffffffdf28287812 */ /* 0x000fe400078ec0ff */
[----:B------:R0:W-:Y:S09]  /*88850*/  STL [R1+0x9f4], R26 ;  /* 0x0009f41a01007387 */ /* 0x0001f20000100800 */
[----:B------:R-:W-:Y:S01]  /*88860*/  @P0 LOP3.LUT R40, R40, 0x20, RZ, 0xfc, !PT ;  /* 0x0000002028280812 */ /* 0x000fe200078efcff */
[----:B0-----:R-:W-:Y:S01]  /*88870*/  IMAD.U32 R26, RZ, RZ, UR63 ;  /* 0x0000003fff1a7e24 */ /* 0x001fe2000f8e00ff */
[----:B------:R-:W0:Y:S01]  /*88880*/  LDCU.64 UR62, c[0x0][0x398] ;  /* 0x00007300ff3e77ac */ /* 0x000e220008000a00 */
[----:B------:R-:W-:Y:S01]  /*88890*/  ISETP.GE.AND P0, PT, R58, UR53, PT ;  /* 0x000000353a007c0c */ /* 0x000fe2000bf06270 */
[----:B------:R-:W-:Y:S01]  /*888a0*/  VIADD R58, R0, 0x5f ;  /* 0x0000005f003a7836 */ /* 0x000fe20000000000 */
[----:B------:R-:W-:Y:S01]  /*888b0*/  LOP3.LUT R40, R40, 0xffffffef, RZ, 0xc0, !PT ;  /* 0xffffffef28287812 */ /* 0x000fe200078ec0ff */
[----:B------:R-:W1:Y:S01]  /*888c0*/  LDCU.64 UR52, c[0x0][0x398] ;  /* 0x00007300ff3477ac */ /* 0x000e620008000a00 */
[----:B------:R-:W-:Y:S01]  /*888d0*/  ISETP.LT.AND P1, PT, R6, UR18, !P0 ;  /* 0x0000001206007c0c */ /* 0x000fe2000c721270 */
[----:B------:R2:W-:Y:S01]  /*888e0*/  STL [R1+0x9ec], R26 ;  /* 0x0009ec1a01007387 */ /* 0x0005e20000100800 */
[----:B0-----:R-:W-:Y:S01]  /*888f0*/  UMOV UR16, UR62 ;  /* 0x0000003e00107c82 */ /* 0x001fe20008000000 */
[----:B--2---:R-:W-:Y:S01]  /*88900*/  IMAD.U32 R26, RZ, RZ, UR63 ;  /* 0x0000003fff1a7e24 */ /* 0x004fe2000f8e00ff */
[----:B------:R-:W-:Y:S01]  /*88910*/  ISETP.LT.AND P0, PT, R5, UR16, !P0 ;  /* 0x0000001005007c0c */ /* 0x000fe2000c701270 */
[----:B------:R-:W0:Y:S08]  /*88920*/  LDCU.64 UR62, c[0x0][0x398] ;  /* 0x00007300ff3e77ac */ /* 0x000e300008000a00 */
[----:B------:R-:W-:Y:S01]  /*88930*/  @P1 LOP3.LUT R40, R40, 0x10, RZ, 0xfc, !PT ;  /* 0x0000001028281812 */ /* 0x000fe200078efcff */
[----:B------:R2:W-:Y:S01]  /*88940*/  STL [R1+0x9e8], R26 ;  /* 0x0009e81a01007387 */ /* 0x0005e20000100800 */
[----:B-1----:R-:W-:-:S02]  /*88950*/  UMOV UR18, UR52 ;  /* 0x0000003400127c82 */ /* 0x002fc40008000000 */
[----:B------:R-:W-:-:S04]  /*88960*/  LOP3.LUT R40, R40, 0xfffffff7, RZ, 0xc0, !PT ;  /* 0xfffffff728287812 */ /* 0x000fc800078ec0ff */
[----:B------:R-:W-:Y:S01]  /*88970*/  @P0 LOP3.LUT R40, R40, 0x8, RZ, 0xfc, !PT ;  /* 0x0000000828280812 */ /* 0x000fe200078efcff */
[----:B--2---:R-:W-:Y:S01]  /*88980*/  IMAD.U32 R26, RZ, RZ, UR53 ;  /* 0x00000035ff1a7e24 */ /* 0x004fe2000f8e00ff */
[----:B------:R-:W1:Y:S01]  /*88990*/  LDCU.64 UR52, c[0x0][0x398] ;  /* 0x00007300ff3477ac */ /* 0x000e620008000a00 */
[----:B------:R-:W-:Y:S01]  /*889a0*/  ISETP.GE.AND P0, PT, R58, UR43, PT ;  /* 0x0000002b3a007c0c */ /* 0x000fe2000bf06270 */
[----:B------:R-:W-:Y:S01]  /*889b0*/  VIADD R58, R0, 0x5e ;  /* 0x0000005e003a7836 */ /* 0x000fe20000000000 */
[----:B------:R-:W-:Y:S01]  /*889c0*/  LOP3.LUT R40, R40, 0xfffffffb, RZ, 0xc0, !PT ;  /* 0xfffffffb28287812 */ /* 0x000fe200078ec0ff */
[----:B------:R-:W2:Y:S01]  /*889d0*/  LDCU.64 UR42, c[0x0][0x398] ;  /* 0x00007300ff2a77ac */ /* 0x000ea20008000a00 */
[----:B------:R-:W-:Y:S01]  /*889e0*/  ISETP.LT.AND P1, PT, R6, UR18, !P0 ;  /* 0x0000001206007c0c */ /* 0x000fe2000c721270 */
[----:B------:R1:W-:Y:S02]  /*889f0*/  STL [R1+0x9e0], R26 ;  /* 0x0009e01a01007387 */ /* 0x0003e40000100800 */
[----:B-1----:R-:W-:Y:S01]  /*88a00*/  IMAD.U32 R26, RZ, RZ, UR53 ;  /* 0x00000035ff1a7e24 */ /* 0x002fe2000f8e00ff */
[----:B------:R-:W-:-:S09]  /*88a10*/  UMOV UR16, UR52 ;  /* 0x0000003400107c82 */ /* 0x000fd20008000000 */
[----:B------:R-:W-:Y:S02]  /*88a20*/  @P1 LOP3.LUT R40, R40, 0x4, RZ, 0xfc, !PT ;  /* 0x0000000428281812 */ /* 0x000fe400078efcff */
[----:B------:R-:W-:Y:S01]  /*88a30*/  ISETP.LT.AND P0, PT, R5, UR16, !P0 ;  /* 0x0000001005007c0c */ /* 0x000fe2000c701270 */
[----:B------:R1:W-:Y:S01]  /*88a40*/  STL [R1+0x9dc], R26 ;  /* 0x0009dc1a01007387 */ /* 0x0003e20000100800 */
[----:B--2---:R-:W-:Y:S01]  /*88a50*/  UMOV UR18, UR42 ;  /* 0x0000002a00127c82 */ /* 0x004fe20008000000 */
[----:B------:R-:W-:Y:S01]  /*88a60*/  LOP3.LUT R40, R40, 0xfffffffd, RZ, 0xc0, !PT ;  /* 0xfffffffd28287812 */ /* 0x000fe200078ec0ff */
[----:B-1----:R-:W-:Y:S01]  /*88a70*/  IMAD.U32 R26, RZ, RZ, UR43 ;  /* 0x0000002bff1a7e24 */ /* 0x002fe2000f8e00ff */
[----:B------:R-:W1:Y:S08]  /*88a80*/  LDCU.64 UR42, c[0x0][0x398] ;  /* 0x00007300ff2a77ac */ /* 0x000e700008000a00 */
[----:B------:R-:W-:-:S02]  /*88a90*/  @P0 LOP3.LUT R40, R40, 0x2, RZ, 0xfc, !PT ;  /* 0x0000000228280812 */ /* 0x000fc400078efcff */
[----:B------:R-:W-:Y:S01]  /*88aa0*/  ISETP.GE.AND P0, PT, R58, UR33, PT ;  /* 0x000000213a007c0c */ /* 0x000fe2000bf06270 */
[----:B------:R-:W2:Y:S01]  /*88ab0*/  LDCU.64 UR32, c[0x0][0x398] ;  /* 0x00007300ff2077ac */ /* 0x000ea20008000a00 */
[----:B------:R-:W-:Y:S01]  /*88ac0*/  VIADD R58, R0, 0x5d ;  /* 0x0000005d003a7836 */ /* 0x000fe20000000000 */
[----:B------:R3:W-:Y:S01]  /*88ad0*/  STL [R1+0x9d4], R26 ;  /* 0x0009d41a01007387 */ /* 0x0007e20000100800 */
[----:B------:R-:W-:Y:S02]  /*88ae0*/  ISETP.LT.AND P1, PT, R6, UR18, !P0 ;  /* 0x0000001206007c0c */ /* 0x000fe4000c721270 */
[----:B------:R-:W-:Y:S01]  /*88af0*/  LOP3.LUT R40, R40, 0xfffffffe, RZ, 0xc0, !PT ;  /* 0xfffffffe28287812 */ /* 0x000fe200078ec0ff */
[----:B-1----:R-:W-:Y:S01]  /*88b00*/  UMOV UR16, UR42 ;  /* 0x0000002a00107c82 */ /* 0x002fe20008000000 */
[----:B---3--:R-:W-:Y:S01]  /*88b10*/  IMAD.U32 R26, RZ, RZ, UR43 ;  /* 0x0000002bff1a7e24 */ /* 0x008fe2000f8e00ff */
[----:B------:R-:W-:Y:S01]  /*88b20*/  ISETP.LT.AND P0, PT, R5, UR16, !P0 ;  /* 0x0000001005007c0c */ /* 0x000fe2000c701270 */
[----:B------:R-:W1:Y:S01]  /*88b30*/  LDCU.64 UR42, c[0x0][0x398] ;  /* 0x00007300ff2a77ac */ /* 0x000e620008000a00 */
[----:B--2---:R-:W-:-:S06]  /*88b40*/  IMAD.U32 R59, RZ, RZ, UR33 ;  /* 0x00000021ff3b7e24 */ /* 0x004fcc000f8e00ff */
[----:B------:R-:W-:Y:S01]  /*88b50*/  @P1 LOP3.LUT R40, R40, 0x1, RZ, 0xfc, !PT ;  /* 0x0000000128281812 */ /* 0x000fe200078efcff */
[----:B------:R2:W-:Y:S01]  /*88b60*/  STL [R1+0x9d0], R26 ;  /* 0x0009d01a01007387 */ /* 0x0005e20000100800 */
[----:B------:R-:W-:Y:S01]  /*88b70*/  UMOV UR18, UR32 ;  /* 0x0000002000127c82 */ /* 0x000fe20008000000 */
[----:B------:R-:W2:Y:S02]  /*88b80*/  LDCU.64 UR32, c[0x0][0x398] ;  /* 0x00007300ff2077ac */ /* 0x000ea40008000a00 */
[----:B------:R-:W-:Y:S04]  /*88b90*/  STL [R1+0x27f4], R40 ;  /* 0x0027f42801007387 */ /* 0x000fe80000100800 */
[----:B------:R-:W-:Y:S01]  /*88ba0*/  STL [R1+0x2898], R59 ;  /* 0x0028983b01007387 */ /* 0x000fe20000100800 */
[----:B------:R-:W-:-:S02]  /*88bb0*/  @P0 LOP3.LUT R39, R39, 0x80000000, RZ, 0xfc, !PT ;  /* 0x8000000027270812 */ /* 0x000fc400078efcff */
[----:B------:R-:W-:Y:S01]  /*88bc0*/  ISETP.GE.AND P0, PT, R58, UR23, PT ;  /* 0x000000173a007c0c */ /* 0x000fe2000bf06270 */
[----:B------:R-:W3:Y:S01]  /*88bd0*/  LDCU.64 UR22, c[0x0][0x398] ;  /* 0x00007300ff1677ac */ /* 0x000ee20008000a00 */
[----:B------:R-:W-:Y:S01]  /*88be0*/  LOP3.LUT R39, R39, 0xbfffffff, RZ, 0xc0, !PT ;  /* 0xbfffffff27277812 */ /* 0x000fe200078ec0ff */
[----:B------:R-:W-:Y:S01]  /*88bf0*/  VIADD R58, R0, 0x5c ;  /* 0x0000005c003a7836 */ /* 0x000fe20000000000 */
[----:B------:R-:W-:Y:S01]  /*88c00*/  ISETP.LT.AND P1, PT, R6, UR18, !P0 ;  /* 0x0000001206007c0c */ /* 0x000fe2000c721270 */
[----:B--2---:R-:W-:Y:S01]  /*88c10*/  IMAD.U32 R26, RZ, RZ, UR33 ;  /* 0x00000021ff1a7e24 */ /* 0x004fe2000f8e00ff */
[----:B------:R-:W-:Y:S01]  /*88c20*/  UMOV UR16, UR32 ;  /* 0x0000002000107c82 */ /* 0x000fe20008000000 */
[----:B------:R-:W-:Y:S02]  /*88c30*/  R2UR UR32, R25 ;  /* 0x00000000192072ca */ /* 0x000fe400000e0000 */
[----:B------:R-:W-:Y:S01]  /*88c40*/  ISETP.LT.AND P0, PT, R5, UR16, !P0 ;  /* 0x0000001005007c0c */ /* 0x000fe2000c701270 */
[----:B------:R2:W-:Y:S07]  /*88c50*/  STL [R1+0x9c4], R26 ;  /* 0x0009c41a01007387 */ /* 0x0005ee0000100800 */
[----:B------:R-:W-:Y:S01]  /*88c60*/  @P1 LOP3.LUT R39, R39, 0x40000000, RZ, 0xfc, !PT ;  /* 0x4000000027271812 */ /* 0x000fe200078efcff */
[----:B---3--:R-:W-:-:S03]  /*88c70*/  UMOV UR18, UR22 ;  /* 0x0000001600127c82 */ /* 0x008fc60008000000 */
[----:B------:R-:W-:Y:S01]  /*88c80*/  LOP3.LUT R39, R39, 0xdfffffff, RZ, 0xc0, !PT ;  /* 0xdfffffff27277812 */ /* 0x000fe200078ec0ff */
[----:B--2---:R-:W-:Y:S01]  /*88c90*/  IMAD.U32 R26, RZ, RZ, UR23 ;  /* 0x00000017ff1a7e24 */ /* 0x004fe2000f8e00ff */
[----:B------:R-:W2:Y:S02]  /*88ca0*/  LDCU.64 UR22, c[0x0][0x398] ;  /* 0x00007300ff1677ac */ /* 0x000ea40008000a00 */
[----:B------:R-:W-:Y:S02]  /*88cb0*/  @P0 LOP3.LUT R39, R39, 0x20000000, RZ, 0xfc, !PT ;  /* 0x2000000027270812 */ /* 0x000fe400078efcff */
[----:B------:R-:W-:Y:S01]  /*88cc0*/  ISETP.GE.AND P0, PT, R58, UR25, PT ;  /* 0x000000193a007c0c */ /* 0x000fe2000bf06270 */
[----:B------:R2:W-:Y:S01]  /*88cd0*/  STL [R1+0x9bc], R26 ;  /* 0x0009bc1a01007387 */ /* 0x0005e20000100800 */
[----:B------:R-:W-:Y:S01]  /*88ce0*/  LOP3.LUT R39, R39, 0xefffffff, RZ, 0xc0, !PT ;  /* 0xefffffff27277812 */ /* 0x000fe200078ec0ff */
[----:B------:R-:W-:Y:S01]  /*88cf0*/  VIADD R58, R0, 0x5b ;  /* 0x0000005b003a7836 */ /* 0x000fe20000000000 */
[----:B------:R-:W-:Y:S01]  /*88d00*/  ISETP.LT.AND P1, PT, R6, UR18, !P0 ;  /* 0x0000001206007c0c */ /* 0x000fe2000c721270 */
[----:B--2---:R-:W-:Y:S01]  /*88d10*/  IMAD.U32 R26, RZ, RZ, UR23 ;  /* 0x00000017ff1a7e24 */ /* 0x004fe2000f8e00ff */
[----:B------:R-:W-:Y:S01]  /*88d20*/  UMOV UR16, UR22 ;  /* 0x0000001600107c82 */ /* 0x000fe20008000000 */
[----:B------:R-:W2:Y:S01]  /*88d30*/  LDCU.64 UR22, c[0x0][0x398] ;  /* 0x00007300ff1677ac */ /* 0x000ea20008000a00 */
[----:B------:R-:W-:-:S02]  /*88d40*/  ISETP.LT.AND P0, PT, R5, UR16, !P0 ;  /* 0x0000001005007c0c */ /* 0x000fc4000c701270 */
[----:B------:R3:W-:Y:S07]  /*88d50*/  STL [R1+0x9b8], R26 ;  /* 0x0009b81a01007387 */ /* 0x0007ee0000100800 */
[----:B------:R-:W-:-:S04]  /*88d60*/  @P1 LOP3.LUT R39, R39, 0x10000000, RZ, 0xfc, !PT ;  /* 0x1000000027271812 */ /* 0x000fc800078efcff */
[----:B------:R-:W-:-:S04]  /*88d70*/  LOP3.LUT R39, R39, 0xf7ffffff, RZ, 0xc0, !PT ;  /* 0xf7ffffff27277812 */ /* 0x000fc800078ec0ff */
[----:B------:R-:W-:Y:S02]  /*88d80*/  @P0 LOP3.LUT R39, R39, 0x8000000, RZ, 0xfc, !PT ;  /* 0x0800000027270812 */ /* 0x000fe400078efcff */
[----:B------:R-:W-:Y:S01]  /*88d90*/  ISETP.GE.AND P0, PT, R58, UR35, PT ;  /* 0x000000233a007c0c */ /* 0x000fe2000bf06270 */
[----:B------:R-:W-:Y:S01]  /*88da0*/  VIADD R58, R0, 0x5a ;  /* 0x0000005a003a7836 */ /* 0x000fe20000000000 */
[----:B--2---:R-:W-:Y:S01]  /*88db0*/  UMOV UR18, UR22 ;  /* 0x0000001600127c82 */ /* 0x004fe20008000000 */
[----:B---3--:R-:W-:Y:S01]  /*88dc0*/  IMAD.U32 R26, RZ, RZ, UR23 ;  /* 0x00000017ff1a7e24 */ /* 0x008fe2000f8e00ff */
[----:B------:R-:W2:Y:S01]  /*88dd0*/  LDCU.64 UR22, c[0x0][0x398] ;  /* 0x00007300ff1677ac */ /* 0x000ea20008000a00 */
[----:B------:R-:W-:Y:S02]  /*88de0*/  ISETP.LT.AND P1, PT, R6, UR18, !P0 ;  /* 0x0000001206007c0c */ /* 0x000fe4000c721270 */
[----:B------:R-:W-:Y:S01]  /*88df0*/  LOP3.LUT R39, R39, 0xfbffffff, RZ, 0xc0, !PT ;  /* 0xfbffffff27277812 */ /* 0x000fe200078ec0ff */
[----:B------:R2:W-:Y:S01]  /*88e00*/  STL [R1+0x9b0], R26 ;  /* 0x0009b01a01007387 */ /* 0x0005e20000100800 */
[----:B------:R-:W-:Y:S01]  /*88e10*/  R2UR UR36, R7 ;  /* 0x00000000072472ca */ /* 0x000fe200000e0000 */
[----:B------:R-:W3:Y:S08]  /*88e20*/  LDCU.64 UR34, c[0x0][0x398] ;  /* 0x00007300ff2277ac */ /* 0x000ef00008000a00 */
[----:B------:R-:W-:Y:S01]  /*88e30*/  @P1 LOP3.LUT R39, R39, 0x4000000, RZ, 0xfc, !PT ;  /* 0x0400000027271812 */ /* 0x000fe200078efcff */
[----:B--2---:R-:W-:Y:S01]  /*88e40*/  IMAD.U32 R26, RZ, RZ, UR23 ;  /* 0x00000017ff1a7e24 */ /* 0x004fe2000f8e00ff */
[----:B------:R-:W-:Y:S01]  /*88e50*/  UMOV UR16, UR22 ;  /* 0x0000001600107c82 */ /* 0x000fe20008000000 */
[----:B------:R-:W2:Y:S01]  /*88e60*/  LDCU.64 UR22, c[0x0][0x398] ;  /* 0x00007300ff1677ac */ /* 0x000ea20008000a00 */
[----:B------:R-:W-:-:S02]  /*88e70*/  ISETP.LT.AND P0, PT, R5, UR16, !P0 ;  /* 0x0000001005007c0c */ /* 0x000fc4000c701270 */
[----:B------:R4:W-:Y:S01]  /*88e80*/  STL [R1+0x9ac], R26 ;  /* 0x0009ac1a01007387 */ /* 0x0009e20000100800 */
[----:B------:R-:W-:-:S10]  /*88e90*/  LOP3.LUT R39, R39, 0xfdffffff, RZ, 0xc0, !PT ;  /* 0xfdffffff27277812 */ /* 0x000fd400078ec0ff */
[----:B------:R-:W-:Y:S02]  /*88ea0*/  @P0 LOP3.LUT R39, R39, 0x2000000, RZ, 0xfc, !PT ;  /* 0x0200000027270812 */ /* 0x000fe400078efcff */
[----:B------:R-:W-:Y:S01]  /*88eb0*/  ISETP.GE.AND P0, PT, R58, UR45, PT ;  /* 0x0000002d3a007c0c */ /* 0x000fe2000bf06270 */
[----:B------:R-:W-:Y:S01]  /*88ec0*/  VIADD R58, R0, 0x59 ;  /* 0x00000059003a7836 */ /* 0x000fe20000000000 */
[----:B--2---:R-:W-:Y:S01]  /*88ed0*/  UMOV UR18, UR22 ;  /* 0x0000001600127c82 */ /* 0x004fe20008000000 */
[----:B----4-:R-:W-:Y:S01]  /*88ee0*/  IMAD.U32 R26, RZ, RZ, UR23 ;  /* 0x00000017ff1a7e24 */ /* 0x010fe2000f8e00ff */
[----:B------:R-:W2:Y:S01]  /*88ef0*/  LDCU.64 UR22, c[0x0][0x398] ;  /* 0x00007300ff1677ac */ /* 0x000ea20008000a00 */
[----:B------:R-:W-:Y:S02]  /*88f00*/  ISETP.LT.AND P1, PT, R6, UR18, !P0 ;  /* 0x0000001206007c0c */ /* 0x000fe4000c721270 */
[----:B------:R-:W-:Y:S01]  /*88f10*/  LOP3.LUT R39, R39, 0xfeffffff, RZ, 0xc0, !PT ;  /* 0xfeffffff27277812 */ /* 0x000fe200078ec0ff */
[----:B------:R2:W-:Y:S10]  /*88f20*/  STL [R1+0x9a4], R26 ;  /* 0x0009a41a01007387 */ /* 0x0005f40000100800 */
        /* <DEDUP_REMOVED lines=15> */
[----:B------:R2:W-:Y:S01]  /*89020*/  STL [R1+0x998], R26 ;  /* 0x0009981a01007387 */ /* 0x0005e20000100800 */
[----:B------:R-:W-:Y:S01]  /*89030*/  R2UR UR40, R3 ;  /* 0x00000000032872ca */ /* 0x000fe200000e0000 */
[----:B------:R-:W4:Y:S08]  /*89040*/  LDCU.64 UR54, c[0x0][0x398] ;  /* 0x00007300ff3677ac */ /* 0x000f300008000a00 */
        /* <DEDUP_REMOVED lines=11> */
[----:B0-----:R-:W-:Y:S01]  /*89100*/  IMAD.U32 R26, RZ, RZ, UR23 ;  /* 0x00000017ff1a7e24 */ /* 0x001fe2000f8e00ff */
[----:B------:R-:W0:Y:S01]  /*89110*/  LDCU.64 UR22, c[0x0][0x398] ;  /* 0x00007300ff1677ac */ /* 0x000e220008000a00 */
[----:B------:R-:W-:Y:S02]  /*89120*/  ISETP.LT.AND P1, PT, R6, UR18, !P0 ;  /* 0x0000001206007c0c */ /* 0x000fe4000c721270 */
[----:B------:R-:W-:Y:S01]  /*89130*/  LOP3.LUT R39, R39, 0xffefffff, RZ, 0xc0, !PT ;  /* 0xffefffff27277812 */ /* 0x000fe200078ec0ff */
[----:B------:R0:W-:Y:S10]  /*89140*/  STL [R1+0x98c], R26 ;  /* 0x00098c1a01007387 */ /* 0x0001f40000100800 */
[----:B------:R-:W-:Y:S01]  /*89150*/  @P1 LOP3.LUT R39, R39, 0x100000, RZ, 0xfc, !PT ;  /* 0x0010000027271812 */ /* 0x000fe200078efcff */
[----:B0-----:R-:W-:Y:S01]  /*89160*/  IMAD.U32 R26, RZ, RZ, UR23 ;  /* 0x00000017ff1a7e24 */ /* 0x001fe2000f8e00ff */
[----:B------:R-:W-:Y:S01]  /*89170*/  UMOV UR16, UR22 ;  /* 0x0000001600107c82 */ /* 0x000fe20008000000 */
[----:B------:R-:W0:Y:S01]  /*89180*/  LDCU.64 UR22, c[0x0][0x398] ;  /* 0x00007300ff1677ac */ /* 0x000e220008000a00 */
[----:B------:R-:W-:-:S02]  /*89190*/  ISETP.LT.AND P0, PT, R5, UR16, !P0 ;  /* 0x0000001005007c0c */ /* 0x000fc4000c701270 */
[----:B------:R2:W-:Y:S01]  /*891a0*/  STL [R1+0x988], R26 ;  /* 0x0009881a01007387 */ /* 0x0005e20000100800 */
[----:B------:R-:W-:-:S10]  /*891b0*/  LOP3.LUT R39, R39, 0xfff7ffff, RZ, 0xc0, !PT ;  /* 0xfff7ffff27277812 */ /* 0x000fd400078ec0ff */
[----:B------:R-:W-:Y:S02]  /*891c0*/  @P0 LOP3.LUT R39, R39, 0x80000, RZ, 0xfc, !PT ;  /* 0x0008000027270812 */ /* 0x000fe400078efcff */
[----:B------:R-:W-:Y:S01]  /*891d0*/  ISETP.GE.AND P0, PT, R58, UR75, PT ;  /* 0x0000004b3a007c0c */ /* 0x000fe2000bf06270 */
[----:B------:R-:W-:Y:S01]  /*891e0*/  VIADD R58, R0, 0x56 ;  /* 0x00000056003a7836 */ /* 0x000fe20000000000 */
[----:B0-----:R-:W-:Y:S01]  /*891f0*/  UMOV UR18, UR22 ;  /* 0x0000001600127c82 */ /* 0x001fe20008000000 */
[----:B--2---:R-:W-:Y:S01]  /*89200*/  IMAD.U32 R26, RZ, RZ, UR23 ;  /* 0x00000017ff1a7e24 */ /* 0x004fe2000f8e00ff */
[----:B------:R-:W0:Y:S01]  /*89210*/  LDCU.64 UR22, c[0x0][0x398] ;  /* 0x00007300ff1677ac */ /* 0x000e220008000a00 */
[----:B------:R-:W-:Y:S02]  /*89220*/  ISETP.LT.AND P1, PT, R6, UR18, !P0 ;  /* 0x0000001206007c0c */ /* 0x000fe4000c721270 */
[----:B------:R-:W-:Y:S01]  /*89230*/  LOP3.LUT R39, R39, 0xfffbffff, RZ, 0xc0, !PT ;  /* 0xfffbffff27277812 */ /* 0x000fe200078ec0ff */
[----:B------:R0:W-:Y:S01]  /*89240*/  STL [R1+0x980], R26 ;  /* 0x0009801a01007387 */ /* 0x0001e20000100800 */
[----:B------:R-:W2:Y:S09]  /*89250*/  LDCU.64 UR74, c[0x0][0x398] ;  /* 0x00007300ff4a77ac */ /* 0x000eb20008000a00 */
        /* <DEDUP_REMOVED lines=15> */
[----:B------:R0:W-:Y:S01]  /*89350*/  STL [R1+0x974], R26 ;  /* 0x0009741a01007387 */ /* 0x0001e20000100800 */
[----:B------:R-:W-:Y:S01]  /*89360*/  ISETP.LT.AND P1, PT, R6, UR18, !P0 ;  /* 0x0000001206007c0c */ /* 0x000fe2000c721270 */
[----:B-1----:R-:W-:-:S12]  /*89370*/  UMOV UR18, UR20 ;  /* 0x0000001400127c82 */ /* 0x002fd80008000000 */
[----:B------:R-:W-:Y:S01]  /*89380*/  @P1 LOP3.LUT R39, R39, 0x10000, RZ, 0xfc, !PT ;  /* 0x0001000027271812 */ /* 0x000fe200078efcff */
[----:B0-----:R-:W-:Y:S01]  /*89390*/  IMAD.U32 R26, RZ, RZ, UR23 ;  /* 0x00000017ff1a7e24 */ /* 0x001fe2000f8e00ff */
[----:B------:R-:W-:Y:S02]  /*893a0*/  UMOV UR16, UR22 ;  /* 0x0000001600107c82 */ /* 0x000fe40008000000 */
[----:B------:R-:W-:Y:S01]  /*893b0*/  LOP3.LUT R39, R39, 0xffff7fff, RZ, 0xc0, !PT ;  /* 0xffff7fff27277812 */ /* 0x000fe200078ec0ff */
[----:B------:R-:W0:Y:S01]  /*893c0*/  LDCU.64 UR22, c[0x0][0x398] ;  /* 0x00007300ff1677ac */ /* 0x000e220008000a00 */
[----:B------:R-:W-:Y:S01]  /*893d0*/  ISETP.LT.AND P0, PT, R5, UR16, !P0 ;  /* 0x0000001005007c0c */ /* 0x000fe2000c701270 */
[----:B------:R1:W-:Y:S02]  /*893e0*/  STL [R1+0x970], R26 ;  /* 0x0009701a01007387 */ /* 0x0003e40000100800 */
[----:B-1----:R-:W-:Y:S01]  /*893f0*/  IMAD.U32 R26, RZ, RZ, UR21 ;  /* 0x00000015ff1a7e24 */ /* 0x002fe2000f8e00ff */
[----:B------:R-:W1:Y:S09]  /*89400*/  LDCU.64 UR20, c[0x0][0x398] ;  /* 0x00007300ff1477ac */ /* 0x000e720008000a00 */
[----:B------:R-:W-:-:S02]  /*89410*/  @P0 LOP3.LUT R39, R39, 0x8000, RZ, 0xfc, !PT ;  /* 0x0000800027270812 */ /* 0x000fc400078efcff */
[----:B------:R-:W-:Y:S01]  /*89420*/  ISETP.GE.AND P0, PT, R58, UR31, PT ;  /* 0x0000001f3a007c0c */ /* 0x000fe2000bf06270 */
[----:B------:R1:W-:Y:S01]  /*89430*/  STL [R1+0x968], R26 ;  /* 0x0009681a01007387 */ /* 0x0003e20000100800 */
[----:B------:R-:W-:Y:S01]  /*89440*/  LOP3.LUT R39, R39, 0xffffbfff, RZ, 0xc0, !PT ;  /* 0xffffbfff27277812 */ /* 0x000fe200078ec0ff */
[----:B------:R-:W-:Y:S01]  /*89450*/  VIADD R58, R0, 0x54 ;  /* 0x00000054003a7836 */ /* 0x000fe20000000000 */
[----:B------:R-:W-:Y:S01]  /*89460*/  ISETP.LT.AND P1, PT, R6, UR18, !P0 ;  /* 0x0000001206007c0c */ /* 0x000fe2000c721270 */
[----:B------:R-:W0:Y:S01]  /*89470*/  LDCU.64 UR30, c[0x0][0x398] ;  /* 0x00007300ff1e77ac */ /* 0x000e220008000a00 */
[----:B-1----:R-:W-:Y:S01]  /*89480*/  IMAD.U32 R26, RZ, RZ, UR21 ;  /* 0x00000015ff1a7e24 */ /* 0x002fe2000f8e00ff */
[----:B------:R-:W-:Y:S01]  /*89490*/  UMOV UR16, UR20 ;  /* 0x0000001400107c82 */ /* 0x000fe20008000000 */
[----:B------:R-:W1:Y:S01]  /*894a0*/  LDCU.64 UR20, c[0x0][0x398] ;  /* 0x00007300ff1477ac */ /* 0x000e620008000a00 */
[----:B------:R-:W-:Y:S02]  /*894b0*/  ISETP.LT.AND P0, PT, R5, UR16, !P0 ;  /* 0x0000001005007c0c */ /* 0x000fe4000c701270 */
[----:B------:R0:W-:Y:S06]  /*894c0*/  STL [R1+0x964], R26 ;  /* 0x0009641a01007387 */ /* 0x0001ec0000100800 */
[----:B------:R-:W-:-:S04]  /*894d0*/  @P1 LOP3.LUT R39, R39, 0x4000, RZ, 0xfc, !PT ;  /* 0x0000400027271812 */ /* 0x000fc800078efcff */
[----:B------:R-:W-:-:S04]  /*894e0*/  LOP3.LUT R39, R39, 0xffffdfff, RZ, 0xc0, !PT ;  /* 0xffffdfff27277812 */ /* 0x000fc800078ec0ff */
[----:B------:R-:W-:Y:S02]  /*894f0*/  @P0 LOP3.LUT R39, R39, 0x2000, RZ, 0xfc, !PT ;  /* 0x0000200027270812 */ /* 0x000fe400078efcff */
[----:B------:R-:W-:Y:S01]  /*89500*/  ISETP.GE.AND P0, PT, R58, UR41, PT ;  /* 0x000000293a007c0c */ /* 0x000fe2000bf06270 */
[----:B------:R-:W-:Y:S01]  /*89510*/  VIADD R58, R0, 0x53 ;  /* 0x00000053003a7836 */ /* 0x000fe20000000000 */
[----:B-1----:R-:W-:Y:S01]  /*89520*/  UMOV UR18, UR20 ;  /* 0x0000001400127c82 */ /* 0x002fe20008000000 */
        /* <DEDUP_REMOVED lines=16> */
[----:B-1----:R-:W-:Y:S01]  /*89630*/  IMAD.U32 R26, RZ, RZ, UR21 ;  /* 0x00000015ff1a7e24 */ /* 0x002fe2000f8e00ff */
[----:B------:R-:W0:Y:S01]  /*89640*/  LDCU.64 UR20, c[0x0][0x398] ;  /* 0x00007300ff1477ac */ /* 0x000e220008000a00 */
[----:B------:R-:W-:Y:S02]  /*89650*/  ISETP.LT.AND P1, PT, R6, UR18, !P0 ;  /* 0x0000001206007c0c */ /* 0x000fe4000c721270 */
[----:B------:R-:W-:Y:S01]  /*89660*/  LOP3.LUT R39, R39, 0xfffffbff, RZ, 0xc0, !PT ;  /* 0xfffffbff27277812 */ /* 0x000fe200078ec0ff */
[----:B------:R0:W-:Y:S01]  /*89670*/  STL [R1+0x940], R26 ;  /* 0x0009401a01007387 */ /* 0x0001e20000100800 */
[----:B------:R-:W-:Y:S01]  /*89680*/  R2UR UR44, R50 ;  /* 0x00000000322c72ca */ /* 0x000fe200000e0000 */
[----:B------:R-:W1:Y:S08]  /*89690*/  LDCU.64 UR50, c[0x0][0x398] ;  /* 0x00007300ff3277ac */ /* 0x000e700008000a00 */
        /* <DEDUP_REMOVED lines=11> */
[----:B------:R-:W-:Y:S01]  /*89750*/  IMAD.U32 R26, RZ, RZ, UR21 ;  /* 0x00000015ff1a7e24 */ /* 0x000fe2000f8e00ff */
        /* <DEDUP_REMOVED lines=37> */
[----:B------:R-:W1:Y:S01]  /*899b0*/  LDCU.64 UR18, c[0x0][0x398] ;  /* 0x00007300ff1277ac */ /* 0x000e620008000a00 */
[----:B------:R0:W-:Y:S09]  /*899c0*/  STL [R1+0x91c], R26 ;  /* 0x00091c1a01007387 */ /* 0x0001f20000100800 */
[----:B------:R-:W-:Y:S01]  /*899d0*/  @P1 LOP3.LUT R39, R39, 0x10, RZ, 0xfc, !PT ;  /* 0x0000001027271812 */ /* 0x000fe200078efcff */
[----:B0-----:R-:W-:Y:S01]  /*899e0*/  UMOV UR16, UR20 ;  /* 0x0000001400107c82 */ /* 0x001fe20008000000 */
[----:B------:R-:W-:Y:S01]  /*899f0*/  IMAD.U32 R26, RZ, RZ, UR21 ;  /* 0x00000015ff1a7e24 */ /* 0x000fe2000f8e00ff */
[----:B------:R-:W-:Y:S01]  /*89a00*/  ISETP.LT.AND P0, PT, R5, UR16, !P0 ;  /* 0x0000001005007c0c */ /* 0x000fe2000c701270 */
[----:B------:R-:W0:Y:S01]  /*89a10*/  LDCU.64 UR20, c[0x0][0x398] ;  /* 0x00007300ff1477ac */ /* 0x000e220008000a00 */
[----:B------:R-:W-:-:S02]  /*89a20*/  LOP3.LUT R39, R39, 0xfffffff7, RZ, 0xc0, !PT ;  /* 0xfffffff727277812 */ /* 0x000fc400078ec0ff */
[----:B------:R1:W-:Y:S09]  /*89a30*/  STL [R1+0x918], R26 ;  /* 0x0009181a01007387 */ /* 0x0003f20000100800 */
[----:B------:R-:W-:Y:S01]  /*89a40*/  @P0 LOP3.LUT R39, R39, 0x8, RZ, 0xfc, !PT ;  /* 0x0000000827270812 */ /* 0x000fe200078efcff */
[----:B-1----:R-:W-:Y:S01]  /*89a50*/  IMAD.U32 R26, RZ, RZ, UR19 ;  /* 0x00000013ff1a7e24 */ /* 0x002fe2000f8e00ff */
[----:B------:R-:W-:Y:S01]  /*89a60*/  ISETP.GE.AND P0, PT, R58, UR29, PT ;  /* 0x0000001d3a007c0c */ /* 0x000fe2000bf06270 */
[----:B------:R-:W-:Y:S01]  /*89a70*/  VIADD R58, R0, 0x4e ;  /* 0x0000004e003a7836 */ /* 0x000fe20000000000 */
[----:B------:R-:W-:-:S02]  /*89a80*/  LOP3.LUT R39, R39, 0xfffffffb, RZ, 0xc0, !PT ;  /* 0xfffffffb27277812 */ /* 0x000fc400078ec0ff */
[----:B------:R-:W-:Y:S01]  /*89a90*/  ISETP.LT.AND P1, PT, R6, UR18, !P0 ;  /* 0x0000001206007c0c */ /* 0x000fe2000c721270 */
[----:B------:R1:W-:Y:S01]  /*89aa0*/  STL [R1+0x7bc], R26 ;  /* 0x0007bc1a01007387 */ /* 0x0003e20000100800 */
[----:B0-----:R-:W-:Y:S01]  /*89ab0*/  UMOV UR16, UR20 ;  /* 0x0000001400107c82 */ /* 0x001fe20008000000 */
[----:B------:R-:W0:Y:S01]  /*89ac0*/  LDCU.64 UR18, c[0x0][0x398] ;  /* 0x00007300ff1277ac */ /* 0x000e220008000a00 */
[----:B------:R-:W-:Y:S01]  /*89ad0*/  ISETP.LT.AND P0, PT, R5, UR16, !P0 ;  /* 0x0000001005007c0c */ /* 0x000fe2000c701270 */
[----:B-1----:R-:W-:Y:S01]  /*89ae0*/  IMAD.U32 R26, RZ, RZ, UR21 ;  /* 0x00000015ff1a7e24 */ /* 0x002fe2000f8e00ff */
[----:B------:R-:W1:Y:S07]  /*89af0*/  LDCU.64 UR20, c[0x0][0x398] ;  /* 0x00007300ff1477ac */ /* 0x000e6e0008000a00 */
[----:B------:R-:W-:Y:S01]  /*89b00*/  @P1 LOP3.LUT R39, R39, 0x4, RZ, 0xfc, !PT ;  /* 0x0000000427271812 */ /* 0x000fe200078efcff */
[----:B------:R0:W-:Y:S03]  /*89b10*/  STL [R1+0x7b8], R26 ;  /* 0x0007b81a01007387 */ /* 0x0001e60000100800 */
[----:B------:R-:W-:-:S04]  /*89b20*/  LOP3.LUT R39, R39, 0xfffffffd, RZ, 0xc0, !PT ;  /* 0xfffffffd27277812 */ /* 0x000fc800078ec0ff */
[----:B------:R-:W-:Y:S02]  /*89b30*/  @P0 LOP3.LUT R39, R39, 0x2, RZ, 0xfc, !PT ;  /* 0x0000000227270812 */ /* 0x000fe400078efcff */
[----:B------:R-:W-:Y:S01]  /*89b40*/  ISETP.GE.AND P0, PT, R58, UR39, PT ;  /* 0x000000273a007c0c */ /* 0x000fe2000bf06270 */
[----:B------:R-:W-:Y:S01]  /*89b50*/  VIADD R58, R0, 0x4d ;  /* 0x0000004d003a7836 */ /* 0x000fe20000000000 */
[----:B------:R-:W-:Y:S01]  /*89b60*/  LOP3.LUT R39, R39, 0xfffffffe, RZ, 0xc0, !PT ;  /* 0xfffffffe27277812 */ /* 0x000fe200078ec0ff */
[----:B0-----:R-:W-:Y:S01]  /*89b70*/  IMAD.U32 R26, RZ, RZ, UR19 ;  /* 0x00000013ff1a7e24 */ /* 0x001fe2000f8e00ff */
[----:B------:R-:W-:Y:S01]  /*89b80*/  ISETP.LT.AND P1, PT, R6, UR18, !P0 ;  /* 0x0000001206007c0c */ /* 0x000fe2000c721270 */
[----:B------:R-:W0:Y:S01]  /*89b90*/  LDCU.64 UR18, c[0x0][0x398] ;  /* 0x00007300ff1277ac */ /* 0x000e220008000a00 */
[----:B-1----:R-:W-:Y:S02]  /*89ba0*/  IMAD.U32 R57, RZ, RZ, UR21 ;  /* 0x00000015ff397e24 */ /* 0x002fe4000f8e00ff */
[----:B------:R0:W-:Y:S01]  /*89bb0*/  STL [R1+0x79c], R26 ;  /* 0x00079c1a01007387 */ /* 0x0001e20000100800 */
[----:B------:R-:W-:Y:S01]  /*89bc0*/  UMOV UR16, UR20 ;  /* 0x0000001400107c82 */ /* 0x000fe20008000000 */
[----:B------:R-:W1:Y:S01]  /*89bd0*/  LDCU.64 UR20, c[0x0][0x398] ;  /* 0x00007300ff1477ac */ /* 0x000e620008000a00 */
[----:B------:R-:W-:Y:S01]  /*89be0*/  ISETP.LT.AND P0, PT, R5, UR16, !P0 ;  /* 0x0000001005007c0c */ /* 0x000fe2000c701270 */
[----:B------:R-:W-:Y:S01]  /*89bf0*/  STL [R1+0x2890], R57 ;  /* 0x0028903901007387 */ /* 0x000fe20000100800 */
[----:B------:R-:W2:Y:S04]  /*89c00*/  LDCU.64 UR38, c[0x0][0x398] ;  /* 0x00007300ff2677ac */ /* 0x000ea80008000a00 */
[----:B------:R-:W-:-:S05]  /*89c10*/  @P1 LOP3.LUT R39, R39, 0x1, RZ, 0xfc, !PT ;  /* 0x0000000127271812 */ /* 0x000fca00078efcff */
[----:B------:R-:W-:Y:S01]  /*89c20*/  STL [R1+0x27f8], R39 ;  /* 0x0027f82701007387 */ /* 0x000fe20000100800 */
[----:B0-----:R-:W-:Y:S01]  /*89c30*/  IMAD.U32 R26, RZ, RZ, UR19 ;  /* 0x00000013ff1a7e24 */ /* 0x001fe2000f8e00ff */
[----:B------:R-:W-:Y:S02]  /*89c40*/  @P0 LOP3.LUT R38, R38, 0x40000000, RZ, 0xfc, !PT ;  /* 0x4000000026260812 */ /* 0x000fe400078efcff */
[----:B------:R-:W-:Y:S01]  /*89c50*/  ISETP.GE.AND P0, PT, R58, UR49, PT ;  /* 0x000000313a007c0c */ /* 0x000fe2000bf06270 */
[----:B------:R-:W-:Y:S01]  /*89c60*/  VIADD R58, R0, 0x4c ;  /* 0x0000004c003a7836 */ /* 0x000fe20000000000 */
[----:B-1----:R-:W-:Y:S01]  /*89c70*/  UMOV UR16, UR20 ;  /* 0x0000001400107c82 */ /* 0x002fe20008000000 */
[----:B------:R-:W-:Y:S01]  /*89c80*/  LOP3.LUT R38, R38, 0xdfffffff, RZ, 0xc0, !PT ;  /* 0xdfffffff26267812 */ /* 0x000fe200078ec0ff */
[----:B------:R0:W-:Y:S01]  /*89c90*/  STL [R1+0x794], R26 ;  /* 0x0007941a01007387 */ /* 0x0001e20000100800 */
[----:B------:R-:W-:Y:S01]  /*89ca0*/  ISETP.LT.AND P1, PT, R6, UR18, !P0 ;  /* 0x0000001206007c0c */ /* 0x000fe2000c721270 */
[----:B------:R-:W1:Y:S01]  /*89cb0*/  LDCU.64 UR18, c[0x0][0x398] ;  /* 0x00007300ff1277ac */ /* 0x000e620008000a00 */
[----:B------:R-:W-:Y:S01]  /*89cc0*/  ISETP.LT.AND P0, PT, R5, UR16, !P0 ;  /* 0x0000001005007c0c */ /* 0x000fe2000c701270 */
[----:B0-----:R-:W-:Y:S01]  /*89cd0*/  IMAD.U32 R26, RZ, RZ, UR21 ;  /* 0x00000015ff1a7e24 */ /* 0x001fe2000f8e00ff */
[----:B------:R-:W0:Y:S09]  /*89ce0*/  LDCU.64 UR20, c[0x0][0x398] ;  /* 0x00007300ff1477ac */ /* 0x000e320008000a00 */
[----:B------:R-:W-:Y:S01]  /*89cf0*/  @P1 LOP3.LUT R38, R38, 0x20000000, RZ, 0xfc, !PT ;  /* 0x2000000026261812 */ /* 0x000fe200078efcff */
[----:B------:R1:W-:Y:S03]  /*89d00*/  STL [R1+0x790], R26 ;  /* 0x0007901a01007387 */ /* 0x0003e60000100800 */
[----:B------:R-:W-:-:S04]  /*89d10*/  LOP3.LUT R38, R38, 0xf7ffffff, RZ, 0xc0, !PT ;  /* 0xf7ffffff26267812 */ /* 0x000fc800078ec0ff */
[----:B------:R-:W-:Y:S02]  /*89d20*/  @P0 LOP3.LUT R38, R38, 0x8000000, RZ, 0xfc, !PT ;  /* 0x0800000026260812 */ /* 0x000fe400078efcff */
[----:B------:R-:W-:Y:S01]  /*89d30*/  ISETP.GE.AND P0, PT, R58, UR59, PT ;  /* 0x0000003b3a007c0c */ /* 0x000fe2000bf06270 */
[----:B-1----:R-:W-:Y:S01]  /*89d40*/  IMAD.U32 R26, RZ, RZ, UR19 ;  /* 0x00000013ff1a7e24 */ /* 0x002fe2000f8e00ff */
[----:B------:R-:W-:Y:S01]  /*89d50*/  LOP3.LUT R38, R38, 0xfdffffff, RZ, 0xc0, !PT ;  /* 0xfdffffff26267812 */ /* 0x000fe200078ec0ff */
[----:B------:R-:W-:Y:S01]  /*89d60*/  VIADD R58, R0, 0x4b ;  /* 0x0000004b003a7836 */ /* 0x000fe20000000000 */
[----:B------:R-:W-:Y:S01]  /*89d70*/  ISETP.LT.AND P1, PT, R6, UR18, !P0 ;  /* 0x0000001206007c0c */ /* 0x000fe2000c721270 */
[----:B0-----:R-:W-:Y:S01]  /*89d80*/  UMOV UR16, UR20 ;  /* 0x0000001400107c82 */ /* 0x001fe20008000000 */
[----:B------:R-:W0:Y:S01]  /*89d90*/  LDCU.64 UR18, c[0x0][0x398] ;  /* 0x00007300ff1277ac */ /* 0x000e220008000a00 */
[----:B------:R-:W-:Y:S01]  /*89da0*/  ISETP.LT.AND P0, PT, R5, UR16, !P0 ;  /* 0x0000001005007c0c */ /* 0x000fe2000c701270 */
[----:B------:R1:W-:Y:S01]  /*89db0*/  STL [R1+0x78c], R26 ;  /* 0x00078c1a01007387 */ /* 0x0003e20000100800 */
[----:B------:R-:W-:Y:S01]  /*89dc0*/  R2UR UR52, R4 ;  /* 0x00000000043472ca */ /* 0x000fe200000e0000 */
[----:B------:R-:W0:Y:S07]  /*89dd0*/  LDCU.64 UR58, c[0x0][0x398] ;  /* 0x00007300ff3a77ac */ /* 0x000e2e0008000a00 */
[----:B------:R-:W-:Y:S01]  /*89de0*/  @P1 LOP3.LUT R38, R38, 0x2000000, RZ, 0xfc, !PT ;  /* 0x0200000026261812 */ /* 0x000fe200078efcff */
[----:B-1----:R-:W-:Y:S01]  /*89df0*/  IMAD.U32 R26, RZ, RZ, UR21 ;  /* 0x00000015ff1a7e24 */ /* 0x002fe2000f8e00ff */
[----:B------:R-:W1:Y:S02]  /*89e00*/  LDCU.64 UR20, c[0x0][0x398] ;  /* 0x00007300ff1477ac */ /* 0x000e640008000a00 */
[----:B------:R-:W-:-:S02]  /*89e10*/  LOP3.LUT R38, R38, 0xff7fffff, RZ, 0xc0, !PT ;  /* 0xff7fffff26267812 */ /* 0x000fc400078ec0ff */
[----:B------:R2:W-:Y:S02]  /*89e20*/  STL [R1+0x788], R26 ;  /* 0x0007881a01007387 */ /* 0x0005e40000100800 */
[----:B------:R-:W-:Y:S02]  /*89e30*/  @P0 LOP3.LUT R38, R38, 0x800000, RZ, 0xfc, !PT ;  /* 0x0080000026260812 */ /* 0x000fe400078efcff */
[----:B------:R-:W-:Y:S01]  /*89e40*/  ISETP.GE.AND P0, PT, R58, UR67, PT ;  /* 0x000000433a007c0c */ /* 0x000fe2000bf06270 */
[----:B------:R-:W-:Y:S01]  /*89e50*/  VIADD R58, R0, 0x4a ;  /* 0x0000004a003a7836 */ /* 0x000fe20000000000 */
[----:B------:R-:W-:Y:S01]  /*89e60*/  LOP3.LUT R38, R38, 0xffbfffff, RZ, 0xc0, !PT ;  /* 0xffbfffff26267812 */ /* 0x000fe200078ec0ff */
[----:B------:R-:W3:Y:S01]  /*89e70*/  LDCU.64 UR66, c[0x0][0x398] ;  /* 0x00007300ff4277ac */ /* 0x000ee20008000a00 */
[----:B0-----:R-:W-:Y:S01]  /*89e80*/  ISETP.LT.AND P1, PT, R6, UR18, !P0 ;  /* 0x0000001206007c0c */ /* 0x001fe2000c721270 */
[----:B--2---:R-:W-:Y:S01]  /*89e90*/  IMAD.U32 R26, RZ, RZ, UR19 ;  /* 0x00000013ff1a7e24 */ /* 0x004fe2000f8e00ff */
[----:B------:R-:W0:Y:S01]  /*89ea0*/  LDCU.64 UR18, c[0x0][0x398] ;  /* 0x00007300ff1277ac */ /* 0x000e220008000a00 */
[----:B-1----:R-:W-:-:S03]  /*89eb0*/  UMOV UR16, UR20 ;  /* 0x0000001400107c82 */ /* 0x002fc60008000000 */
[----:B------:R1:W-:Y:S01]  /*89ec0*/  STL [R1+0x784], R26 ;  /* 0x0007841a01007387 */ /* 0x0003e20000100800 */
[----:B------:R-:W-:-:S06]  /*89ed0*/  ISETP.LT.AND P0, PT, R5, UR16, !P0 ;  /* 0x0000001005007c0c */ /* 0x000fcc000c701270 */
[----:B------:R-:W-:-:S04]  /*89ee0*/  @P1 LOP3.LUT R38, R38, 0x400000, RZ, 0xfc, !PT ;  /* 0x0040000026261812 */ /* 0x000fc800078efcff */
[----:B------:R-:W-:Y:S01]  /*89ef0*/  LOP3.LUT R38, R38, 0xfff7ffff, RZ, 0xc0, !PT ;  /* 0xfff7ffff26267812 */ /* 0x000fe200078ec0ff */
[----:B-1----:R-:W-:Y:S01]  /*89f00*/  IMAD.U32 R26, RZ, RZ, UR21 ;  /* 0x00000015ff1a7e24 */ /* 0x002fe2000f8e00ff */
[----:B------:R-:W1:Y:S02]  /*89f10*/  LDCU.64 UR20, c[0x0][0x398] ;  /* 0x00007300ff1477ac */ /* 0x000e640008000a00 */
[----:B------:R-:W-:Y:S02]  /*89f20*/  @P0 LOP3.LUT R38, R38, 0x80000, RZ, 0xfc, !PT ;  /* 0x0008000026260812 */ /* 0x000fe400078efcff */
[----:B------:R2:W-:Y:S01]  /*89f30*/  STL [R1+0x780], R26 ;  /* 0x0007801a01007387 */ /* 0x0005e20000100800 */
[----:B------:R-:W-:Y:S01]  /*89f40*/  ISETP.GE.AND P0, PT, R58, UR17, PT ;  /* 0x000000113a007c0c */ /* 0x000fe2000bf06270 */
[----:B------:R-:W-:Y:S01]  /*89f50*/  VIADD R58, R0, 0x49 ;  /* 0x00000049003a7836 */ /* 0x000fe20000000000 */
[----:B------:R-:W-:Y:S02]  /*89f60*/  LOP3.LUT R38, R38, 0xfffbffff, RZ, 0xc0, !PT ;  /* 0xfffbffff26267812 */ /* 0x000fe400078ec0ff */
[----:B0-----:R-:W-:Y:S01]  /*89f70*/  ISETP.LT.AND P1, PT, R6, UR18, !P0 ;  /* 0x0000001206007c0c */ /* 0x001fe2000c721270 */
[----:B--2---:R-:W-:Y:S01]  /*89f80*/  IMAD.U32 R26, RZ, RZ, UR19 ;  /* 0x00000013ff1a7e24 */ /* 0x004fe2000f8e00ff */
[----:B------:R-:W0:Y:S01]  /*89f90*/  LDCU.64 UR18, c[0x0][0x398] ;  /* 0x00007300ff1277ac */ /* 0x000e220008000a00 */
[----:B-1----:R-:W-:-:S03]  /*89fa0*/  UMOV UR16, UR20 ;  /* 0x0000001400107c82 */ /* 0x002fc60008000000 */
[----:B------:R1:W-:Y:S01]  /*89fb0*/  STL [R1+0x77c], R26 ;  /* 0x00077c1a01007387 */ /* 0x0003e20000100800 */
[----:B------:R-:W-:Y:S01]  /*89fc0*/  ISETP.LT.AND P0, PT, R5, UR16, !P0 ;  /* 0x0000001005007c0c */ /* 0x000fe2000c701270 */
[----:B------:R-:W-:Y:S01]  /*89fd0*/  UMOV UR20, UR6 ;  /* 0x0000000600147c82 */ /* 0x000fe20008000000 */
[----:B------:R-:W2:Y:S04]  /*89fe0*/  LDCU.64 UR16, c[0x0][0x398] ;  /* 0x00007300ff1077ac */ /* 0x000ea80008000a00 */
[----:B------:R-:W-:-:S04]  /*89ff0*/  @P1 LOP3.LUT R38, R38, 0x40000, RZ, 0xfc, !PT ;  /* 0x0004000026261812 */ /* 0x000fc800078efcff */
[----:B------:R-:W-:Y:S01]  /*8a000*/  LOP3.LUT R38, R38, 0xfffeffff, RZ, 0xc0, !PT ;  /* 0xfffeffff26267812 */ /* 0x000fe200078ec0ff */
[----:B-1----:R-:W-:-:S03]  /*8a010*/  IMAD.U32 R26, RZ, RZ, UR21 ;  /* 0x00000015ff1a7e24 */ /* 0x002fc6000f8e00ff */
[----:B------:R-:W-:Y:S02]  /*8a020*/  @P0 LOP3.LUT R38, R38, 0x10000, RZ, 0xfc, !PT ;  /* 0x0001000026260812 */ /* 0x000fe400078efcff */
[----:B------:R2:W-:Y:S01]  /*8a030*/  STL [R1+0x778], R26 ;  /* 0x0007781a01007387 */ /* 0x0005e20000100800 */
[----:B------:R-:W-:Y:S01]  /*8a040*/  ISETP.GE.AND P0, PT, R58, UR27, PT ;  /* 0x0000001b3a007c0c */ /* 0x000fe2000bf06270 */
[----:B------:R-:W-:Y:S01]  /*8a050*/  VIADD R58, R0, 0x48 ;  /* 0x00000048003a7836 */ /* 0x000fe20000000000 */
[----:B------:R-:W-:Y:S01]  /*8a060*/  LOP3.LUT R38, R38, 0xffffbfff, RZ, 0xc0, !PT ;  /* 0xffffbfff26267812 */ /* 0x000fe200078ec0ff */
[----:B------:R-:W1:Y:S01]  /*8a070*/  LDCU.64 UR26, c[0x0][0x398] ;  /* 0x00007300ff1a77ac */ /* 0x000e620008000a00 */
[----:B--2---:R-:W-:Y:S01]  /*8a080*/  IMAD.U32 R26, RZ, RZ, UR17 ;  /* 0x00000011ff1a7e24 */ /* 0x004fe2000f8e00ff */
[----:B------:R-:W-:Y:S01]  /*8a090*/  UMOV UR17, UR16 ;  /* 0x0000001000117c82 */ /* 0x000fe20008000000 */
[----:B0-----:R-:W-:Y:S01]  /*8a0a0*/  UMOV UR16, UR18 ;  /* 0x0000001200107c82 */ /* 0x001fe20008000000 */
[----:B------:R-:W-:-:S02]  /*8a0b0*/  ISETP.LT.AND P1, PT, R6, UR17, !P0 ;  /* 0x0000001106007c0c */ /* 0x000fc4000c721270 */
[----:B------:R-:W-:Y:S01]  /*8a0c0*/  ISETP.LT.AND P0, PT, R5, UR16, !P0 ;  /* 0x0000001005007c0c */ /* 0x000fe2000c701270 */
[----:B------:R-:W0:Y:S01]  /*8a0d0*/  LDCU.64 UR16, c[0x0][0x398] ;  /* 0x00007300ff1077ac */ /* 0x000e220008000a00 */
[----:B------:R2:W-:Y:S09]  /*8a0e0*/  STL [R1+0x774], R26 ;  /* 0x0007741a01007387 */ /* 0x0005f20000100800 */
[----:B------:R-:W-:Y:S01]  /*8a0f0*/  @P1 LOP3.LUT R38, R38, 0x4000, RZ, 0xfc, !PT ;  /* 0x0000400026261812 */ /* 0x000fe200078efcff */
[----:B--2---:R-:W-:Y:S01]  /*8a100*/  IMAD.U32 R26, RZ, RZ, UR19 ;  /* 0x00000013ff1a7e24 */ /* 0x004fe2000f8e00ff */
[----:B------:R-:W2:Y:S02]  /*8a110*/  LDCU.64 UR18, c[0x0][0x398] ;  /* 0x00007300ff1277ac */ /* 0x000ea40008000a00 */
[----:B------:R-:W-:-:S02]  /*8a120*/  LOP3.LUT R38, R38, 0xffffefff, RZ, 0xc0, !PT ;  /* 0xffffefff26267812 */ /* 0x000fc400078ec0ff */
[----:B------:R0:W-:Y:S02]  /*8a130*/  STL [R1+0x770], R26 ;  /* 0x0007701a01007387 */ /* 0x0001e40000100800 */
[----:B------:R-:W-:Y:S02]  /*8a140*/  @P0 LOP3.LUT R38, R38, 0x1000, RZ, 0xfc, !PT ;  /* 0x0000100026260812 */ /* 0x000fe400078efcff */
[----:B------:R-:W-:Y:S01]  /*8a150*/  ISETP.GE.AND P0, PT, R58, UR37, PT ;  /* 0x000000253a007c0c */ /* 0x000fe2000bf06270 */
[----:B------:R-:W-:Y:S01]  /*8a160*/  VIADD R58, R0, 0x47 ;  /* 0x00000047003a7836 */ /* 0x000fe20000000000 */
[----:B------:R-:W-:Y:S01]  /*8a170*/  LOP3.LUT R38, R38, 0xfffff7ff, RZ, 0xc0, !PT ;  /* 0xfffff7ff26267812 */ /* 0x000fe200078ec0ff */
[----:B0-----:R-:W-:Y:S01]  /*8a180*/  IMAD.U32 R26, RZ, RZ, UR17 ;  /* 0x00000011ff1a7e24 */ /* 0x001fe2000f8e00ff */
[----:B------:R-:W-:Y:S02]  /*8a190*/  UMOV UR17, UR16 ;  /* 0x0000001000117c82 */ /* 0x000fe40008000000 */
[----:B------:R-:W-:Y:S01]  /*8a1a0*/  ISETP.LT.AND P1, PT, R6, UR17, !P0 ;  /* 0x0000001106007c0c */ /* 0x000fe2000c721270 */
[----:B--2---:R-:W-:Y:S01]  /*8a1b0*/  UMOV UR16, UR18 ;  /* 0x0000001200107c82 */ /* 0x004fe20008000000 */
[----:B------:R0:W-:Y:S01]  /*8a1c0*/  STL [R1+0x76c], R26 ;  /* 0x00076c1a01007387 */ /* 0x0001e20000100800 */
[----:B------:R-:W-:-:S02]  /*8a1d0*/  ISETP.LT.AND P0, PT, R5, UR16, !P0 ;  /* 0x0000001005007c0c */ /* 0x000fc4000c701270 */
[----:B------:R-:W2:Y:S01]  /*8a1e0*/  LDCU.64 UR16, c[0x0][0x398] ;  /* 0x00007300ff1077ac */ /* 0x000ea20008000a00 */
[----:B0-----:R-:W-:Y:S01]  /*8a1f0*/  IMAD.U32 R26, RZ, RZ, UR19 ;  /* 0x00000013ff1a7e24 */ /* 0x001fe2000f8e00ff */
[----:B------:R-:W0:Y:S06]  /*8a200*/  LDCU.64 UR18, c[0x0][0x398] ;  /* 0x00007300ff1277ac */ /* 0x000e2c0008000a00 */
[----:B------:R-:W-:Y:S01]  /*8a210*/  @P1 LOP3.LUT R38, R38, 0x800, RZ, 0xfc, !PT ;  /* 0x0000080026261812 */ /* 0x000fe200078efcff */
[----:B------:R2:W-:Y:S03]  /*8a220*/  STL [R1+0x768], R26 ;  /* 0x0007681a01007387 */ /* 0x0005e60000100800 */
[----:B------:R-:W-:-:S04]  /*8a230*/  LOP3.LUT R38, R38, 0xfffffeff, RZ, 0xc0, !PT ;  /* 0xfffffeff26267812 */ /* 0x000fc800078ec0ff */
[----:B------:R-:W-:Y:S02]  /*8a240*/  @P0 LOP3.LUT R38, R38, 0x100, RZ, 0xfc, !PT ;  /* 0x0000010026260812 */ /* 0x000fe400078efcff */
[----:B------:R-:W-:Y:S01]  /*8a250*/  ISETP.GE.AND P0, PT, R58, UR47, PT ;  /* 0x0000002f3a007c0c */ /* 0x000fe2000bf06270 */
[----:B------:R-:W-:Y:S01]  /*8a260*/  VIADD R58, R0, 0x46 ;  /* 0x00000046003a7836 */ /* 0x000fe20000000000 */
[----:B------:R-:W-:Y:S01]  /*8a270*/  LOP3.LUT R38, R38, 0xffffff7f, RZ, 0xc0, !PT ;  /* 0xffffff7f26267812 */ /* 0x000fe200078ec0ff */
[----:B--2---:R-:W-:Y:S01]  /*8a280*/  IMAD.U32 R26, RZ, RZ, UR17 ;  /* 0x00000011ff1a7e24 */ /* 0x004fe2000f8e00ff */
[----:B------:R-:W-:Y:S01]  /*8a290*/  UMOV UR17, UR16 ;  /* 0x0000001000117c82 */ /* 0x000fe20008000000 */
[----:B------:R-:W2:Y:S01]  /*8a2a0*/  LDCU.64 UR46, c[0x0][0x398] ;  /* 0x00007300ff2e77ac */ /* 0x000ea20008000a00 */
[----:B------:R-:W-:Y:S02]  /*8a2b0*/  ISETP.LT.AND P1, PT, R6, UR17, !P0 ;  /* 0x0000001106007c0c */ /* 0x000fe4000c721270 */
[----:B------:R1:W-:Y:S01]  /*8a2c0*/  STL [R1+0x764], R26 ;  /* 0x0007641a01007387 */ /* 0x0003e20000100800 */
[----:B0-----:R-:W-:-:S02]  /*8a2d0*/  UMOV UR16, UR18 ;  /* 0x0000001200107c82 */ /* 0x001fc40008000000 */
[----:B------:R-:W-:Y:S02]  /*8a2e0*/  ISETP.LT.AND P0, PT, R5, UR16, !P0 ;  /* 0x0000001005007c0c */ /* 0x000fe4000c701270 */
[----:B------:R-:W0:Y:S01]  /*8a2f0*/  LDCU.64 UR16, c[0x0][0x398] ;  /* 0x00007300ff1077ac */ /* 0x000e220008000a00 */
[----:B-1----:R-:W-:Y:S01]  /*8a300*/  IMAD.U32 R26, RZ, RZ, UR19 ;  /* 0x00000013ff1a7e24 */ /* 0x002fe2000f8e00ff */
[----:B------:R-:W1:Y:S04]  /*8a310*/  LDCU.64 UR18, c[0x0][0x398] ;  /* 0x00007300ff1277ac */ /* 0x000e680008000a00 */
        /* <DEDUP_REMOVED lines=8> */
[----:B------:R-:W-:Y:S02]  /*8a3a0*/  UMOV UR17, UR16 ;  /* 0x0000001000117c82 */ /* 0x000fe40008000000 */
[----:B------:R-:W-:Y:S01]  /*8a3b0*/  ISETP.LT.AND P1, PT, R6, UR17, !P0 ;  /* 0x0000001106007c0c */ /* 0x000fe2000c721270 */
[----:B-1----:R-:W-:Y:S01]  /*8a3c0*/  UMOV UR16, UR18 ;  /* 0x0000001200107c82 */ /* 0x002fe20008000000 */
[----:B------:R0:W-:Y:S01]  /*8a3d0*/  STL [R1+0x74c], R26 ;  /* 0x00074c1a01007387 */ /* 0x0001e20000100800 */
[----:B------:R-:W-:-:S02]  /*8a3e0*/  ISETP.LT.AND P0, PT, R5, UR16, !P0 ;  /* 0x0000001005007c0c */ /* 0x000fc4000c701270 */
[----:B------:R-:W1:Y:S01]  /*8a3f0*/  LDCU.64 UR16, c[0x0][0x398] ;  /* 0x00007300ff1077ac */ /* 0x000e620008000a00 */
        /* <DEDUP_REMOVED lines=9> */
[----:B-1----:R-:W-:Y:S01]  /*8a490*/  IMAD.U32 R26, RZ, RZ, UR17 ;  /* 0x00000011ff1a7e24 */ /* 0x002fe2000f8e00ff */
[----:B------:R-:W-:Y:S02]  /*8a4a0*/  UMOV UR17, UR16 ;  /* 0x0000001000117c82 */ /* 0x000fe40008000000 */
[----:B------:R-:W-:Y:S01]  /*8a4b0*/  ISETP.LT.AND P1, PT, R6, UR17, !P0 ;  /* 0x0000001106007c0c */ /* 0x000fe2000c721270 */
[----:B0-----:R-:W-:Y:S01]  /*8a4c0*/  UMOV UR16, UR18 ;  /* 0x0000001200107c82 */ /* 0x001fe20008000000 */
[----:B------:R0:W-:Y:S01]  /*8a4d0*/  STL [R1+0x744], R26 ;  /* 0x0007441a01007387 */ /* 0x0001e20000100800 */
[----:B------:R-:W-:-:S02]  /*8a4e0*/  ISETP.LT.AND P0, PT, R5, UR16, !P0 ;  /* 0x0000001005007c0c */ /* 0x000fc4000c701270 */
[----:B------:R-:W1:Y:S01]  /*8a4f0*/  LDCU.64 UR16, c[0x0][0x398] ;  /* 0x00007300ff1077ac */ /* 0x000e620008000a00 */
[----:B0-----:R-:W-:Y:S01]  /*8a500*/  IMAD.U32 R26, RZ, RZ, UR19 ;  /* 0x00000013ff1a7e24 */ /* 0x001fe2000f8e00ff */
[----:B------:R-:W0:Y:S06]  /*8a510*/  LDCU.64 UR18, c[0x0][0x398] ;  /* 0x00007300ff1277ac */ /* 0x000e2c0008000a00 */
[----:B------:R-:W-:-:S03]  /*8a520*/  @P1 LOP3.LUT R38, R38, 0x1, RZ, 0xfc, !PT ;  /* 0x0000000126261812 */ /* 0x000fc600078efcff */
[----:B------:R-:W-:Y:S01]  /*8a530*/  @P0 LOP3.LUT R37, R37, 0x20000000, RZ, 0xfc, !PT ;  /* 0x2000000025250812 */ /* 0x000fe200078efcff */
[----:B------:R2:W-:Y:S01]  /*8a540*/  STL [R1+0x740], R26 ;  /* 0x0007401a01007387 */ /* 0x0005e20000100800 */
[----:B------:R-:W-:Y:S01]  /*8a550*/  ISETP.GE.AND P0, PT, R58, UR13, PT ;  /* 0x0000000d3a007c0c */ /* 0x000fe2000bf06270 */
[----:B------:R-:W-:Y:S01]  /*8a560*/  VIADD R58, R0, 0x43 ;  /* 0x00000043003a7836 */ /* 0x000fe20000000000 */
[----:B------:R-:W-:Y:S01]  /*8a570*/  LOP3.LUT R37, R37, 0xefffffff, RZ, 0xc0, !PT ;  /* 0xefffffff25257812 */ /* 0x000fe200078ec0ff */
[----:B------:R-:W-:Y:S01]  /*8a580*/  STL [R1+0x27fc], R38 ;  /* 0x0027fc2601007387 */ /* 0x000fe20000100800 */
[----:B-1----:R-:W-:Y:S01]  /*8a590*/  ISETP.LT.AND P1, PT, R6, UR16, !P0 ;  /* 0x0000001006007c0c */ /* 0x002fe2000c721270 */
[----:B--2---:R-:W-:Y:S01]  /*8a5a0*/  IMAD.U32 R26, RZ, RZ, UR17 ;  /* 0x00000011ff1a7e24 */ /* 0x004fe2000f8e00ff */
[----:B------:R-:W1:Y:S04]  /*8a5b0*/  LDCU.64 UR16, c[0x0][0x398] ;  /* 0x00007300ff1077ac */ /* 0x000e680008000a00 */
[----:B------:R2:W-:Y:S01]  /*8a5c0*/  STL [R1+0x73c], R26 ;  /* 0x00073c1a01007387 */ /* 0x0005e20000100800 */
[----:B0-----:R-:W-:-:S02]  /*8a5d0*/  UMOV UR15, UR18 ;  /* 0x00000012000f7c82 */ /* 0x001fc40008000000 */
[----:B------:R-:W-:-:S04]  /*8a5e0*/  ISETP.LT.AND P0, PT, R5, UR15, !P0 ;  /* 0x0000000f05007c0c */ /* 0x000fc8000c701270 */
[----:B------:R-:W-:-:S04]  /*8a5f0*/  @P1 LOP3.LUT R37, R37, 0x10000000, RZ, 0xfc, !PT ;  /* 0x1000000025251812 */ /* 0x000fc800078efcff */
[----:B------:R-:W-:Y:S01]  /*8a600*/  LOP3.LUT R37, R37, 0xfbffffff, RZ, 0xc0, !PT ;  /* 0xfbffffff25257812 */ /* 0x000fe200078ec0ff */
[----:B--2---:R-:W-:Y:S01]  /*8a610*/  IMAD.U32 R26, RZ, RZ, UR19 ;  /* 0x00000013ff1a7e24 */ /* 0x004fe2000f8e00ff */
[----:B------:R-:W0:Y:S04]  /*8a620*/  LDCU.64 UR18, c[0x0][0x398] ;  /* 0x00007300ff1277ac */ /* 0x000e280008000a00 */
[----:B------:R2:W-:Y:S01]  /*8a630*/  STL [R1+0x738], R26 ;  /* 0x0007381a01007387 */ /* 0x0005e20000100800 */
[----:B-1----:R-:W-:Y:S01]  /*8a640*/  UMOV UR15, UR16 ;  /* 0x00000010000f7c82 */ /* 0x002fe20008000000 */
[----:B------:R-:W-:Y:S02]  /*8a650*/  @P0 LOP3.LUT R37, R37, 0x4000000, RZ, 0xfc, !PT ;  /* 0x0400000025250812 */ /* 0x000fe400078efcff */
[----:B------:R-:W-:Y:S01]  /*8a660*/  ISETP.GE.AND P0, PT, R58, UR11, PT ;  /* 0x0000000b3a007c0c */ /* 0x000fe2000bf06270 */
[----:B------:R-:W-:Y:S01]  /*8a670*/  VIADD R58, R0, 0x42 ;  /* 0x00000042003a7836 */ /* 0x000fe20000000000 */
[----:B------:R-:W-:-:S02]  /*8a680*/  LOP3.LUT R37, R37, 0xfeffffff, RZ, 0xc0, !PT ;  /* 0xfeffffff25257812 */ /* 0x000fc400078ec0ff */
[----:B------:R-:W-:Y:S01]  /*8a690*/  ISETP.LT.AND P1, PT, R6, UR15, !P0 ;  /* 0x0000000f06007c0c */ /* 0x000fe2000c721270 */
[----:B--2---:R-:W-:Y:S01]  /*8a6a0*/  IMAD.U32 R26, RZ, RZ, UR17 ;  /* 0x00000011ff1a7e24 */ /* 0x004fe2000f8e00ff */
[----:B------:R-:W1:Y:S04]  /*8a6b0*/  LDCU.64 UR16, c[0x0][0x398] ;  /* 0x00007300ff1077ac */ /* 0x000e680008000a00 */
[----:B------:R1:W-:Y:S07]  /*8a6c0*/  STL [R1+0x734], R26 ;  /* 0x0007341a01007387 */ /* 0x0003ee0000100800 */
[----:B------:R-:W-:-:S04]  /*8a6d0*/  @P1 LOP3.LUT R37, R37, 0x1000000, RZ, 0xfc, !PT ;  /* 0x0100000025251812 */ /* 0x000fc800078efcff */
[----:B------:R-:W-:Y:S01]  /*8a6e0*/  LOP3.LUT R37, R37, 0xffbfffff, RZ, 0xc0, !PT ;  /* 0xffbfffff25257812 */ /* 0x000fe200078ec0ff */
[----:B-1----:R-:W-:Y:S01]  /*8a6f0*/  IMAD.U32 R26, RZ, RZ, UR17 ;  /* 0x00000011ff1a7e24 */ /* 0x002fe2000f8e00ff */
[----:B------:R-:W-:Y:S01]  /*8a700*/  UMOV UR13, UR16 ;  /* 0x00000010000d7c82 */ /* 0x000fe20008000000 */
[----:B------:R-:W1:Y:S01]  /*8a710*/  LDCU.64 UR16, c[0x0][0x398] ;  /* 0x00007300ff1077ac */ /* 0x000e620008000a00 */
[----:B------:R-:W-:Y:S02]  /*8a720*/  ISETP.LT.AND P0, PT, R5, UR13, !P0 ;  /* 0x0000000d05007c0c */ /* 0x000fe4000c701270 */
[----:B------:R2:W-:Y:S11]  /*8a730*/  STL [R1+0x730], R26 ;  /* 0x0007301a01007387 */ /* 0x0005f60000100800 */
[----:B------:R-:W-:-:S02]  /*8a740*/  @P0 LOP3.LUT R37, R37, 0x400000, RZ, 0xfc, !PT ;  /* 0x0040000025250812 */ /* 0x000fc400078efcff */
[----:B------:R-:W-:Y:S01]  /*8a750*/  ISETP.GE.AND P0, PT, R58, UR9, PT ;  /* 0x000000093a007c0c */ /* 0x000fe2000bf06270 */
[----:B------:R-:W-:Y:S01]  /*8a760*/  VIADD R58, R0, 0x41 ;  /* 0x00000041003a7836 */ /* 0x000fe20000000000 */
[----:B-1----:R-:W-:Y:S01]  /*8a770*/  UMOV UR13, UR16 ;  /* 0x00000010000d7c82 */ /* 0x002fe20008000000 */
[----:B--2---:R-:W-:Y:S01]  /*8a780*/  IMAD.U32 R26, RZ, RZ, UR17 ;  /* 0x00000011ff1a7e24 */ /* 0x004fe2000f8e00ff */
[----:B------:R-:W1:Y:S01]  /*8a790*/  LDCU.64 UR16, c[0x0][0x398] ;  /* 0x00007300ff1077ac */ /* 0x000e620008000a00 */
[----:B------:R-:W-:Y:S02]  /*8a7a0*/  ISETP.LT.AND P1, PT, R6, UR13, !P0 ;  /* 0x0000000d06007c0c */ /* 0x000fe4000c721270 */
[----:B------:R-:W-:Y:S01]  /*8a7b0*/  LOP3.LUT R37, R37, 0xffdfffff, RZ, 0xc0, !PT ;  /* 0xffdfffff25257812 */ /* 0x000fe200078ec0ff */
[----:B------:R2:W-:Y:S10]  /*8a7c0*/  STL [R1+0x72c], R26 ;  /* 0x00072c1a01007387 */ /* 0x0005f40000100800 */
[----:B------:R-:W-:Y:S01]  /*8a7d0*/  @P1 LOP3.LUT R37, R37, 0x200000, RZ, 0xfc, !PT ;  /* 0x0020000025251812 */ /* 0x000fe200078efcff */
[----:B-1----:R-:W-:Y:S01]  /*8a7e0*/  UMOV UR11, UR16 ;  /* 0x00000010000b7c82 */ /* 0x002fe20008000000 */
[----:B------:R-:W-:Y:S01]  /*8a7f0*/  UMOV UR16, UR14 ;  /* 0x0000000e00107c82 */ /* 0x000fe20008000000 */
[----:B------:R-:W1:Y:S01]  /*8a800*/  LDCU.64 UR14, c[0x0][0x398] ;  /* 0x00007300ff0e77ac */ /* 0x000e620008000a00 */
[----:B--2---:R-:W-:Y:S01]  /*8a810*/  IMAD.U32 R26, RZ, RZ, UR17 ;  /* 0x00000011ff1a7e24 */ /* 0x004fe2000f8e00ff */
[----:B------:R-:W-:-:S02]  /*8a820*/  ISETP.LT.AND P0, PT, R5, UR11, !P0 ;  /* 0x0000000b05007c0c */ /* 0x000fc4000c701270 */
[----:B------:R-:W-:Y:S02]  /*8a830*/  LOP3.LUT R37, R37, 0xfffbffff, RZ, 0xc0, !PT ;  /* 0xfffbffff25257812 */ /* 0x000fe400078ec0ff */
[----:B------:R1:W-:Y:S09]  /*8a840*/  STL [R1+0x728], R26 ;  /* 0x0007281a01007387 */ /* 0x0003f20000100800 */
[----:B------:R-:W-:-:S02]  /*8a850*/  @P0 LOP3.LUT R37, R37, 0x40000, RZ, 0xfc, !PT ;  /* 0x0004000025250812 */ /* 0x000fc400078efcff */
[----:B------:R-:W-:Y:S01]  /*8a860*/  ISETP.GE.AND P0, PT, R58, UR7, PT ;  /* 0x000000073a007c0c */ /* 0x000fe2000bf06270 */
[----:B-1----:R-:W-:Y:S01]  /*8a870*/  IMAD.U32 R26, RZ, RZ, UR15 ;  /* 0x0000000fff1a7e24 */ /* 0x002fe2000f8e00ff */
[----:B------:R-:W-:Y:S01]  /*8a880*/  UMOV UR11, UR14 ;  /* 0x0000000e000b7c82 */ /* 0x000fe20008000000 */
[----:B------:R-:W1:Y:S01]  /*8a890*/  LDCU.64 UR14, c[0x0][0x398] ;  /* 0x00007300ff0e77ac */ /* 0x000e620008000a00 */
[----:B------:R-:W-:Y:S01]  /*8a8a0*/  ISETP.LT.AND P1, PT, R6, UR11, !P0 ;  /* 0x0000000b06007c0c */ /* 0x000fe2000c721270 */
[----:B------:R-:W-:Y:S01]  /*8a8b0*/  VIADD R58, R0, 0x40 ;  /* 0x00000040003a7836 */ /* 0x000fe20000000000 */
[----:B------:R1:W-:Y:S01]  /*8a8c0*/  STL [R1+0x724], R26 ;  /* 0x0007241a01007387 */ /* 0x0003e20000100800 */
[----:B0-----:R-:W-:Y:S01]  /*8a8d0*/  UMOV UR7, UR18 ;  /* 0x0000001200077c82 */ /* 0x001fe20008000000 */
[----:B------:R-:W-:-:S09]  /*8a8e0*/  LOP3.LUT R37, R37, 0xfffdffff, RZ, 0xc0, !PT ;  /* 0xfffdffff25257812 */ /* 0x000fd200078ec0ff */
[----:B------:R-:W-:Y:S01]  /*8a8f0*/  @P1 LOP3.LUT R37, R37, 0x20000, RZ, 0xfc, !PT ;  /* 0x0002000025251812 */ /* 0x000fe200078efcff */
[----:B-1----:R-:W-:Y:S01]  /*8a900*/  IMAD.U32 R26, RZ, RZ, UR15 ;  /* 0x0000000fff1a7e24 */ /* 0x002fe2000f8e00ff */
[----:B------:R-:W-:Y:S02]  /*8a910*/  UMOV UR9, UR14 ;  /* 0x0000000e00097c82 */ /* 0x000fe40008000000 */
[----:B------:R-:W-:Y:S01]  /*8a920*/  LOP3.LUT R37, R37, 0xffff7fff, RZ, 0xc0, !PT ;  /* 0xffff7fff25257812 */ /* 0x000fe200078ec0ff */
[----:B------:R-:W-:Y:S01]  /*8a930*/  UMOV UR14, UR4 ;  /* 0x00000004000e7c82 */ /* 0x000fe20008000000 */
[----:B------:R-:W-:Y:S01]  /*8a940*/  ISETP.LT.AND P0, PT, R5, UR9, !P0 ;  /* 0x0000000905007c0c */ /* 0x000fe2000c701270 */
[----:B------:R0:W-:Y:S01]  /*8a950*/  STL [R1+0x720], R26 ;  /* 0x0007201a01007387 */ /* 0x0001e20000100800 */
[----:B------:R-:W1:Y:S01]  /*8a960*/  LDCU.64 UR8, c[0x0][0x398] ;  /* 0x00007300ff0877ac */ /* 0x000e620008000a00 */
[----:B0-----:R-:W-:Y:S01]  /*8a970*/  IMAD.U32 R26, RZ, RZ, UR19 ;  /* 0x00000013ff1a7e24 */ /* 0x001fe2000f8e00ff */
[----:B------:R-:W0:Y:S09]  /*8a980*/  LDCU.64 UR18, c[0x0][0x398] ;  /* 0x00007300ff1277ac */ /* 0x000e320008000a00 */
[----:B------:R-:W-:-:S02]  /*8a990*/  @P0 LOP3.LUT R37, R37, 0x8000, RZ, 0xfc, !PT ;  /* 0x0000800025250812 */ /* 0x000fc400078efcff */
[----:B------:R-:W-:Y:S01]  /*8a9a0*/  ISETP.GE.AND P0, PT, R58, UR5, PT ;  /* 0x000000053a007c0c */ /* 0x000fe2000bf06270 */
[----:B------:R2:W-:Y:S01]  /*8a9b0*/  STL [R1+0x71c], R26 ;  /* 0x00071c1a01007387 */ /* 0x0005e20000100800 */
[----:B------:R-:W-:Y:S01]  /*8a9c0*/  LOP3.LUT R37, R37, 0xffffdfff, RZ, 0xc0, !PT ;  /* 0xffffdfff25257812 */ /* 0x000fe200078ec0ff */
[----:B------:R-:W-:Y:S01]  /*8a9d0*/  VIADD R58, R0, 0x3f ;  /* 0x0000003f003a7836 */ /* 0x000fe20000000000 */
[----:B------:R-:W-:Y:S01]  /*8a9e0*/  ISETP.LT.AND P1, PT, R6, UR7, !P0 ;  /* 0x0000000706007c0c */ /* 0x000fe2000c721270 */
[----:B------:R-:W1:Y:S01]  /*8a9f0*/  LDCU.64 UR6, c[0x0][0x398] ;  /* 0x00007300ff0677ac */ /* 0x000e620008000a00 */
[----:B0-----:R-:W-:Y:S01]  /*8aa00*/  UMOV UR4, UR18 ;  /* 0x0000001200047c82 */ /* 0x001fe20008000000 */
[----:B--2---:R-:W-:Y:S01]  /*8aa10*/  IMAD.U32 R26, RZ, RZ, UR19 ;  /* 0x00000013ff1a7e24 */ /* 0x004fe2000f8e00ff */
[----:B------:R-:W-:Y:S01]  /*8aa20*/  ISETP.LT.AND P0, PT, R5, UR4, !P0 ;  /* 0x0000000405007c0c */ /* 0x000fe2000c701270 */
[----:B------:R-:W0:Y:S08]  /*8aa30*/  LDCU.64 UR18, c[0x0][0x398] ;  /* 0x00007300ff1277ac */ /* 0x000e300008000a00 */
[----:B------:R-:W-:Y:S01]  /*8aa40*/  @P1 LOP3.LUT R37, R37, 0x2000, RZ, 0xfc, !PT ;  /* 0x0000200025251812 */ /* 0x000fe200078efcff */
[----:B------:R2:W-:Y:S01]  /*8aa50*/  STL [R1+0x718], R26 ;  /* 0x0007181a01007387 */ /* 0x0005e20000100800 */
[----:B------:R-:W2:Y:S02]  /*8aa60*/  LDCU.64 UR4, c[0x0][0x398] ;  /* 0x00007300ff0477ac */ /* 0x000ea40008000a00 */
[----:B------:R-:W-:-:S02]  /*8aa70*/  LOP3.LUT R37, R37, 0xfffff7ff, RZ, 0xc0, !PT ;  /* 0xfffff7ff25257812 */ /* 0x000fc400078ec0ff */
[----:B------:R-:W-:Y:S02]  /*8aa80*/  R2UR UR56, R47 ;  /* 0x000000002f3872ca */ /* 0x000fe400000e0000 */
[----:B------:R-:W-:Y:S02]  /*8aa90*/  R2UR UR60, R46 ;  /* 0x000000002e3c72ca */ /* 0x000fe400000e0000 */
[----:B------:R-:W-:Y:S02]  /*8aaa0*/  R2UR UR64, R45 ;  /* 0x000000002d4072ca */ /* 0x000fe400000e0000 */
[----:B------:R-:W-:Y:S02]  /*8aab0*/  @P0 LOP3.LUT R37, R37, 0x800, RZ, 0xfc, !PT ;  /* 0x0000080025250812 */ /* 0x000fe400078efcff */
[----:B------:R-:W-:Y:S01]  /*8aac0*/  ISETP.GE.AND P0, PT, R58, UR12, PT ;  /* 0x0000000c3a007c0c */ /* 0x000fe2000bf06270 */
[----:B------:R-:W-:Y:S01]  /*8aad0*/  VIADD R58, R0, 0x3e ;  /* 0x0000003e003a7836 */ /* 0x000fe20000000000 */
[----:B------:R-:W-:Y:S01]  /*8aae0*/  LOP3.LUT R37, R37, 0xfffffbff, RZ, 0xc0, !PT ;  /* 0xfffffbff25257812 */ /* 0x000fe200078ec0ff */
[----:B------:R-:W-:Y:S01]  /*8aaf0*/  UMOV UR12, UR76 ;  /* 0x0000004c000c7c82 */ /* 0x000fe20008000000 */
[----:B------:R-:W-:-:S02]  /*8ab00*/  R2UR UR68, R44 ;  /* 0x000000002c4472ca */ /* 0x000fc400000e0000 */
[----:B------:R-:W-:Y:S01]  /*8ab10*/  R2UR UR72, R35 ;  /* 0x00000000234872ca */ /* 0x000fe200000e0000 */
[----:B--2---:R-:W-:Y:S01]  /*8ab20*/  IMAD.U32 R26, RZ, RZ, UR5 ;  /* 0x00000005ff1a7e24 */ /* 0x004fe2000f8e00ff */
[----:B------:R-:W-:Y:S01]  /*8ab30*/  UMOV UR5, UR4 ;  /* 0x0000000400057c82 */ /* 0x000fe20008000000 */
[----:B0-----:R-:W-:Y:S01]  /*8ab40*/  UMOV UR4, UR18 ;  /* 0x0000001200047c82 */ /* 0x001fe20008000000 */
[----:B------:R-:W-:Y:S02]  /*8ab50*/  ISETP.LT.AND P1, PT, R6, UR5, !P0 ;  /* 0x0000000506007c0c */ /* 0x000fe4000c721270 */
[----:B------:R-:W-:Y:S01]  /*8ab60*/  ISETP.LT.AND P0, PT, R5, UR4, !P0 ;  /* 0x0000000405007c0c */ /* 0x000fe2000c701270 */
[----:B------:R-:W0:Y:S01]  /*8ab70*/  LDCU.64 UR4, c[0x0][0x398] ;  /* 0x00007300ff0477ac */ /* 0x000e220008000a00 */
[----:B------:R2:W-:Y:S01]  /*8ab80*/  STL [R1+0x714], R26 ;  /* 0x0007141a01007387 */ /* 0x0005e20000100800 */
[----:B-1----:R-:W-:-:S08]  /*8ab90*/  MOV.SPILL R61, UR7 ;  /* 0x00000007003d7c02 */ /* 0x002fd00009000f00 */
[----:B------:R-:W-:Y:S01]  /*8aba0*/  @P1 LOP3.LUT R37, R37, 0x400, RZ, 0xfc, !PT ;  /* 0x0000040025251812 */ /* 0x000fe200078efcff */
[----:B--2---:R-:W-:Y:S01]  /*8abb0*/  IMAD.U32 R26, RZ, RZ, UR19 ;  /* 0x00000013ff1a7e24 */ /* 0x004fe2000f8e00ff */
[----:B------:R-:W1:Y:S02]  /*8abc0*/  LDCU.64 UR18, c[0x0][0x398] ;  /* 0x00007300ff1277ac */ /* 0x000e640008000a00 */
[----:B------:R-:W-:Y:S02]  /*8abd0*/  LOP3.LUT R37, R37, 0xffffff7f, RZ, 0xc0, !PT ;  /* 0xffffff7f25257812 */ /* 0x000fe400078ec0ff */
[----:B------:R0:W-:Y:S02]  /*8abe0*/  STL [R1+0x710], R26 ;  /* 0x0007101a01007387 */ /* 0x0001e40000100800 */
[----:B------:R-:W-:Y:S02]  /*8abf0*/  @P0 LOP3.LUT R37, R37, 0x80, RZ, 0xfc, !PT ;  /* 0x0000008025250812 */ /* 0x000fe400078efcff */
[----:B------:R-:W-:Y:S01]  /*8ac00*/  ISETP.GE.AND P0, PT, R58, UR16, PT ;  /* 0x000000103a007c0c */ /* 0x000fe2000bf06270 */
[----:B------:R-:W-:Y:S01]  /*8ac10*/  VIADD R58, R0, 0x3d ;  /* 0x0000003d003a7836 */ /* 0x000fe20000000000 */
[----:B------:R-:W-:Y:S01]  /*8ac20*/  LOP3.LUT R37, R37, 0xffffffbf, RZ, 0xc0, !PT ;  /* 0xffffffbf25257812 */ /* 0x000fe200078ec0ff */
[----:B------:R-:W-:Y:S01]  /*8ac30*/  UMOV UR16, UR77 ;  /* 0x0000004d00107c82 */ /* 0x000fe20008000000 */
[----:B0-----:R-:W-:Y:S01]  /*8ac40*/  IMAD.U32 R26, RZ, RZ, UR5 ;  /* 0x00000005ff1a7e24 */ /* 0x001fe2000f8e00ff */
[----:B------:R-:W-:-:S02]  /*8ac50*/  UMOV UR5, UR4 ;  /* 0x0000000400057c82 */ /* 0x000fc40008000000 */
[----:B------:R-:W-:Y:S01]  /*8ac60*/  ISETP.LT.AND P1, PT, R6, UR5, !P0 ;  /* 0x0000000506007c0c */ /* 0x000fe2000c721270 */
[----:B-1----:R-:W-:Y:S01]  /*8ac70*/  UMOV UR4, UR18 ;  /* 0x0000001200047c82 */ /* 0x002fe20008000000 */
[----:B------:R-:W-:Y:S01]  /*8ac80*/  UMOV UR76, UR19 ;  /* 0x00000013004c7c82 */ /* 0x000fe20008000000 */
[----:B------:R-:W0:Y:S01]  /*8ac90*/  LDCU.64 UR18, c[0x0][0x398] ;  /* 0x00007300ff1277ac */ /* 0x000e220008000a00 */
[----:B------:R-:W-:Y:S01]  /*8aca0*/  ISETP.LT.AND P0, PT, R5, UR4, !P0 ;  /* 0x0000000405007c0c */ /* 0x000fe2000c701270 */
[----:B------:R1:W-:Y:S08]  /*8acb0*/  STL [R1+0x70c], R26 ;  /* 0x00070c1a01007387 */ /* 0x0003f00000100800 */
[----:B------:R-:W-:-:S02]  /*8acc0*/  @P1 LOP3.LUT R37, R37, 0x40, RZ, 0xfc, !PT ;  /* 0x0000004025251812 */ /* 0x000fc400078efcff */
[----:B------:R-:W-:Y:S02]  /*8acd0*/  MOV.SPILL R60, UR9 ;  /* 0x00000009003c7c02 */ /* 0x000fe40009000f00 */
[----:B------:R-:W-:Y:S02]  /*8ace0*/  LOP3.LUT R37, R37, 0xffffffef, RZ, 0xc0, !PT ;  /* 0xffffffef25257812 */ /* 0x000fe400078ec0ff */
[----:B------:R-:W-:Y:S02]  /*8acf0*/  R2UR UR7, R33 ;  /* 0x00000000210772ca */ /* 0x000fe400000e0000 */
[----:B------:R-:W-:Y:S01]  /*8ad00*/  @P0 LOP3.LUT R37, R37, 0x10, RZ, 0xfc, !PT ;  /* 0x0000001025250812 */ /* 0x000fe200078efcff */
[----:B0-----:R-:W-:Y:S01]  /*8ad10*/  UMOV UR4, UR18 ;  /* 0x0000001200047c82 */ /* 0x001fe20008000000 */
[----:B------:R-:W-:Y:S01]  /*8ad20*/  ISETP.GE.AND P0, PT, R58, UR14, PT ;  /* 0x0000000e3a007c0c */ /* 0x000fe2000bf06270 */
[----:B------:R-:W-:Y:S01]  /*8ad30*/  VIADD R58, R0, 0x3c ;  /* 0x0000003c003a7836 */ /* 0x000fe20000000000 */
[----:B------:R-:W-:Y:S01]  /*8ad40*/  LOP3.LUT R37, R37, 0xfffffffb, RZ, 0xc0, !PT ;  /* 0xfffffffb25257812 */ /* 0x000fe200078ec0ff */
[----:B------:R-:W0:Y:S01]  /*8ad50*/  LDCU.64 UR14, c[0x0][0x398] ;  /* 0x00007300ff0e77ac */ /* 0x000e220008000a00 */
[----:B------:R-:W-:-:S02]  /*8ad60*/  ISETP.LT.AND P1, PT, R6, UR4, !P0 ;  /* 0x0000000406007c0c */ /* 0x000fc4000c721270 */
[----:B------:R-:W-:Y:S01]  /*8ad70*/  ISETP.LT.AND P0, PT, R5, UR74, !P0 ;  /* 0x0000004a05007c0c */ /* 0x000fe2000c701270 */
[----:B------:R-:W2:Y:S01]  /*8ad80*/  LDCU.64 UR4, c[0x0][0x398] ;  /* 0x00007300ff0477ac */ /* 0x000ea20008000a00 */
[----:B-1----:R-:W-:Y:S01]  /*8ad90*/  MOV.SPILL R26, UR76 ;  /* 0x0000004c001a7c02 */ /* 0x002fe20009000f00 */
[----:B------:R-:W-:Y:S01]  /*8ada0*/  UMOV UR77, UR19 ;  /* 0x00000013004d7c82 */ /* 0x000fe20008000000 */
[----:B------:R-:W1:Y:S07]  /*8adb0*/  LDCU.64 UR18, c[0x0][0x398] ;  /* 0x00007300ff1277ac */ /* 0x000e6e0008000a00 */
[----:B------:R-:W-:-:S02]  /*8adc0*/  @P1 LOP3.LUT R37, R37, 0x4, RZ, 0xfc, !PT ;  /* 0x0000000425251812 */ /* 0x000fc400078efcff */
[----:B------:R-:W-:Y:S02]  /*8add0*/  R2UR UR74, R34 ;  /* 0x00000000224a72ca */ /* 0x000fe400000e0000 */
[----:B------:R-:W-:Y:S02]  /*8ade0*/  LOP3.LUT R37, R37, 0xfffffffe, RZ, 0xc0, !PT ;  /* 0xfffffffe25257812 */ /* 0x000fe400078ec0ff */
[----:B------:R-:W-:Y:S02]  /*8adf0*/  MOV.SPILL R27, UR77 ;  /* 0x0000004d001b7c02 */ /* 0x000fe40009000f00 */
[----:B------:R-:W-:Y:S02]  /*8ae00*/  @P0 LOP3.LUT R37, R37, 0x1, RZ, 0xfc, !PT ;  /* 0x0000000125250812 */ /* 0x000fe400078efcff */
[----:B------:R-:W-:Y:S01]  /*8ae10*/  ISETP.GE.AND P0, PT, R58, UR10, PT ;  /* 0x0000000a3a007c0c */ /* 0x000fe2000bf06270 */
[----:B------:R-:W0:Y:S01]  /*8ae20*/  LDCU.64 UR10, c[0x0][0x398] ;  /* 0x00007300ff0a77ac */ /* 0x000e220008000a00 */
[----:B------:R-:W-:Y:S01]  /*8ae30*/  VIADD R58, R0, 0x3b ;  /* 0x0000003b003a7836 */ /* 0x000fe20000000000 */
[----:B------:R-:W-:Y:S01]  /*8ae40*/  STL [R1+0x2800], R37 ;  /* 0x0028002501007387 */ /* 0x000fe20000100800 */
[----:B--2---:R-:W-:-:S02]  /*8ae50*/  ISETP.LT.AND P1, PT, R6, UR4, !P0 ;  /* 0x0000000406007c0c */ /* 0x004fc4000c721270 */
[----:B------:R-:W-:Y:S01]  /*8ae60*/  ISETP.LT.AND P0, PT, R5, UR6, !P0 ;  /* 0x0000000605007c0c */ /* 0x000fe2000c701270 */
[----:B------:R-:W2:Y:S01]  /*8ae70*/  LDL.LU R25, [R1+0x28a8] ;  /* 0x0028a80001197983 */ /* 0x000ea20000300800 */
[----:B------:R-:W-:Y:S01]  /*8ae80*/  MOV.SPILL R28, UR5 ;  /* 0x00000005001c7c02 */ /* 0x000fe20009000f00 */
[----:B------:R-:W0:Y:S02]  /*8ae90*/  LDCU.64 UR4, c[0x0][0x398] ;  /* 0x00007300ff0477ac */ /* 0x000e240008000a00 */
[----:B------:R-:W2:Y:S01]  /*8aea0*/  LDL.LU R7, [R1+0x28a4] ;  /* 0x0028a40001077983 */ /* 0x000ea20000300800 */
[----:B------:R-:W-:-:S03]  /*8aeb0*/  R2UR UR77, R30 ;  /* 0x000000001e4d72ca */ /* 0x000fc600000e0000 */
[----:B------:R-:W2:Y:S02]  /*8aec0*/  LDL.LU R3, [R1+0x28a0] ;  /* 0x0028a00001037983 */ /* 0x000ea40000300800 */
[----:B------:R-:W-:Y:S02]  /*8aed0*/  @P1 LOP3.LUT R36, R36, 0x80000000, RZ, 0xfc, !PT ;  /* 0x8000000024241812 */ /* 0x000fe400078efcff */
[----:B------:R-:W2:Y:S02]  /*8aee0*/  LDL.LU R4, [R1+0x289c] ;  /* 0x00289c0001047983 */ /* 0x000ea40000300800 */
[----:B------:R-:W-:-:S04]  /*8aef0*/  LOP3.LUT R36, R36, 0xefffffff, RZ, 0xc0, !PT ;  /* 0xefffffff24247812 */ /* 0x000fc800078ec0ff */
[----:B------:R-:W-:Y:S02]  /*8af00*/  @P0 LOP3.LUT R36, R36, 0x10000000, RZ, 0xfc, !PT ;  /* 0x1000000024240812 */ /* 0x000fe400078efcff */
[----:B------:R-:W-:Y:S01]  /*8af10*/  ISETP.GE.AND P0, PT, R58, UR12, PT ;  /* 0x0000000c3a007c0c */ /* 0x000fe2000bf06270 */
[----:B------:R-:W1:Y:S03]  /*8af20*/  LDCU.64 UR12, c[0x0][0x398] ;  /* 0x00007300ff0c77ac */ /* 0x000e660008000a00 */
[----:B------:R-:W-:Y:S02]  /*8af30*/  ISETP.LT.AND P1, PT, R6, UR8, !P0 ;  /* 0x0000000806007c0c */ /* 0x000fe4000c721270 */
[----:B------:R-:W-:Y:S01]  /*8af40*/  LOP3.LUT R36, R36, 0xf7ffffff, RZ, 0xc0, !PT ;  /* 0xf7ffffff24247812 */ /* 0x000fe200078ec0ff */
[----:B------:R-:W-:Y:S01]  /*8af50*/  VIADD R58, R0, 0x3a ;  /* 0x0000003a003a7836 */ /* 0x000fe20000000000 */
[----:B0-----:R-:W-:Y:S01]  /*8af60*/  ISETP.LT.AND P0, PT, R5, UR10, !P0 ;  /* 0x0000000a05007c0c */ /* 0x001fe2000c701270 */
[----:B------:R-:W-:Y:S01]  /*8af70*/  IMAD.U32 R30, RZ, RZ, UR5 ;  /* 0x00000005ff1e7e24 */ /* 0x000fe2000f8e00ff */
[----:B------:R-:W0:Y:S07]  /*8af80*/  LDCU.64 UR8, c[0x0][0x398] ;  /* 0x00007300ff0877ac */ /* 0x000e2e0008000a00 */
[----:B------:R-:W-:-:S04]  /*8af90*/  @P1 LOP3.LUT R36, R36, 0x8000000, RZ, 0xfc, !PT ;  /* 0x0800000024241812 */ /* 0x000fc800078efcff */
[----:B------:R-:W-:-:S04]  /*8afa0*/  LOP3.LUT R36, R36, 0xfdffffff, RZ, 0xc0, !PT ;  /* 0xfdffffff24247812 */ /* 0x000fc800078ec0ff */
[----:B------:R-:W-:Y:S02]  /*8afb0*/  @P0 LOP3.LUT R36, R36, 0x2000000, RZ, 0xfc, !PT ;  /* 0x0200000024240812 */ /* 0x000fe400078efcff */
[----:B------:R-:W-:Y:S01]  /*8afc0*/  ISETP.GE.AND P0, PT, R58, UR16, PT ;  /* 0x000000103a007c0c */ /* 0x000fe2000bf06270 */
[----:B------:R-:W0:Y:S03]  /*8afd0*/  LDCU.64 UR16, c[0x0][0x398] ;  /* 0x00007300ff1077ac */ /* 0x000e260008000a00 */
[----:B-1----:R-:W-:Y:S02]  /*8afe0*/  ISETP.LT.AND P1, PT, R6, UR12, !P0 ;  /* 0x0000000c06007c0c */ /* 0x002fe4000c721270 */
[----:B------:R-:W-:Y:S02]  /*8aff0*/  ISETP.LT.AND P0, PT, R5, UR14, !P0 ;  /* 0x0000000e05007c0c */ /* 0x000fe4000c701270 */
[----:B------:R-:W-:Y:S01]  /*8b000*/  LOP3.LUT R36, R36, 0xff7fffff, RZ, 0xc0, !PT ;  /* 0xff7fffff24247812 */ /* 0x000fe200078ec0ff */
[----:B------:R-:W-:-:S08]  /*8b010*/  VIADD R58, R0, 0x39 ;  /* 0x00000039003a7836 */ /* 0x000fd00000000000 */
[----:B------:R-:W-:-:S04]  /*8b020*/  @P1 LOP3.LUT R36, R36, 0x800000, RZ, 0xfc, !PT ;  /* 0x0080000024241812 */ /* 0x000fc800078efcff */
[----:B------:R-:W-:-:S04]  /*8b030*/  LOP3.LUT R36, R36, 0xffdfffff, RZ, 0xc0, !PT ;  /* 0xffdfffff24247812 */ /* 0x000fc800078ec0ff */
[----:B------:R-:W-:Y:S02]  /*8b040*/  @P0 LOP3.LUT R36, R36, 0x200000, RZ, 0xfc, !PT ;  /* 0x0020000024240812 */ /* 0x000fe400078efcff */
[----:B------:R-:W-:Y:S01]  /*8b050*/  ISETP.GE.AND P0, PT, R58, UR20, PT ;  /* 0x000000143a007c0c */ /* 0x000fe2000bf06270 */
[----:B------:R-:W1:Y:S03]  /*8b060*/  LDCU.64 UR20, c[0x0][0x398] ;  /* 0x00007300ff1477ac */ /* 0x000e660008000a00 */
[----:B0-----:R-:W-:Y:S02]  /*8b070*/  ISETP.LT.AND P1, PT, R6, UR16, !P0 ;  /* 0x0000001006007c0c */ /* 0x001fe4000c721270 */
[----:B------:R-:W-:Y:S02]  /*8b080*/  ISETP.LT.AND P0, PT, R5, UR18, !P0 ;  /* 0x0000001205007c0c */ /* 0x000fe4000c701270 */
[----:B------:R-:W-:Y:S01]  /*8b090*/  LOP3.LUT R36, R36, 0xffefffff, RZ, 0xc0, !PT ;  /* 0xffefffff24247812 */ /* 0x000fe200078ec0ff */
[----:B------:R-:W-:-:S08]  /*8b0a0*/  VIADD R58, R0, 0x38 ;  /* 0x00000038003a7836 */ /* 0x000fd00000000000 */
        /* <DEDUP_REMOVED lines=33> */
[----:B---3--:R-:W-:Y:S02]  /*8b2c0*/  ISETP.LT.AND P0, PT, R5, UR34, !P0 ;  /* 0x0000002205007c0c */ /* 0x008fe4000c701270 */
        /* <DEDUP_REMOVED lines=44> */
[----:B----4-:R-:W-:Y:S01]  /*8b590*/  ISETP.LT.AND P0, PT, R5, UR54, !P0 ;  /* 0x0000003605007c0c */ /* 0x010fe2000c701270 */
[----:B------:R-:W-:Y:S01]  /*8b5a0*/  VIADD R58, R0, 0x2f ;  /* 0x0000002f003a7836 */ /* 0x000fe20000000000 */
[----:B--2---:R-:W-:-:S02]  /*8b5b0*/  LOP3.LUT R7, R7, 0x7fffffff, RZ, 0xc0, !PT ;  /* 0x7fffffff07077812 */ /* 0x004fc400078ec0ff */
[----:B------:R-:W-:-:S09]  /*8b5c0*/  LOP3.LUT R36, R36, 0xfffffffe, RZ, 0xc0, !PT ;  /* 0xfffffffe24247812 */ /* 0x000fd200078ec0ff */
[----:B------:R-:W-:Y:S02]  /*8b5d0*/  @P0 LOP3.LUT R7, R7, 0x80000000, RZ, 0xfc, !PT ;  /* 0x8000000007070812 */ /* 0x000fe400078efcff */
[----:B------:R-:W-:Y:S01]  /*8b5e0*/  ISETP.GE.AND P0, PT, R58, UR60, PT ;  /* 0x0000003c3a007c0c */ /* 0x000fe2000bf06270 */
[----:B------:R-:W1:Y:S01]  /*8b5f0*/  LDCU.64 UR60, c[0x0][0x398] ;  /* 0x00007300ff3c77ac */ /* 0x000e620008000a00 */
[----:B------:R-:W-:Y:S02]  /*8b600*/  @P1 LOP3.LUT R36, R36, 0x1, RZ, 0xfc, !PT ;  /* 0x0000000124241812 */ /* 0x000fe400078efcff */
        /* <DEDUP_REMOVED lines=34> */
[----:B------:R-:W-:-:S04]  /*8b830*/  ISETP.GE.AND P0, PT, R58, UR74, PT ;  /* 0x0000004a3a007c0c */ /* 0x000fc8000bf06270 */
[----:B0-----:R-:W-:Y:S02]  /*8b840*/  ISETP.LT.AND P1, PT, R6, UR72, !P0 ;  /* 0x0000004806007c0c */ /* 0x001fe4000c721270 */
[----:B------:R-:W-:Y:S01]  /*8b850*/  ISETP.LT.AND P0, PT, R5, UR4, !P0 ;  /* 0x0000000405007c0c */ /* 0x000fe2000c701270 */
[----:B------:R-:W0:Y:S01]  /*8b860*/  LDCU.64 UR4, c[0x0][0x398] ;  /* 0x00007300ff0477ac */ /* 0x000e220008000a00 */
[----:B------:R-:W-:Y:S01]  /*8b870*/  LOP3.LUT R7, R7, 0xffbfffff, RZ, 0xc0, !PT ;  /* 0xffbfffff07077812 */ /* 0x000fe200078ec0ff */
[----:B------:R-:W-:-:S08]  /*8b880*/  VIADD R58, R0, 0x2a ;  /* 0x0000002a003a7836 */ /* 0x000fd00000000000 */
[----:B------:R-:W-:-:S04]  /*8b890*/  @P1 LOP3.LUT R7, R7, 0x400000, RZ, 0xfc, !PT ;  /* 0x0040000007071812 */ /* 0x000fc800078efcff */
[----:B------:R-:W-:Y:S02]  /*8b8a0*/  LOP3.LUT R7, R7, 0xffefffff, RZ, 0xc0, !PT ;  /* 0xffefffff07077812 */ /* 0x000fe400078ec0ff */
[----:B------:R-:W-:Y:S02]  /*8b8b0*/  R2UR UR74, R29 ;  /* 0x000000001d4a72ca */ /* 0x000fe400000e0000 */
[----:B------:R-:W-:Y:S01]  /*8b8c0*/  @P0 LOP3.LUT R7, R7, 0x100000, RZ, 0xfc, !PT ;  /* 0x0010000007070812 */ /* 0x000fe200078efcff */
[----:B0-----:R-:W-:Y:S01]  /*8b8d0*/  IMAD.U32 R29, RZ, RZ, UR5 ;  /* 0x00000005ff1d7e24 */ /* 0x001fe2000f8e00ff */
[----:B------:R-:W-:Y:S01]  /*8b8e0*/  ISETP.GE.AND P0, PT, R58, UR7, PT ;  /* 0x000000073a007c0c */ /* 0x000fe2000bf06270 */
[----:B------:R-:W-:Y:S01]  /*8b8f0*/  UMOV UR5, UR4 ;  /* 0x0000000400057c82 */ /* 0x000fe20008000000 */
[----:B------:R-:W-:Y:S02]  /*8b900*/  UMOV UR4, UR8 ;  /* 0x0000000800047c82 */ /* 0x000fe40008000000 */
[----:B------:R-:W-:Y:S01]  /*8b910*/  ISETP.LT.AND P1, PT, R6, UR5, !P0 ;  /* 0x0000000506007c0c */ /* 0x000fe2000c721270 */
[----:B------:R-:W-:Y:S01]  /*8b920*/  STL [R1+0x2804], R36 ;  /* 0x0028042401007387 */ /* 0x000fe20000100800 */
[----:B------:R-:W-:Y:S01]  /*8b930*/  ISETP.LT.AND P0, PT, R5, UR4, !P0 ;  /* 0x0000000405007c0c */ /* 0x000fe2000c701270 */
[----:B------:R-:W0:Y:S02]  /*8b940*/  LDCU.64 UR4, c[0x0][0x398] ;  /* 0x00007300ff0477ac */ /* 0x000e240008000a00 */
[----:B------:R-:W-:Y:S01]  /*8b950*/  STL [R1+0x10e0], R30 ;  /* 0x0010e01e01007387 */ /* 0x000fe20000100800 */
[----:B------:R-:W-:-:S03]  /*8b960*/  R2UR UR6, R32 ;  /* 0x00000000200672ca */ /* 0x000fc600000e0000 */
[----:B------:R1:W-:Y:S01]  /*8b970*/  STL [R1+0x10d8], R29 ;  /* 0x0010d81d01007387 */ /* 0x0003e20000100800 */
[----:B------:R-:W-:Y:S01]  /*8b980*/  LOP3.LUT R7, R7, 0xfff7ffff, RZ, 0xc0, !PT ;  /* 0xfff7ffff07077812 */ /* 0x000fe200078ec0ff */
[----:B-1----:R-:W-:Y:S01]  /*8b990*/  IMAD.U32 R29, RZ, RZ, UR9 ;  /* 0x00000009ff1d7e24 */ /* 0x002fe2000f8e00ff */
[----:B------:R-:W1:Y:S02]  /*8b9a0*/  LDCU.64 UR8, c[0x0][0x398] ;  /* 0x00007300ff0877ac */ /* 0x000e640008000a00 */
[----:B------:R-:W-:Y:S01]  /*8b9b0*/  @P1 LOP3.LUT R7, R7, 0x80000, RZ, 0xfc, !PT ;  /* 0x0008000007071812 */ /* 0x000fe200078efcff */
[----:B------:R-:W-:-:S03]  /*8b9c0*/  VIADD R58, R0, 0x29 ;  /* 0x00000029003a7836 */ /* 0x000fc60000000000 */
[----:B------:R-:W-:Y:S01]  /*8b9d0*/  LOP3.LUT R7, R7, 0xfffeffff, RZ, 0xc0, !PT ;  /* 0xfffeffff07077812 */ /* 0x000fe200078ec0ff */
[----:B------:R0:W-:Y:S03]  /*8b9e0*/  STL [R1+0x10d4], R29 ;  /* 0x0010d41d01007387 */ /* 0x0001e60000100800 */
[----:B------:R-:W-:Y:S02]  /*8b9f0*/  @P0 LOP3.LUT R7, R7, 0x10000, RZ, 0xfc, !PT ;  /* 0x0001000007070812 */ /* 0x000fe400078efcff */
[----:B------:R-:W-:Y:S01]  /*8ba00*/  ISETP.GE.AND P0, PT, R58, UR6, PT ;  /* 0x000000063a007c0c */ /* 0x000fe2000bf06270 */
[----:B------:R-:W2:Y:S01]  /*8ba10*/  LDCU.64 UR6, c[0x0][0x398] ;  /* 0x00007300ff0677ac */ /* 0x000ea20008000a00 */
[----:B0-----:R-:W-:Y:S01]  /*8ba20*/  IMAD.U32 R29, RZ, RZ, UR5 ;  /* 0x00000005ff1d7e24 */ /* 0x001fe2000f8e00ff */
[----:B------:R-:W-:Y:S01]  /*8ba30*/  UMOV UR5, UR4 ;  /* 0x0000000400057c82 */ /* 0x000fe20008000000 */
[----:B-1----:R-:W-:Y:S01]  /*8ba40*/  UMOV UR4, UR8 ;  /* 0x0000000800047c82 */ /* 0x002fe20008000000 */
[----:B------:R-:W-:-:S02]  /*8ba50*/  ISETP.LT.AND P1, PT, R6, UR5, !P0 ;  /* 0x0000000506007c0c */ /* 0x000fc4000c721270 */
[----:B------:R-:W-:Y:S01]  /*8ba60*/  ISETP.LT.AND P0, PT, R5, UR4, !P0 ;  /* 0x0000000405007c0c */ /* 0x000fe2000c701270 */
[----:B------:R-:W0:Y:S01]  /*8ba70*/  LDCU.64 UR4, c[0x0][0x398] ;  /* 0x00007300ff0477ac */ /* 0x000e220008000a00 */
[----:B------:R-:W-:Y:S02]  /*8ba80*/  R2UR UR76, R31 ;  /* 0x000000001f4c72ca */ /* 0x000fe400000e0000 */
[----:B------:R-:W-:Y:S01]  /*8ba90*/  LOP3.LUT R7, R7, 0xffffbfff, RZ, 0xc0, !PT ;  /* 0xffffbfff07077812 */ /* 0x000fe200078ec0ff */
[----:B------:R1:W-:Y:S01]  /*8baa0*/  STL [R1+0x10cc], R29 ;  /* 0x0010cc1d01007387 */ /* 0x0003e20000100800 */
[----:B------:R-:W-:-:S05]  /*8bab0*/  VIADD R58, R0, 0x28 ;  /* 0x00000028003a7836 */ /* 0x000fca0000000000 */
[----:B------:R-:W-:Y:S01]  /*8bac0*/  @P1 LOP3.LUT R7, R7, 0x4000, RZ, 0xfc, !PT ;  /* 0x0000400007071812 */ /* 0x000fe200078efcff */
[----:B-1----:R-:W-:-:S03]  /*8bad0*/  IMAD.U32 R29, RZ, RZ, UR9 ;  /* 0x00000009ff1d7e24 */ /* 0x002fc6000f8e00ff */
[----:B------:R-:W-:Y:S02]  /*8bae0*/  LOP3.LUT R7, R7, 0xfffff7ff, RZ, 0xc0, !PT ;  /* 0xfffff7ff07077812 */ /* 0x000fe400078ec0ff */
[----:B------:R0:W-:Y:S02]  /*8baf0*/  STL [R1+0x128c], R29 ;  /* 0x00128c1d01007387 */ /* 0x0001e40000100800 */
[----:B------:R-:W-:Y:S02]  /*8bb00*/  @P0 LOP3.LUT R7, R7, 0x800, RZ, 0xfc, !PT ;  /* 0x0000080007070812 */ /* 0x000fe400078efcff */
[----:B------:R-:W-:Y:S01]  /*8bb10*/  ISETP.GE.AND P0, PT, R58, UR76, PT ;  /* 0x0000004c3a007c0c */ /* 0x000fe2000bf06270 */
[----:B0-----:R-:W-:Y:S01]  /*8bb20*/  IMAD.U32 R29, RZ, RZ, UR5 ;  /* 0x00000005ff1d7e24 */ /* 0x001fe2000f8e00ff */
[----:B------:R-:W-:Y:S01]  /*8bb30*/  UMOV UR5, UR4 ;  /* 0x0000000400057c82 */ /* 0x000fe20008000000 */
[----:B--2---:R-:W-:Y:S01]  /*8bb40*/  UMOV UR4, UR6 ;  /* 0x0000000600047c82 */ /* 0x004fe20008000000 */
[----:B------:R-:W-:-:S02]  /*8bb50*/  ISETP.LT.AND P1, PT, R6, UR5, !P0 ;  /* 0x0000000506007c0c */ /* 0x000fc4000c721270 */
[----:B------:R-:W-:Y:S01]  /*8bb60*/  ISETP.LT.AND P0, PT, R5, UR4, !P0 ;  /* 0x0000000405007c0c */ /* 0x000fe2000c701270 */
[----:B------:R-:W0:Y:S01]  /*8bb70*/  LDCU.64 UR4, c[0x0][0x398] ;  /* 0x00007300ff0477ac */ /* 0x000e220008000a00 */
[----:B------:R-:W-:Y:S01]  /*8bb80*/  LOP3.LUT R7, R7, 0xfffffbff, RZ, 0xc0, !PT ;  /* 0xfffffbff07077812 */ /* 0x000fe200078ec0ff */
[----:B------:R1:W-:Y:S01]  /*8bb90*/  STL [R1+0x1298], R29 ;  /* 0x0012981d01007387 */ /* 0x0003e20000100800 */
[----:B------:R-:W-:-:S07]  /*8bba0*/  VIADD R58, R0, 0x27 ;  /* 0x00000027003a7836 */ /* 0x000fce0000000000 */
[----:B------:R-:W-:Y:S01]  /*8bbb0*/  @P1 LOP3.LUT R7, R7, 0x400, RZ, 0xfc, !PT ;  /* 0x0000040007071812 */ /* 0x000fe200078efcff */
[----:B-1----:R-:W-:-:S03]  /*8bbc0*/  IMAD.U32 R29, RZ, RZ, UR7 ;  /* 0x00000007ff1d7e24 */ /* 0x002fc6000f8e00ff */
[----:B------:R-:W-:Y:S02]  /*8bbd0*/  LOP3.LUT R7, R7, 0xfffffdff, RZ, 0xc0, !PT ;  /* 0xfffffdff07077812 */ /* 0x000fe400078ec0ff */
[----:B------:R1:W-:Y:S01]  /*8bbe0*/  STL [R1+0x1294], R29 ;  /* 0x0012941d01007387 */ /* 0x0003e20000100800 */
[----:B0-----:R-:W-:Y:S01]  /*8bbf0*/  UMOV UR6, UR4 ;  /* 0x0000000400067c82 */ /* 0x001fe20008000000 */
[----:B------:R-:W-:Y:S02]  /*8bc00*/  @P0 LOP3.LUT R7, R7, 0x200, RZ, 0xfc, !PT ;  /* 0x0000020007070812 */ /* 0x000fe400078efcff */
[----:B------:R-:W-:Y:S01]  /*8bc10*/  ISETP.GE.AND P0, PT, R58, UR77, PT ;  /* 0x0000004d3a007c0c */ /* 0x000fe2000bf06270 */
[----:B------:R-:W0:Y:S01]  /*8bc20*/  LDCU.64 UR76, c[0x0][0x398] ;  /* 0x00007300ff4c77ac */ /* 0x000e220008000a00 */
[----:B-1----:R-:W-:Y:S01]  /*8bc30*/  IMAD.U32 R29, RZ, RZ, UR5 ;  /* 0x00000005ff1d7e24 */ /* 0x002fe2000f8e00ff */
[----:B------:R-:W1:Y:S01]  /*8bc40*/  LDCU.64 UR4, c[0x0][0x398] ;  /* 0x00007300ff0477ac */ /* 0x000e620008000a00 */
[----:B------:R-:W-:-:S03]  /*8bc50*/  ISETP.LT.AND P1, PT, R6, UR6, !P0 ;  /* 0x0000000606007c0c */ /* 0x000fc6000c721270 */
[----:B------:R1:W-:Y:S01]  /*8bc60*/  STL [R1+0x1290], R29 ;  /* 0x0012901d01007387 */ /* 0x0003e20000100800 */
[----:B------:R-:W-:Y:S01]  /*8bc70*/  LOP3.LUT R7, R7, 0xffffff7f, RZ, 0xc0, !PT ;  /* 0xffffff7f07077812 */ /* 0x000fe200078ec0ff */
[----:B0-----:R-:W-:Y:S01]  /*8bc80*/  UMOV UR6, UR76 ;  /* 0x0000004c00067c82 */ /* 0x001fe20008000000 */
[----:B-1----:R-:W-:Y:S01]  /*8bc90*/  IMAD.U32 R29, RZ, RZ, UR5 ;  /* 0x00000005ff1d7e24 */ /* 0x002fe2000f8e00ff */
[----:B------:R-:W-:Y:S01]  /*8bca0*/  R2UR.FILL UR5, R28 ;  /* 0x000000001c0572ca */ /* 0x000fe200004e0000 */
[----:B------:R-:W-:Y:S01]  /*8bcb0*/  IMAD.U32 R28, RZ, RZ, UR77 ;  /* 0x0000004dff1c7e24 */ /* 0x000fe2000f8e00ff */
[----:B------:R-:W0:Y:S01]  /*8bcc0*/  LDCU.64 UR76, c[0x0][0x398] ;  /* 0x00007300ff4c77ac */ /* 0x000e220008000a00 */
[----:B------:R-:W-:-:S03]  /*8bcd0*/  ISETP.LT.AND P0, PT, R5, UR4, !P0 ;  /* 0x0000000405007c0c */ /* 0x000fc6000c701270 */
[----:B------:R-:W-:Y:S01]  /*8bce0*/  @P1 LOP3.LUT R7, R7, 0x80, RZ, 0xfc, !PT ;  /* 0x0000008007071812 */ /* 0x000fe200078efcff */
[----:B------:R-:W-:-:S03]  /*8bcf0*/  VIADD R58, R0, 0x26 ;  /* 0x00000026003a7836 */ /* 0x000fc60000000000 */
[----:B------:R-:W-:-:S06]  /*8bd00*/  LOP3.LUT R7, R7, 0xffffffdf, RZ, 0xc0, !PT ;  /* 0xffffffdf07077812 */ /* 0x000fcc00078ec0ff */
[----:B------:R-:W-:Y:S02]  /*8bd10*/  @P0 LOP3.LUT R7, R7, 0x20, RZ, 0xfc, !PT ;  /* 0x0000002007070812 */ /* 0x000fe400078efcff */
[----:B------:R-:W-:Y:S01]  /*8bd20*/  ISETP.GE.AND P0, PT, R58, UR74, PT ;  /* 0x0000004a3a007c0c */ /* 0x000fe2000bf06270 */
[----:B0-----:R-:W-:-:S03]  /*8bd30*/  UMOV UR4, UR76 ;  /* 0x0000004c00047c82 */ /* 0x001fc60008000000 */
[----:B------:R-:W-:Y:S02]  /*8bd40*/  ISETP.LT.AND P1, PT, R6, UR6, !P0 ;  /* 0x0000000606007c0c */ /* 0x000fe4000c721270 */
[----:B------:R-:W-:Y:S01]  /*8bd50*/  ISETP.LT.AND P0, PT, R5, UR4, !P0 ;  /* 0x0000000405007c0c */ /* 0x000fe2000c701270 */
[----:B------:R-:W0:Y:S01]  /*8bd60*/  LDCU UR4, c[0x0][0x3b8] ;  /* 0x00007700ff0477ac */ /* 0x000e220008000800 */
[----:B------:R-:W-:Y:S01]  /*8bd70*/  LOP3.LUT R7, R7, 0xffffffef, RZ, 0xc0, !PT ;  /* 0xffffffef07077812 */ /* 0x000fe200078ec0ff */
[----:B------:R-:W-:Y:S04]  /*8bd80*/  STL [R1+0x129c], R29 ;  /* 0x00129c1d01007387 */ /* 0x000fe80000100800 */
[----:B------:R1:W-:Y:S04]  /*8bd90*/  STL [R1+0x12a0], R28 ;  /* 0x0012a01c01007387 */ /* 0x0003e80000100800 */
[----:B------:R-:W-:Y:S01]  /*8bda0*/  @P1 LOP3.LUT R7, R7, 0x10, RZ, 0xfc, !PT ;  /* 0x0000001007071812 */ /* 0x000fe200078efcff */
[----:B0-----:R-:W-:Y:S01]  /*8bdb0*/  VIADD R2, R2, UR4 ;  /* 0x0000000402027c36 */ /* 0x001fe20008000000 */
[----:B------:R-:W0:Y:S02]  /*8bdc0*/  LDCU UR4, c[0x0][0x3b8] ;  /* 0x00007700ff0477ac */ /* 0x000e240008000800 */
[----:B------:R-:W-:Y:S01]  /*8bdd0*/  LOP3.LUT R7, R7, 0xfffffff7, RZ, 0xc0, !PT ;  /* 0xfffffff707077812 */ /* 0x000fe200078ec0ff */
[----:B-1----:R-:W-:-:S03]  /*8bde0*/  IMAD.U32 R28, RZ, RZ, UR77 ;  /* 0x0000004dff1c7e24 */ /* 0x002fc6000f8e00ff */
[----:B------:R-:W-:Y:S02]  /*8bdf0*/  @P0 LOP3.LUT R7, R7, 0x8, RZ, 0xfc, !PT ;  /* 0x0000000807070812 */ /* 0x000fe400078efcff */
[----:B------:R-:W-:Y:S04]  /*8be00*/  STL [R1+0x12a4], R28 ;  /* 0x0012a41c01007387 */ /* 0x000fe80000100800 */
[----:B------:R-:W-:Y:S04]  /*8be10*/  STL [R1+0x2808], R6 ;  /* 0x0028080601007387 */ /* 0x000fe80000100800 */
[----:B------:R-:W-:Y:S04]  /*8be20*/  STL [R1+0x280c], R5 ;  /* 0x00280c0501007387 */ /* 0x000fe80000100800 */
[----:B------:R-:W-:Y:S04]  /*8be30*/  STL [R1+0x2810], R7 ;  /* 0x0028100701007387 */ /* 0x000fe80000100800 */
[----:B------:R0:W-:Y:S02]  /*8be40*/  STL [R1+0x8a0], R2 ;  /* 0x0008a00201007387 */ /* 0x0001e40000100800 */
[----:B0-----:R-:W-:Y:S01]  /*8be50*/  VIADD R2, R2, UR4 ;  /* 0x0000000402027c36 */ /* 0x001fe20008000000 */
[----:B------:R-:W0:Y:S01]  /*8be60*/  LDCU UR4, c[0x0][0x3b8] ;  /* 0x00007700ff0477ac */ /* 0x000e220008000800 */
[----:B------:R-:W-:-:S02]  /*8be70*/  R2UR.FILL UR9, R60 ;  /* 0x000000003c0972ca */ /* 0x000fc400004e0000 */
[----:B0-----:R-:W-:Y:S01]  /*8be80*/  VIADD R60, R2, UR4 ;  /* 0x00000004023c7c36 */ /* 0x001fe20008000000 */
[----:B------:R-:W0:Y:S01]  /*8be90*/  LDCU UR4, c[0x0][0x3b8] ;  /* 0x00007700ff0477ac */ /* 0x000e220008000800 */
[----:B------:R-:W-:Y:S02]  /*8bea0*/  R2UR.FILL UR7, R61 ;  /* 0x000000003d0772ca */ /* 0x000fe400004e0000 */
[----:B0-----:R-:W-:Y:S01]  /*8beb0*/  VIADD R61, R60, UR4 ;  /* 0x000000043c3d7c36 */ /* 0x001fe20008000000 */
[----:B------:R-:W0:Y:S01]  /*8bec0*/  LDCU UR4, c[0x0][0x3b8] ;  /* 0x00007700ff0477ac */ /* 0x000e220008000800 */
[----:B------:R0:W-:Y:S02]  /*8bed0*/  STL [R1+0x820], R2 ;  /* 0x0008200201007387 */ /* 0x0001e40000100800 */
[----:B0-----:R-:W-:Y:S01]  /*8bee0*/  VIADD R2, R61, UR4 ;  /* 0x000000043d027c36 */ /* 0x001fe20008000000 */
[----:B------:R-:W0:Y:S01]  /*8bef0*/  LDCU UR4, c[0x0][0x3b8] ;  /* 0x00007700ff0477ac */ /* 0x000e220008000800 */
[----:B------:R-:W-:Y:S04]  /*8bf00*/  STL [R1+0x2814], R60 ;  /* 0x0028143c01007387 */ /* 0x000fe80000100800 */
[----:B------:R-:W-:Y:S04]  /*8bf10*/  STL [R1+0x2818], R61 ;  /* 0x0028183d01007387 */ /* 0x000fe80000100800 */
[----:B------:R0:W-:Y:S02]  /*8bf20*/  STL [R1+0x7a0], R2 ;  /* 0x0007a00201007387 */ /* 0x0001e40000100800 */
[----:B0-----:R-:W-:Y:S01]  /*8bf30*/  VIADD R2, R2, UR4 ;  /* 0x0000000402027c36 */ /* 0x001fe20008000000 */
[----:B------:R-:W0:Y:S04]  /*8bf40*/  LDCU UR4, c[0x0][0x3b8] ;  /* 0x00007700ff0477ac */ /* 0x000e280008000800 */
        /* <DEDUP_REMOVED lines=1511> */
[----:B------:R-:W0:Y:S01]  /*91dc0*/  LDCU UR4, c[0x0][0x3b8] ;  /* 0x00007700ff0477ac */ /* 0x000e220008000800 */
[----:B------:R-:W-:Y:S01]  /*91dd0*/  R2UR UR36, R25 ;  /* 0x00000000192472ca */ /* 0x000fe200000e0000 */
[----:B------:R-:W-:-:S02]  /*91de0*/  VIADD R61, R0, 0x16f ;  /* 0x0000016f003d7836 */ /* 0x000fc40000000000 */
[----:B------:R0:W-:Y:S01]  /*91df0*/  STL [R1+0x11dc], R2 ;  /* 0x0011dc0201007387 */ /* 0x0001e20000100800 */
[C---:B------:R-:W-:Y:S02]  /*91e00*/  VIADD R60, R0.reuse, 0x170 ;  /* 0x00000170003c7836 */ /* 0x040fe40000000000 */
[----:B------:R-:W-:Y:S01]  /*91e10*/  VIADD R7, R0, 0x171 ;  /* 0x0000017100077836 */ /* 0x000fe20000000000 */
[----:B------:R-:W-:Y:S01]  /*91e20*/  R2UR UR34, R24 ;  /* 0x00000000182272ca */ /* 0x000fe200000e0000 */
[----:B0-----:R-:W-:-:S05]  /*91e30*/  VIADD R2, R2, UR4 ;  /* 0x0000000402027c36 */ /* 0x001fca0008000000 */
[----:B------:R-:W-:Y:S04]  /*91e40*/  STL [R1+0x1288], R2 ;  /* 0x0012880201007387 */ /* 0x000fe80000100800 */
[----:B------:R0:W-:Y:S04]  /*91e50*/  STL [R1+0x281c], R61 ;  /* 0x00281c3d01007387 */ /* 0x0001e80000100800 */
[----:B------:R-:W-:Y:S04]  /*91e60*/  STL [R1+0x2820], R60 ;  /* 0x0028203c01007387 */ /* 0x000fe80000100800 */
[----:B------:R1:W-:Y:S01]  /*91e70*/  STL [R1+0x2824], R7 ;  /* 0x0028240701007387 */ /* 0x0003e20000100800 */
[----:B------:R-:W-:Y:S01]  /*91e80*/  R2UR UR32, R23 ;  /* 0x00000000172072ca */ /* 0x000fe200000e0000 */
[----:B0-----:R-:W-:-:S02]  /*91e90*/  VIADD R61, R0, 0xd ;  /* 0x0000000d003d7836 */ /* 0x001fc40000000000 */
[----:B-1----:R-:W-:-:S05]  /*91ea0*/  VIADD R7, R0, 0x7 ;  /* 0x0000000700077836 */ /* 0x002fca0000000000 */
[----:B------:R-:W-:Y:S02]  /*91eb0*/  ISETP.GE.AND P1, PT, R7, UR36, PT ;  /* 0x0000002407007c0c */ /* 0x000fe4000bf26270 */
[----:B------:R-:W-:Y:S02]  /*91ec0*/  ISETP.GE.AND P0, PT, R61, UR34, PT ;  /* 0x000000223d007c0c */ /* 0x000fe4000bf06270 */
[----:B------:R-:W-:Y:S01]  /*91ed0*/  LOP3.LUT R3, R3, 0xffffff7f, RZ, 0xc0, !PT ;  /* 0xffffff7f03037812 */ /* 0x000fe200078ec0ff */
[----:B------:R-:W-:Y:S01]  /*91ee0*/  VIADD R60, R0, 0x13 ;  /* 0x00000013003c7836 */ /* 0x000fe20000000000 */
[----:B------:R-:W-:Y:S01]  /*91ef0*/  R2UR UR30, R22 ;  /* 0x00000000161e72ca */ /* 0x000fe200000e0000 */
[----:B------:R-:W-:-:S03]  /*91f00*/  VIADD R5, R0, 0x172 ;  /* 0x0000017200057836 */ /* 0x000fc60000000000 */
[----:B------:R-:W-:-:S03]  /*91f10*/  ISETP.GE.AND P2, PT, R60, UR32, PT ;  /* 0x000000203c007c0c */ /* 0x000fc6000bf46270 */
[----:B------:R-:W-:Y:S01]  /*91f20*/  @P1 LOP3.LUT R3, R3, 0x80, RZ, 0xfc, !PT ;  /* 0x0000008003031812 */ /* 0x000fe200078efcff */
[C---:B------:R-:W-:Y:S01]  /*91f30*/  VIADD R6, R0.reuse, 0x173 ;  /* 0x0000017300067836 */ /* 0x040fe20000000000 */
[----:B------:R-:W-:Y:S02]  /*91f40*/  R2UR UR28, R21 ;  /* 0x00000000151c72ca */ /* 0x000fe400000e0000 */
[----:B------:R-:W-:Y:S01]  /*91f50*/  LOP3.LUT R3, R3, 0xffffdfff, RZ, 0xc0, !PT ;  /* 0xffffdfff03037812 */ /* 0x000fe200078ec0ff */
[C---:B------:R-:W-:Y:S02]  /*91f60*/  VIADD R36, R0.reuse, 0x174 ;  /* 0x0000017400247836 */ /* 0x040fe40000000000 */
[C---:B------:R-:W-:Y:S01]  /*91f70*/  VIADD R61, R0.reuse, 0x19 ;  /* 0x00000019003d7836 */ /* 0x040fe20000000000 */
[----:B------:R-:W-:Y:S01]  /*91f80*/  @P0 LOP3.LUT R3, R3, 0x2000, RZ, 0xfc, !PT ;  /* 0x0000200003030812 */ /* 0x000fe200078efcff */
[C---:B------:R-:W-:Y:S01]  /*91f90*/  VIADD R37, R0.reuse, 0x175 ;  /* 0x0000017500257836 */ /* 0x040fe20000000000 */
[----:B------:R-:W-:Y:S01]  /*91fa0*/  STL [R1+0x2828], R5 ;  /* 0x0028280501007387 */ /* 0x000fe20000100800 */
[----:B------:R-:W-:-:S02]  /*91fb0*/  VIADD R38, R0, 0x176 ;  /* 0x0000017600267836 */ /* 0x000fc40000000000 */
[C---:B------:R-:W-:Y:S01]  /*91fc0*/  VIADD R39, R0.reuse, 0x177 ;  /* 0x0000017700277836 */ /* 0x040fe20000000000 */
[----:B------:R-:W-:Y:S01]  /*91fd0*/  STL [R1+0x282c], R6 ;  /* 0x00282c0601007387 */ /* 0x000fe20000100800 */
[C---:B------:R-:W-:Y:S01]  /*91fe0*/  VIADD R40, R0.reuse, 0x178 ;  /* 0x0000017800287836 */ /* 0x040fe20000000000 */
[----:B------:R-:W-:Y:S01]  /*91ff0*/  ISETP.GE.AND P1, PT, R61, UR30, PT ;  /* 0x0000001e3d007c0c */ /* 0x000fe2000bf26270 */
[C---:B------:R-:W-:Y:S01]  /*92000*/  VIADD R41, R0.reuse, 0x179 ;  /* 0x0000017900297836 */ /* 0x040fe20000000000 */
[----:B------:R-:W-:Y:S01]  /*92010*/  STL [R1+0x2830], R36 ;  /* 0x0028302401007387 */ /* 0x000fe20000100800 */
[C---:B------:R-:W-:Y:S01]  /*92020*/  VIADD R42, R0.reuse, 0x17a ;  /* 0x0000017a002a7836 */ /* 0x040fe20000000000 */
[----:B------:R-:W-:Y:S01]  /*92030*/  LOP3.LUT R3, R3, 0xfff7ffff, RZ, 0xc0, !PT ;  /* 0xfff7ffff03037812 */ /* 0x000fe200078ec0ff */
[----:B------:R-:W-:Y:S01]  /*92040*/  VIADD R53, R0, 0x17b ;  /* 0x0000017b00357836 */ /* 0x000fe20000000000 */
[----:B------:R-:W-:Y:S01]  /*92050*/  STL [R1+0x2834], R37 ;  /* 0x0028342501007387 */ /* 0x000fe20000100800 */
[----:B------:R-:W-:Y:S01]  /*92060*/  R2UR UR26, R20 ;  /* 0x00000000141a72ca */ /* 0x000fe200000e0000 */
[----:B------:R-:W-:-:S02]  /*92070*/  VIADD R51, R0, 0x17c ;  /* 0x0000017c00337836 */ /* 0x000fc40000000000 */
[----:B------:R-:W-:Y:S01]  /*92080*/  STL [R1+0x2838], R38 ;  /* 0x0028382601007387 */ /* 0x000fe20000100800 */
[C---:B------:R-:W-:Y:S01]  /*92090*/  VIADD R60, R0.reuse, 0x1f ;  /* 0x0000001f003c7836 */ /* 0x040fe20000000000 */
[----:B------:R-:W-:Y:S01]  /*920a0*/  @P2 LOP3.LUT R3, R3, 0x80000, RZ, 0xfc, !PT ;  /* 0x0008000003032812 */ /* 0x000fe200078efcff */
[C---:B------:R-:W-:Y:S01]  /*920b0*/  VIADD R52, R0.reuse, 0x17d ;  /* 0x0000017d00347836 */ /* 0x040fe20000000000 */
[----:B------:R-:W-:Y:S01]  /*920c0*/  STL [R1+0x283c], R39 ;  /* 0x00283c2701007387 */ /* 0x000fe20000100800 */
[----:B------:R-:W-:-:S03]  /*920d0*/  VIADD R54, R0, 0x17e ;  /* 0x0000017e00367836 */ /* 0x000fc60000000000 */
[----:B------:R-:W-:Y:S01]  /*920e0*/  STL [R1+0x2840], R40 ;  /* 0x0028402801007387 */ /* 0x000fe20000100800 */
[----:B------:R-:W-:-:S03]  /*920f0*/  VIADD R56, R0, 0x17f ;  /* 0x0000017f00387836 */ /* 0x000fc60000000000 */
[----:B------:R-:W-:Y:S01]  /*92100*/  STL [R1+0x2844], R41 ;  /* 0x0028442901007387 */ /* 0x000fe20000100800 */
[----:B------:R-:W-:Y:S01]  /*92110*/  VIADD R55, R0, 0x180 ;  /* 0x0000018000377836 */ /* 0x000fe20000000000 */
[----:B------:R-:W-:Y:S02]  /*92120*/  ISETP.GE.AND P0, PT, R60, UR28, PT ;  /* 0x0000001c3c007c0c */ /* 0x000fe4000bf06270 */
[----:B------:R-:W-:Y:S01]  /*92130*/  STL [R1+0x2848], R42 ;  /* 0x0028482a01007387 */ /* 0x000fe20000100800 */
[----:B------:R-:W-:Y:S01]  /*92140*/  VIADD R48, R0, 0x181 ;  /* 0x0000018100307836 */ /* 0x000fe20000000000 */
[----:B------:R-:W-:Y:S02]  /*92150*/  R2UR UR22, R18 ;  /* 0x00000000121672ca */ /* 0x000fe400000e0000 */
[----:B------:R-:W-:Y:S01]  /*92160*/  STL [R1+0x284c], R53 ;  /* 0x00284c3501007387 */ /* 0x000fe20000100800 */
[----:B------:R-:W-:Y:S01]  /*92170*/  VIADD R49, R0, 0x182 ;  /* 0x0000018200317836 */ /* 0x000fe20000000000 */
[----:B------:R-:W-:-:S02]  /*92180*/  LOP3.LUT R3, R3, 0xfdffffff, RZ, 0xc0, !PT ;  /* 0xfdffffff03037812 */ /* 0x000fc400078ec0ff */
[----:B------:R-:W-:Y:S01]  /*92190*/  STL [R1+0x2850], R51 ;  /* 0x0028503301007387 */ /* 0x000fe20000100800 */
[----:B------:R-:W-:-:S03]  /*921a0*/  VIADD R43, R0, 0x183 ;  /* 0x00000183002b7836 */ /* 0x000fc60000000000 */
[----:B------:R-:W-:Y:S01]  /*921b0*/  STL [R1+0x2854], R52 ;  /* 0x0028543401007387 */ /* 0x000fe20000100800 */
[C---:B------:R-:W-:Y:S02]  /*921c0*/  VIADD R50, R0.reuse, 0x184 ;  /* 0x0000018400327836 */ /* 0x040fe40000000000 */
[C---:B------:R-:W-:Y:S01]  /*921d0*/  VIADD R61, R0.reuse, 0x25 ;  /* 0x00000025003d7836 */ /* 0x040fe20000000000 */
[----:B------:R-:W-:Y:S01]  /*921e0*/  STL [R1+0x2858], R54 ;  /* 0x0028583601007387 */ /* 0x000fe20000100800 */
[C---:B------:R-:W-:Y:S01]  /*921f0*/  VIADD R2, R0.reuse, 0x185 ;  /* 0x0000018500027836 */ /* 0x040fe20000000000 */
[----:B------:R-:W-:Y:S02]  /*92200*/  @P1 LOP3.LUT R3, R3, 0x2000000, RZ, 0xfc, !PT ;  /* 0x0200000003031812 */ /* 0x000fe400078efcff */
[----:B------:R-:W-:Y:S01]  /*92210*/  STL [R1+0x285c], R56 ;  /* 0x00285c3801007387 */ /* 0x000fe20000100800 */
[----:B------:R-:W-:-:S03]  /*92220*/  VIADD R44, R0, 0x186 ;  /* 0x00000186002c7836 */ /* 0x000fc60000000000 */
[----:B------:R-:W-:Y:S01]  /*92230*/  STL [R1+0x2860], R55 ;  /* 0x0028603701007387 */ /* 0x000fe20000100800 */
[----:B------:R-:W-:-:S03]  /*92240*/  VIADD R45, R0, 0x187 ;  /* 0x00000187002d7836 */ /* 0x000fc60000000000 */
[----:B------:R-:W-:Y:S01]  /*92250*/  STL [R1+0x2864], R48 ;  /* 0x0028643001007387 */ /* 0x000fe20000100800 */
[C---:B------:R-:W-:Y:S01]  /*92260*/  VIADD R46, R0.reuse, 0x188 ;  /* 0x00000188002e7836 */ /* 0x040fe20000000000 */
[----:B------:R-:W-:Y:S02]  /*92270*/  ISETP.GE.AND P2, PT, R61, UR26, PT ;  /* 0x0000001a3d007c0c */ /* 0x000fe4000bf46270 */
[----:B------:R-:W-:Y:S01]  /*92280*/  STL [R1+0x2868], R49 ;  /* 0x0028683101007387 */ /* 0x000fe20000100800 */
[----:B------:R-:W-:Y:S01]  /*92290*/  IMAD.MOV.U32 R59, RZ, RZ, R8 ;  /* 0x000000ffff3b7224 */ /* 0x000fe200078e0008 */
[----:B------:R-:W-:Y:S01]  /*922a0*/  LOP3.LUT R3, R3, 0x7fffffff, RZ, 0xc0, !PT ;  /* 0x7fffffff03037812 */ /* 0x000fe200078ec0ff */
[C---:B------:R-:W-:Y:S01]  /*922b0*/  VIADD R47, R0.reuse, 0x189 ;  /* 0x00000189002f7836 */ /* 0x040fe20000000000 */
[----:B------:R-:W-:Y:S01]  /*922c0*/  STL [R1+0x286c], R43 ;  /* 0x00286c2b01007387 */ /* 0x000fe20000100800 */
[C---:B------:R-:W-:Y:S02]  /*922d0*/  VIADD R8, R0.reuse, 0x18a ;  /* 0x0000018a00087836 */ /* 0x040fe40000000000 */
[----:B------:R-:W-:Y:S01]  /*922e0*/  VIADD R61, R0, 0xc ;  /* 0x0000000c003d7836 */ /* 0x000fe20000000000 */
[----:B------:R-:W-:Y:S04]  /*922f0*/  STL [R1+0x2870], R50 ;  /* 0x0028703201007387 */ /* 0x000fe80000100800 */
[----:B------:R-:W-:Y:S01]  /*92300*/  STL [R1+0x2874], R2 ;  /* 0x0028740201007387 */ /* 0x000fe20000100800 */
[----:B------:R-:W-:-:S03]  /*92310*/  @P0 LOP3.LUT R3, R3, 0x80000000, RZ, 0xfc, !PT ;  /* 0x8000000003030812 */ /* 0x000fc600078efcff */
[----:B------:R-:W-:Y:S01]  /*92320*/  STL [R1+0x2878], R44 ;  /* 0x0028782c01007387 */ /* 0x000fe20000100800 */
[----:B------:R-:W-:-:S03]  /*92330*/  ISETP.GE.AND P0, PT, R61, UR22, PT ;  /* 0x000000163d007c0c */ /* 0x000fc6000bf06270 */
[----:B------:R-:W-:Y:S04]  /*92340*/  STL [R1+0x287c], R45 ;  /* 0x00287c2d01007387 */ /* 0x000fe80000100800 */
[----:B------:R-:W-:Y:S04]  /*92350*/  STL [R1+0x2880], R46 ;  /* 0x0028802e01007387 */ /* 0x000fe80000100800 */
[----:B------:R-:W-:Y:S04]  /*92360*/  STL [R1+0x2884], R47 ;  /* 0x0028842f01007387 */ /* 0x000fe80000100800 */
[----:B------:R0:W-:Y:S04]  /*92370*/  STL [R1+0x2888], R8 ;  /* 0x0028880801007387 */ /* 0x0001e80000100800 */
[----:B------:R-:W2:Y:S01]  /*92380*/  LDL.LU R61, [R1+0xc2c] ;  /* 0x000c2c00013d7983 */ /* 0x000ea20000300800 */
[----:B------:R-:W-:Y:S01]  /*92390*/  R2UR UR24, R19 ;  /* 0x00000000131872ca */ /* 0x000fe200000e0000 */
[----:B------:R-:W-:Y:S01]  /*923a0*/  VIADD R60, R0, 0x6 ;  /* 0x00000006003c7836 */ /* 0x000fe20000000000 */
[----:B------:R-:W-:-:S02]  /*923b0*/  R2UR UR20, R17 ;  /* 0x00000000111472ca */ /* 0x000fc400000e0000 */
[----:B------:R-:W-:Y:S02]  /*923c0*/  LOP3.LUT R3, R3, 0xffffffbf, RZ, 0xc0, !PT ;  /* 0xffffffbf03037812 */ /* 0x000fe400078ec0ff */
[----:B------:R-:W-:Y:S02]  /*923d0*/  R2UR UR18, R16 ;  /* 0x00000000101272ca */ /* 0x000fe400000e0000 */
[----:B------:R-:W-:Y:S01]  /*923e0*/  LOP3.LUT R4, R4, 0xffffefff, RZ, 0xc0, !PT ;  /* 0xffffefff04047812 */ /* 0x000fe200078ec0ff */
[----:B------:R-:W-:Y:S01]  /*923f0*/  VIADD R7, R0, 0x18 ;  /* 0x0000001800077836 */ /* 0x000fe20000000000 */
[----:B------:R-:W-:Y:S01]  /*92400*/  R2UR UR16, R15 ;  /* 0x000000000f1072ca */ /* 0x000fe200000e0000 */
[----:B0-----:R-:W3:Y:S02]  /*92410*/  LDL.LU R8, [R1+0xc10] ;  /* 0x000c100001087983 */ /* 0x001ee40000300800 */
[----:B------:R-:W-:Y:S01]  /*92420*/  ISETP.GE.AND P1, PT, R60, UR24, PT ;  /* 0x000000183c007c0c */ /* 0x000fe2000bf26270 */
[----:B------:R-:W-:Y:S01]  /*92430*/  VIADD R60, R0, 0x12 ;  /* 0x00000012003c7836 */ /* 0x000fe20000000000 */
[----:B------:R-:W-:Y:S01]  /*92440*/  @P2 LOP3.LUT R4, R4, 0x1000, RZ, 0xfc, !PT ;  /* 0x0000100004042812 */ /* 0x000fe200078efcff */
[----:B------:R-:W4:Y:S03]  /*92450*/  LDL.LU R47, [R1+0xc08] ;  /* 0x000c0800012f7983 */ /* 0x000f260000300800 */
[----:B------:R-:W-:-:S07]  /*92460*/  ISETP.GE.AND P2, PT, R60, UR20, PT ;  /* 0x000000143c007c0c */ /* 0x000fce000bf46270 */
[----:B------:R-:W-:Y:S01]  /*92470*/  @P1 LOP3.LUT R3, R3, 0x40, RZ, 0xfc, !PT ;  /* 0x0000004003031812 */ /* 0x000fe200078efcff */
[----:B------:R-:W3:Y:S03]  /*92480*/  LDL.LU R46, [R1+0xc00] ;  /* 0x000c0000012e7983 */ /* 0x000ee60000300800 */
[----:B------:R-:W-:Y:S01]  /*92490*/  LOP3.LUT R3, R3, 0xffffefff, RZ, 0xc0, !PT ;  /* 0xffffefff03037812 */ /* 0x000fe200078ec0ff */
[----:B------:R-:W-:Y:S01]  /*924a0*/  VIADD R60, R0, 0x1e ;  /* 0x0000001e003c7836 */ /* 0x000fe20000000000 */
[----:B------:R-:W-:Y:S01]  /*924b0*/  ISETP.GE.AND P1, PT, R7, UR18, PT ;  /* 0x0000001207007c0c */ /* 0x000fe2000bf26270 */
[----:B------:R-:W3:Y:S01]  /*924c0*/  LDL.LU R45, [R1+0xbf8] ;  /* 0x000bf800012d7983 */ /* 0x000ee20000300800 */
[----:B------:R-:W-:Y:S02]  /*924d0*/  @P0 LOP3.LUT R3, R3, 0x1000, RZ, 0xfc, !PT ;  /* 0x0000100003030812 */ /* 0x000fe400078efcff */
[----:B------:R-:W-:-:S02]  /*924e0*/  R2UR UR12, R13 ;  /* 0x000000000d0c72ca */ /* 0x000fc400000e0000 */
[----:B------:R-:W-:Y:S02]  /*924f0*/  R2UR UR14, R14 ;  /* 0x000000000e0e72ca */ /* 0x000fe400000e0000 */
[----:B------:R-:W-:Y:S01]  /*92500*/  R2UR UR10, R12 ;  /* 0x000000000c0a72ca */ /* 0x000fe200000e0000 */
[----:B------:R-:W-:Y:S01]  /*92510*/  VIADD R7, R0, 0x24 ;  /* 0x0000002400077836 */ /* 0x000fe20000000000 */
[----:B------:R-:W-:Y:S01]  /*92520*/  LOP3.LUT R3, R3, 0xfffbffff, RZ, 0xc0, !PT ;  /* 0xfffbffff03037812 */ /* 0x000fe200078ec0ff */
[----:B------:R-:W3:Y:S03]  /*92530*/  LDL.LU R44, [R1+0xbf4] ;  /* 0x000bf400012c7983 */ /* 0x000ee60000300800 */
[----:B------:R-:W-:Y:S01]  /*92540*/  @P2 LOP3.LUT R3, R3, 0x40000, RZ, 0xfc, !PT ;  /* 0x0004000003032812 */ /* 0x000fe200078efcff */
[----:B------:R-:W3:Y:S01]  /*92550*/  LDL.LU R2, [R1+0xbdc] ;  /* 0x000bdc0001027983 */ /* 0x000ee20000300800 */
[----:B------:R-:W-:-:S02]  /*92560*/  ISETP.GE.AND P0, PT, R60, UR16, PT ;  /* 0x000000103c007c0c */ /* 0x000fc4000bf06270 */
[----:B------:R-:W-:Y:S01]  /*92570*/  LOP3.LUT R3, R3, 0xfeffffff, RZ, 0xc0, !PT ;  /* 0xfeffffff03037812 */ /* 0x000fe200078ec0ff */
[----:B------:R-:W-:Y:S01]  /*92580*/  VIADD R60, R0, 0x5 ;  /* 0x00000005003c7836 */ /* 0x000fe20000000000 */
[----:B------:R-:W-:Y:S01]  /*92590*/  ISETP.GE.AND P2, PT, R7, UR14, PT ;  /* 0x0000000e07007c0c */ /* 0x000fe2000bf46270 */
[----:B------:R-:W3:Y:S01]  /*925a0*/  LDL.LU R50, [R1+0xbd8] ;  /* 0x000bd80001327983 */ /* 0x000ee20000300800 */
[----:B------:R-:W-:Y:S02]  /*925b0*/  @P1 LOP3.LUT R3, R3, 0x1000000, RZ, 0xfc, !PT ;  /* 0x0100000003031812 */ /* 0x000fe400078efcff */
[----:B------:R-:W-:Y:S01]  /*925c0*/  ISETP.GE.AND P1, PT, R60, UR12, PT ;  /* 0x0000000c3c007c0c */ /* 0x000fe2000bf26270 */
[----:B------:R-:W-:Y:S01]  /*925d0*/  VIADD R7, R0, 0xb ;  /* 0x0000000b00077836 */ /* 0x000fe20000000000 */
[----:B------:R-:W-:Y:S01]  /*925e0*/  LOP3.LUT R3, R3, 0xbfffffff, RZ, 0xc0, !PT ;  /* 0xbfffffff03037812 */ /* 0x000fe200078ec0ff */
[----:B------:R-:W3:Y:S01]  /*925f0*/  LDL.LU R43, [R1+0xbd0] ;  /* 0x000bd000012b7983 */ /* 0x000ee20000300800 */
[----:B------:R-:W-:-:S02]  /*92600*/  R2UR UR8, R11 ;  /* 0x000000000b0872ca */ /* 0x000fc400000e0000 */
[----:B------:R-:W-:Y:S01]  /*92610*/  @P0 LOP3.LUT R3, R3, 0x40000000, RZ, 0xfc, !PT ;  /* 0x4000000003030812 */ /* 0x000fe200078efcff */
[----:B------:R-:W3:Y:S01]  /*92620*/  LDL.LU R49, [R1+0xbc4] ;  /* 0x000bc40001317983 */ /* 0x000ee20000300800 */
[----:B------:R-:W-:-:S03]  /*92630*/  R2UR UR6, R10 ;  /* 0x000000000a0672ca */ /* 0x000fc600000e0000 */
[----:B------:R-:W3:Y:S01]  /*92640*/  LDL.LU R48, [R1+0xbc0] ;  /* 0x000bc00001307983 */ /* 0x000ee20000300800 */
[----:B------:R-:W-:-:S03]  /*92650*/  ISETP.GE.AND P0, PT, R7, UR10, PT ;  /* 0x0000000a07007c0c */ /* 0x000fc6000bf06270 */
[----:B------:R-:W3:Y:S01]  /*92660*/  LDL.LU R55, [R1+0xbb8] ;  /* 0x000bb80001377983 */ /* 0x000ee20000300800 */
[----:B------:R-:W-:-:S03]  /*92670*/  R2UR UR74, R9 ;  /* 0x00000000094a72ca */ /* 0x000fc600000e0000 */
[----:B------:R-:W3:Y:S01]  /*92680*/  LDL.LU R56, [R1+0xba4] ;  /* 0x000ba40001387983 */ /* 0x000ee20000300800 */
[----:B------:R-:W-:-:S03]  /*92690*/  LOP3.LUT R3, R3, 0xffffffdf, RZ, 0xc0, !PT ;  /* 0xffffffdf03037812 */ /* 0x000fc600078ec0ff */
[----:B------:R-:W3:Y:S01]  /*926a0*/  LDL.LU R54, [R1+0xb9c] ;  /* 0x000b9c0001367983 */ /* 0x000ee20000300800 */
[----:B------:R-:W-:Y:S01]  /*926b0*/  VIADD R60, R0, 0x11 ;  /* 0x00000011003c7836 */ /* 0x000fe20000000000 */
[----:B------:R-:W-:Y:S02]  /*926c0*/  LOP3.LUT R4, R4, 0xfffffdff, RZ, 0xc0, !PT ;  /* 0xfffffdff04047812 */ /* 0x000fe400078ec0ff */
[----:B------:R-:W3:Y:S01]  /*926d0*/  LDL.LU R52, [R1+0xb94] ;  /* 0x000b940001347983 */ /* 0x000ee20000300800 */
[----:B------:R-:W-:-:S03]  /*926e0*/  @P1 LOP3.LUT R3, R3, 0x20, RZ, 0xfc, !PT ;  /* 0x0000002003031812 */ /* 0x000fc600078efcff */
[----:B------:R-:W3:Y:S04]  /*926f0*/  LDL.LU R51, [R1+0xb8c] ;  /* 0x000b8c0001337983 */ /* 0x000ee80000300800 */
[----:B------:R-:W3:Y:S01]  /*92700*/  LDL.LU R53, [R1+0xb84] ;  /* 0x000b840001357983 */ /* 0x000ee20000300800 */
[----:B------:R-:W-:-:S03]  /*92710*/  @P2 LOP3.LUT R4, R4, 0x200, RZ, 0xfc, !PT ;  /* 0x0000020004042812 */ /* 0x000fc600078efcff */
[----:B------:R-:W3:Y:S01]  /*92720*/  LDL.LU R42, [R1+0xb7c] ;  /* 0x000b7c00012a7983 */ /* 0x000ee20000300800 */
[----:B------:R-:W-:-:S03]  /*92730*/  ISETP.GE.AND P2, PT, R60, UR8, PT ;  /* 0x000000083c007c0c */ /* 0x000fc6000bf46270 */
[----:B------:R-:W3:Y:S01]  /*92740*/  LDL.LU R41, [R1+0xa50] ;  /* 0x000a500001297983 */ /* 0x000ee20000300800 */
[C---:B------:R-:W-:Y:S01]  /*92750*/  VIADD R7, R0.reuse, 0x17 ;  /* 0x0000001700077836 */ /* 0x040fe20000000000 */
[----:B------:R-:W-:Y:S02]  /*92760*/  LOP3.LUT R3, R3, 0xfffff7ff, RZ, 0xc0, !PT ;  /* 0xfffff7ff03037812 */ /* 0x000fe400078ec0ff */
[----:B------:R-:W4:Y:S01]  /*92770*/  LDL.LU R40, [R1+0xa04] ;  /* 0x000a040001287983 */ /* 0x000f220000300800 */
[----:B------:R-:W-:-:S03]  /*92780*/  VIADD R60, R0, 0x1d ;  /* 0x0000001d003c7836 */ /* 0x000fc60000000000 */
[----:B------:R-:W4:Y:S04]  /*92790*/  LDL.LU R39, [R1+0xa00] ;  /* 0x000a000001277983 */ /* 0x000f280000300800 */
[----:B------:R-:W4:Y:S01]  /*927a0*/  LDL.LU R38, [R1+0x9f8] ;  /* 0x0009f80001267983 */ /* 0x000f220000300800 */
[----:B------:R-:W-:-:S03]  /*927b0*/  ISETP.GE.AND P1, PT, R7, UR6, PT ;  /* 0x0000000607007c0c */ /* 0x000fc6000bf26270 */
[----:B------:R-:W4:Y:S01]  /*927c0*/  LDL.LU R37, [R1+0x9f4] ;  /* 0x0009f40001257983 */ /* 0x000f220000300800 */
[----:B------:R-:W-:-:S03]  /*927d0*/  @P0 LOP3.LUT R3, R3, 0x800, RZ, 0xfc, !PT ;  /* 0x0000080003030812 */ /* 0x000fc600078efcff */
[----:B------:R-:W4:Y:S01]  /*927e0*/  LDL.LU R36, [R1+0x9ec] ;  /* 0x0009ec0001247983 */ /* 0x000f220000300800 */
[----:B------:R-:W-:-:S03]  /*927f0*/  ISETP.GE.AND P0, PT, R60, UR74, PT ;  /* 0x0000004a3c007c0c */ /* 0x000fc6000bf06270 */
[----:B------:R-:W4:Y:S01]  /*92800*/  LDL.LU R6, [R1+0x9e8] ;  /* 0x0009e80001067983 */ /* 0x000f220000300800 */
[----:B------:R-:W-:-:S03]  /*92810*/  R2UR UR62, R59 ;  /* 0x000000003b3e72ca */ /* 0x000fc600000e0000 */
[----:B------:R-:W4:Y:S04]  /*92820*/  LDL.LU R5, [R1+0x9e0] ;  /* 0x0009e00001057983 */ /* 0x000f280000300800 */
[----:B------:R-:W4:Y:S04]  /*92830*/  LDL.LU R7, [R1+0x9dc] ;  /* 0x0009dc0001077983 */ /* 0x000f280000300800 */
[----:B------:R-:W4:Y:S01]  /*92840*/  LDL.LU R60, [R1+0x9d4] ;  /* 0x0009d400013c7983 */ /* 0x000f220000300800 */
[----:B--2---:R-:W-:-:S03]  /*92850*/  R2UR UR64, R61 ;  /* 0x000000003d4072ca */ /* 0x004fc600000e0000 */
[----:B------:R-:W2:Y:S04]  /*92860*/  LDL.LU R61, [R1+0x9d0] ;  /* 0x0009d000013d7983 */ /* 0x000ea80000300800 */
[----:B------:R-:W2:Y:S01]  /*92870*/  LDL.LU R59, [R1+0x2898] ;  /* 0x00289800013b7983 */ /* 0x000ea20000300800 */
[----:B------:R-:W-:Y:S01]  /*92880*/  VIADD R57, R0, 0x1 ;  /* 0x0000000100397836 */ /* 0x000fe20000000000 */
[----:B---3--:R-:W-:-:S13]  /*92890*/  R2UR UR26, R41 ;  /* 0x00000000291a72ca */ /* 0x008fda00000e0000 */
[----:B------:R-:W-:Y:S02]  /*928a0*/  ISETP.GE.AND P6, PT, R57, UR26, PT ;  /* 0x0000001a39007c0c */ /* 0x000fe4000bfc6270 */
[----:B--2---:R-:W-:Y:S02]  /*928b0*/  R2UR UR74, R59 ;  /* 0x000000003b4a72ca */ /* 0x004fe400000e0000 */
[----:B------:R-:W2:Y:S04]  /*928c0*/  LDL.LU R59, [R1+0x2894] ;  /* 0x00289400013b7983 */ /* 0x000ea80000300800 */
[----:B------:R-:W3:Y:S01]  /*928d0*/  LDL.LU R57, [R1+0x9c4] ;  /* 0x0009c40001397983 */ /* 0x000ee20000300800 */
[----:B------:R-:W-:-:S04]  /*928e0*/  LOP3.LUT R3, R3, 0xfffdffff, RZ, 0xc0, !PT ;  /* 0xfffdffff03037812 */ /* 0x000fc800078ec0ff */
[----:B------:R-:W-:-:S04]  /*928f0*/  @P2 LOP3.LUT R3, R3, 0x20000, RZ, 0xfc, !PT ;  /* 0x0002000003032812 */ /* 0x000fc800078efcff */
[----:B------:R-:W-:-:S04]  /*92900*/  LOP3.LUT R3, R3, 0xff7fffff, RZ, 0xc0, !PT ;  /* 0xff7fffff03037812 */ /* 0x000fc800078ec0ff */
[----:B------:R-:W-:Y:S02]  /*92910*/  @P1 LOP3.LUT R3, R3, 0x800000, RZ, 0xfc, !PT ;  /* 0x0080000003031812 */ /* 0x000fe400078efcff */
[----:B----4-:R-:W-:Y:S01]  /*92920*/  R2UR UR10, R7 ;  /* 0x00000000070a72ca */ /* 0x010fe200000e0000 */
[----:B------:R-:W-:Y:S01]  /*92930*/  VIADD R7, R0, 0x23 ;  /* 0x0000002300077836 */ /* 0x000fe20000000000 */
[----:B------:R-:W-:-:S04]  /*92940*/  LOP3.LUT R3, R3, 0xdfffffff, RZ, 0xc0, !PT ;  /* 0xdfffffff03037812 */ /* 0x000fc800078ec0ff */
[----:B------:R-:W-:Y:S02]  /*92950*/  @P0 LOP3.LUT R3, R3, 0x20000000, RZ, 0xfc, !PT ;  /* 0x2000000003030812 */ /* 0x000fe400078efcff */
[----:B------:R-:W-:Y:S02]  /*92960*/  ISETP.GE.AND P0, PT, R7, UR64, PT ;  /* 0x0000004007007c0c */ /* 0x000fe4000bf06270 */
[----:B------:R-:W-:Y:S01]  /*92970*/  R2UR UR8, R60 ;  /* 0x000000003c0872ca */ /* 0x000fe200000e0000 */
[----:B------:R-:W-:Y:S01]  /*92980*/  VIADD R60, R0, 0x4 ;  /* 0x00000004003c7836 */ /* 0x000fe20000000000 */
[----:B------:R-:W-:Y:S02]  /*92990*/  R2UR UR60, R8 ;  /* 0x00000000083c72ca */ /* 0x000fe400000e0000 */
[----:B------:R-:W-:Y:S02]  /*929a0*/  R2UR UR6, R61 ;  /* 0x000000003d0672ca */ /* 0x000fe400000e0000 */
[----:B------:R-:W-:Y:S01]  /*929b0*/  ISETP.GE.AND P2, PT, R60, UR62, PT ;  /* 0x0000003e3c007c0c */ /* 0x000fe2000bf46270 */
[----:B------:R-:W-:Y:S01]  /*929c0*/  VIADD R61, R0, 0xa ;  /* 0x0000000a003d7836 */ /* 0x000fe20000000000 */
[----:B------:R-:W-:-:S02]  /*929d0*/  R2UR UR58, R47 ;  /* 0x000000002f3a72ca */ /* 0x000fc400000e0000 */
[----:B------:R-:W-:Y:S01]  /*929e0*/  LOP3.LUT R3, R3, 0xffffffef, RZ, 0xc0, !PT ;  /* 0xffffffef03037812 */ /* 0x000fe200078ec0ff */
[----:B------:R-:W-:Y:S01]  /*929f0*/  VIADD R60, R0, 0x10 ;  /* 0x00000010003c7836 */ /* 0x000fe20000000000 */
[----:B------:R-:W-:-:S03]  /*92a00*/  R2UR UR56, R46 ;  /* 0x000000002e3872ca */ /* 0x000fc600000e0000 */
[----:B------:R-:W-:Y:S02]  /*92a10*/  ISETP.GE.AND P1, PT, R61, UR60, PT ;  /* 0x0000003c3d007c0c */ /* 0x000fe4000bf26270 */
[----:B------:R-:W-:Y:S02]  /*92a20*/  LOP3.LUT R4, R4, 0xffffff7f, RZ, 0xc0, !PT ;  /* 0xffffff7f04047812 */ /* 0x000fe400078ec0ff */
[----:B------:R-:W-:Y:S02]  /*92a30*/  @P2 LOP3.LUT R3, R3, 0x10, RZ, 0xfc, !PT ;  /* 0x0000001003032812 */ /* 0x000fe400078efcff */
[----:B------:R-:W-:Y:S02]  /*92a40*/  @P0 LOP3.LUT R4, R4, 0x80, RZ, 0xfc, !PT ;  /* 0x0000008004040812 */ /* 0x000fe400078efcff */
[----:B------:R-:W-:Y:S02]  /*92a50*/  ISETP.GE.AND P0, PT, R60, UR58, PT ;  /* 0x0000003a3c007c0c */ /* 0x000fe4000bf06270 */
[----:B------:R-:W-:Y:S01]  /*92a60*/  LOP3.LUT R3, R3, 0xfffffbff, RZ, 0xc0, !PT ;  /* 0xfffffbff03037812 */ /* 0x000fe200078ec0ff */
[----:B------:R-:W-:Y:S01]  /*92a70*/  VIADD R61, R0, 0x16 ;  /* 0x00000016003d7836 */ /* 0x000fe20000000000 */
[----:B------:R-:W-:-:S02]  /*92a80*/  R2UR UR54, R45 ;  /* 0x000000002d3672ca */ /* 0x000fc400000e0000 */
[----:B------:R-:W-:Y:S02]  /*92a90*/  @P1 LOP3.LUT R3, R3, 0x400, RZ, 0xfc, !PT ;  /* 0x0000040003031812 */ /* 0x000fe400078efcff */
[----:B------:R-:W-:Y:S02]  /*92aa0*/  ISETP.GE.AND P2, PT, R61, UR56, PT ;  /* 0x000000383d007c0c */ /* 0x000fe4000bf46270 */
[----:B------:R-:W-:Y:S01]  /*92ab0*/  LOP3.LUT R3, R3, 0xfffeffff, RZ, 0xc0, !PT ;  /* 0xfffeffff03037812 */ /* 0x000fe200078ec0ff */
[----:B------:R-:W-:Y:S01]  /*92ac0*/  VIADD R60, R0, 0x1c ;  /* 0x0000001c003c7836 */ /* 0x000fe20000000000 */
[----:B------:R-:W-:Y:S02]  /*92ad0*/  R2UR UR50, R2 ;  /* 0x00000000023272ca */ /* 0x000fe400000e0000 */
[----:B------:R-:W-:Y:S02]  /*92ae0*/  R2UR UR52, R44 ;  /* 0x000000002c3472ca */ /* 0x000fe400000e0000 */
[----:B------:R-:W-:-:S02]  /*92af0*/  @P0 LOP3.LUT R3, R3, 0x10000, RZ, 0xfc, !PT ;  /* 0x0001000003030812 */ /* 0x000fc400078efcff */
[----:B------:R-:W-:Y:S02]  /*92b00*/  ISETP.GE.AND P1, PT, R60, UR54, PT ;  /* 0x000000363c007c0c */ /* 0x000fe4000bf26270 */
[----:B------:R-:W-:Y:S01]  /*92b10*/  LOP3.LUT R3, R3, 0xffbfffff, RZ, 0xc0, !PT ;  /* 0xffbfffff03037812 */ /* 0x000fe200078ec0ff */
[----:B------:R-:W-:Y:S01]  /*92b20*/  VIADD R60, R0, 0x3 ;  /* 0x00000003003c7836 */ /* 0x000fe20000000000 */
[----:B------:R-:W-:Y:S01]  /*92b30*/  R2UR UR48, R50 ;  /* 0x00000000323072ca */ /* 0x000fe200000e0000 */
[----:B------:R-:W-:Y:S01]  /*92b40*/  VIADD R61, R0, 0x22 ;  /* 0x00000022003d7836 */ /* 0x000fe20000000000 */
[----:B------:R-:W-:Y:S02]  /*92b50*/  @P2 LOP3.LUT R3, R3, 0x400000, RZ, 0xfc, !PT ;  /* 0x0040000003032812 */ /* 0x000fe400078efcff */
[----:B------:R-:W-:Y:S02]  /*92b60*/  ISETP.GE.AND P2, PT, R60, UR50, PT ;  /* 0x000000323c007c0c */ /* 0x000fe4000bf46270 */
[----:B------:R-:W-:-:S02]  /*92b70*/  LOP3.LUT R3, R3, 0xefffffff, RZ, 0xc0, !PT ;  /* 0xefffffff03037812 */ /* 0x000fc400078ec0ff */
[----:B------:R-:W-:Y:S01]  /*92b80*/  ISETP.GE.AND P0, PT, R61, UR52, PT ;  /* 0x000000343d007c0c */ /* 0x000fe2000bf06270 */
[C---:B------:R-:W-:Y:S01]  /*92b90*/  VIADD R61, R0.reuse, 0x9 ;  /* 0x00000009003d7836 */ /* 0x040fe20000000000 */
[----:B------:R-:W-:Y:S02]  /*92ba0*/  R2UR UR46, R43 ;  /* 0x000000002b2e72ca */ /* 0x000fe400000e0000 */
[----:B------:R-:W-:Y:S02]  /*92bb0*/  @P1 LOP3.LUT R3, R3, 0x10000000, RZ, 0xfc, !PT ;  /* 0x1000000003031812 */ /* 0x000fe400078efcff */
[----:B------:R-:W-:Y:S02]  /*92bc0*/  ISETP.GE.AND P1, PT, R61, UR48, PT ;  /* 0x000000303d007c0c */ /* 0x000fe4000bf26270 */
[----:B------:R-:W-:Y:S01]  /*92bd0*/  LOP3.LUT R3, R3, 0xfffffff7, RZ, 0xc0, !PT ;  /* 0xfffffff703037812 */ /* 0x000fe200078ec0ff */
[----:B------:R-:W-:Y:S01]  /*92be0*/  VIADD R60, R0, 0xf ;  /* 0x0000000f003c7836 */ /* 0x000fe20000000000 */
[----:B------:R-:W-:-:S02]  /*92bf0*/  R2UR UR44, R49 ;  /* 0x00000000312c72ca */ /* 0x000fc400000e0000 */
        /* <DEDUP_REMOVED lines=19> */
[----:B---3--:R-:W-:Y:S02]  /*92d30*/  R2UR UR64, R57 ;  /* 0x00000000394072ca */ /* 0x008fe400000e0000 */
[----:B------:R-:W3:Y:S01]  /*92d40*/  LDL.LU R57, [R1+0x9bc] ;  /* 0x0009bc0001397983 */ /* 0x000ee20000300800 */
[----:B------:R-:W-:Y:S02]  /*92d50*/  @P2 LOP3.LUT R3, R3, 0x200000, RZ, 0xfc, !PT ;  /* 0x0020000003032812 */ /* 0x000fe400078efcff */
[----:B------:R-:W-:-:S02]  /*92d60*/  ISETP.GE.AND P2, PT, R60, UR38, PT ;  /* 0x000000263c007c0c */ /* 0x000fc4000bf46270 */
[----:B------:R-:W-:Y:S02]  /*92d70*/  R2UR UR34, R52 ;  /* 0x00000000342272ca */ /* 0x000fe400000e0000 */
[----:B------:R-:W-:Y:S02]  /*92d80*/  R2UR UR32, R51 ;  /* 0x00000000332072ca */ /* 0x000fe400000e0000 */
[----:B------:R-:W-:Y:S02]  /*92d90*/  R2UR UR30, R53 ;  /* 0x00000000351e72ca */ /* 0x000fe400000e0000 */
[----:B------:R-:W-:Y:S02]  /*92da0*/  R2UR UR28, R42 ;  /* 0x000000002a1c72ca */ /* 0x000fe400000e0000 */
[----:B------:R-:W-:Y:S01]  /*92db0*/  R2UR UR24, R40 ;  /* 0x00000000281872ca */ /* 0x000fe200000e0000 */
[C---:B------:R-:W-:Y:S01]  /*92dc0*/  VIADD R7, R0.reuse, 0x138 ;  /* 0x0000013800077836 */ /* 0x040fe20000000000 */
[----:B------:R-:W-:Y:S01]  /*92dd0*/  LOP3.LUT R3, R3, 0xf7ffffff, RZ, 0xc0, !PT ;  /* 0xf7ffffff03037812 */ /* 0x000fe200078ec0ff */
[----:B------:R-:W4:Y:S01]  /*92de0*/  LDL.LU R8, [R1+0x9b8] ;  /* 0x0009b80001087983 */ /* 0x000f220000300800 */
[----:B------:R-:W-:Y:S01]  /*92df0*/  ISETP.GE.AND P0, PT, R61, UR40, PT ;  /* 0x000000283d007c0c */ /* 0x000fe2000bf06270 */
[C---:B------:R-:W-:Y:S01]  /*92e00*/  VIADD R61, R0.reuse, 0x8 ;  /* 0x00000008003d7836 */ /* 0x040fe20000000000 */
[----:B------:R-:W-:Y:S01]  /*92e10*/  @P1 LOP3.LUT R3, R3, 0x8000000, RZ, 0xfc, !PT ;  /* 0x0800000003031812 */ /* 0x000fe200078efcff */
[----:B------:R-:W-:Y:S01]  /*92e20*/  VIADD R60, R0, 0xe ;  /* 0x0000000e003c7836 */ /* 0x000fe20000000000 */
[----:B------:R-:W-:Y:S01]  /*92e30*/  LOP3.LUT R4, R4, 0xfffffff7, RZ, 0xc0, !PT ;  /* 0xfffffff704047812 */ /* 0x000fe200078ec0ff */
[----:B------:R-:W2:Y:S01]  /*92e40*/  LDL.LU R47, [R1+0x9b0] ;  /* 0x0009b000012f7983 */ /* 0x000ea20000300800 */
[----:B------:R-:W-:-:S02]  /*92e50*/  ISETP.GE.AND P1, PT, R61, UR36, PT ;  /* 0x000000243d007c0c */ /* 0x000fc4000bf26270 */
[----:B------:R-:W-:Y:S01]  /*92e60*/  LOP3.LUT R3, R3, 0xfffffffd, RZ, 0xc0, !PT ;  /* 0xfffffffd03037812 */ /* 0x000fe200078ec0ff */
[----:B------:R-:W2:Y:S03]  /*92e70*/  LDL.LU R46, [R1+0x9ac] ;  /* 0x0009ac00012e7983 */ /* 0x000ea60000300800 */
[----:B------:R-:W-:Y:S02]  /*92e80*/  @P2 LOP3.LUT R3, R3, 0x2, RZ, 0xfc, !PT ;  /* 0x0000000203032812 */ /* 0x000fe400078efcff */
[----:B------:R-:W-:Y:S01]  /*92e90*/  @P0 LOP3.LUT R4, R4, 0x8, RZ, 0xfc, !PT ;  /* 0x0000000804040812 */ /* 0x000fe200078efcff */
[----:B------:R-:W-:Y:S01]  /*92ea0*/  VIADD R61, R0, 0x14 ;  /* 0x00000014003d7836 */ /* 0x000fe20000000000 */
[----:B------:R-:W-:Y:S01]  /*92eb0*/  ISETP.GE.AND P0, PT, R60, UR34, PT ;  /* 0x000000223c007c0c */ /* 0x000fe2000bf06270 */
[----:B------:R-:W2:Y:S01]  /*92ec0*/  LDL.LU R45, [R1+0x9a4] ;  /* 0x0009a400012d7983 */ /* 0x000ea20000300800 */
[----:B------:R-:W-:-:S02]  /*92ed0*/  LOP3.LUT R3, R3, 0xfffffeff, RZ, 0xc0, !PT ;  /* 0xfffffeff03037812 */ /* 0x000fc400078ec0ff */
[----:B------:R-:W-:Y:S01]  /*92ee0*/  ISETP.GE.AND P2, PT, R61, UR32, PT ;  /* 0x000000203d007c0c */ /* 0x000fe2000bf46270 */
[C---:B------:R-:W-:Y:S01]  /*92ef0*/  VIADD R60, R0.reuse, 0x1a ;  /* 0x0000001a003c7836 */ /* 0x040fe20000000000 */
[----:B------:R-:W-:Y:S01]  /*92f00*/  @P1 LOP3.LUT R3, R3, 0x100, RZ, 0xfc, !PT ;  /* 0x0000010003031812 */ /* 0x000fe200078efcff */
[----:B------:R-:W2:Y:S03]  /*92f10*/  LDL.LU R44, [R1+0x9a0] ;  /* 0x0009a000012c7983 */ /* 0x000ea60000300800 */
[----:B------:R-:W-:Y:S01]  /*92f20*/  LOP3.LUT R3, R3, 0xffffbfff, RZ, 0xc0, !PT ;  /* 0xffffbfff03037812 */ /* 0x000fe200078ec0ff */
[----:B------:R-:W-:Y:S01]  /*92f30*/  VIADD R61, R0, 0x20 ;  /* 0x00000020003d7836 */ /* 0x000fe20000000000 */
[----:B------:R-:W-:Y:S01]  /*92f40*/  ISETP.GE.AND P1, PT, R60, UR30, PT ;  /* 0x0000001e3c007c0c */ /* 0x000fe2000bf26270 */
[----:B------:R-:W2:Y:S01]  /*92f50*/  LDL.LU R2, [R1+0x998] ;  /* 0x0009980001027983 */ /* 0x000ea20000300800 */
[----:B------:R-:W-:-:S02]  /*92f60*/  @P0 LOP3.LUT R3, R3, 0x4000, RZ, 0xfc, !PT ;  /* 0x0000400003030812 */ /* 0x000fc400078efcff */
[----:B------:R-:W-:Y:S02]  /*92f70*/  R2UR UR22, R39 ;  /* 0x00000000271672ca */ /* 0x000fe400000e0000 */
[----:B------:R-:W-:Y:S01]  /*92f80*/  LOP3.LUT R4, R4, 0xfffffffe, RZ, 0xc0, !PT ;  /* 0xfffffffe04047812 */ /* 0x000fe200078ec0ff */
[----:B------:R-:W-:Y:S01]  /*92f90*/  VIADD R60, R0, 0x139 ;  /* 0x00000139003c7836 */ /* 0x000fe20000000000 */
[----:B------:R-:W-:Y:S01]  /*92fa0*/  LOP3.LUT R3, R3, 0xffefffff, RZ, 0xc0, !PT ;  /* 0xffefffff03037812 */ /* 0x000fe200078ec0ff */
[----:B------:R-:W2:Y:S01]  /*92fb0*/  LDL.LU R50, [R1+0x994] ;  /* 0x0009940001327983 */ /* 0x000ea20000300800 */
[----:B------:R-:W-:Y:S02]  /*92fc0*/  ISETP.GE.AND P0, PT, R61, UR28, PT ;  /* 0x0000001c3d007c0c */ /* 0x000fe4000bf06270 */
[----:B------:R-:W-:Y:S01]  /*92fd0*/  @P2 LOP3.LUT R3, R3, 0x100000, RZ, 0xfc, !PT ;  /* 0x0010000003032812 */ /* 0x000fe200078efcff */
[----:B------:R-:W2:Y:S03]  /*92fe0*/  LDL.LU R43, [R1+0x98c] ;  /* 0x00098c00012b7983 */ /* 0x000ea60000300800 */
[----:B------:R-:W-:-:S02]  /*92ff0*/  LOP3.LUT R3, R3, 0xfbffffff, RZ, 0xc0, !PT ;  /* 0xfbffffff03037812 */ /* 0x000fc400078ec0ff */
[----:B------:R-:W-:Y:S01]  /*93000*/  R2UR UR20, R38 ;  /* 0x00000000261472ca */ /* 0x000fe200000e0000 */
[----:B------:R-:W-:Y:S01]  /*93010*/  VIADD R61, R0, 0x13a ;  /* 0x0000013a003d7836 */ /* 0x000fe20000000000 */
[----:B------:R-:W-:Y:S01]  /*93020*/  @P1 LOP3.LUT R3, R3, 0x4000000, RZ, 0xfc, !PT ;  /* 0x0400000003031812 */ /* 0x000fe200078efcff */
[----:B------:R-:W2:Y:S01]  /*93030*/  LDL.LU R49, [R1+0x988] ;  /* 0x0009880001317983 */ /* 0x000ea20000300800 */
[----:B------:R-:W-:Y:S02]  /*93040*/  ISETP.GE.AND P1, PT, R7, UR24, PT ;  /* 0x0000001807007c0c */ /* 0x000fe4000bf26270 */
[----:B------:R-:W-:Y:S01]  /*93050*/  @P0 LOP3.LUT R4, R4, 0x1, RZ, 0xfc, !PT ;  /* 0x0000000104040812 */ /* 0x000fe200078efcff */
[----:B------:R-:W2:Y:S01]  /*93060*/  LDL.LU R48, [R1+0x980] ;  /* 0x0009800001307983 */ /* 0x000ea20000300800 */
[----:B------:R-:W-:Y:S02]  /*93070*/  ISETP.GE.AND P0, PT, R60, UR22, PT ;  /* 0x000000163c007c0c */ /* 0x000fe4000bf06270 */
[----:B------:R-:W-:-:S02]  /*93080*/  LOP3.LUT R4, R4, 0xfffffffd, RZ, 0xc0, !PT ;  /* 0xfffffffd04047812 */ /* 0x000fc400078ec0ff */
[----:B------:R-:W-:Y:S01]  /*93090*/  R2UR UR18, R37 ;  /* 0x00000000251272ca */ /* 0x000fe200000e0000 */
[----:B------:R-:W2:Y:S01]  /*930a0*/  LDL.LU R55, [R1+0x97c] ;  /* 0x00097c0001377983 */ /* 0x000ea20000300800 */
[----:B------:R-:W-:-:S03]  /*930b0*/  ISETP.GE.AND P2, PT, R61, UR20, PT ;  /* 0x000000143d007c0c */ /* 0x000fc6000bf46270 */
[----:B------:R-:W-:Y:S01]  /*930c0*/  @P1 LOP3.LUT R4, R4, 0x2, RZ, 0xfc, !PT ;  /* 0x0000000204041812 */ /* 0x000fe200078efcff */
[----:B------:R-:W-:Y:S01]  /*930d0*/  VIADD R60, R0, 0x13b ;  /* 0x0000013b003c7836 */ /* 0x000fe20000000000 */
[----:B------:R-:W-:Y:S01]  /*930e0*/  R2UR UR16, R36 ;  /* 0x00000000241072ca */ /* 0x000fe200000e0000 */
[----:B------:R-:W2:Y:S01]  /*930f0*/  LDL.LU R56, [R1+0x974] ;  /* 0x0009740001387983 */ /* 0x000ea20000300800 */
[----:B------:R-:W-:Y:S01]  /*93100*/  LOP3.LUT R4, R4, 0xfffffffb, RZ, 0xc0, !PT ;  /* 0xfffffffb04047812 */ /* 0x000fe200078ec0ff */
[----:B------:R-:W-:Y:S01]  /*93110*/  VIADD R61, R0, 0x13c ;  /* 0x0000013c003d7836 */ /* 0x000fe20000000000 */
[----:B------:R-:W-:Y:S01]  /*93120*/  R2UR UR14, R6 ;  /* 0x00000000060e72ca */ /* 0x000fe200000e0000 */
[----:B------:R-:W2:Y:S01]  /*93130*/  LDL.LU R54, [R1+0x970] ;  /* 0x0009700001367983 */ /* 0x000ea20000300800 */
[----:B------:R-:W-:Y:S02]  /*93140*/  @P0 LOP3.LUT R4, R4, 0x4, RZ, 0xfc, !PT ;  /* 0x0000000404040812 */ /* 0x000fe400078efcff */
[----:B------:R-:W-:Y:S01]  /*93150*/  ISETP.GE.AND P1, PT, R60, UR18, PT ;  /* 0x000000123c007c0c */ /* 0x000fe2000bf26270 */
[----:B------:R-:W2:Y:S01]  /*93160*/  LDL.LU R52, [R1+0x968] ;  /* 0x0009680001347983 */ /* 0x000ea20000300800 */
[----:B------:R-:W-:-:S03]  /*93170*/  LOP3.LUT R4, R4, 0xffffffef, RZ, 0xc0, !PT ;  /* 0xffffffef04047812 */ /* 0x000fc600078ec0ff */
[----:B------:R-:W-:Y:S01]  /*93180*/  ISETP.GE.AND P0, PT, R61, UR16, PT ;  /* 0x000000103d007c0c */ /* 0x000fe2000bf06270 */
[----:B------:R-:W-:Y:S01]  /*93190*/  VIADD R60, R0, 0x13d ;  /* 0x0000013d003c7836 */ /* 0x000fe20000000000 */
[----:B------:R-:W-:Y:S01]  /*931a0*/  @P2 LOP3.LUT R4, R4, 0x10, RZ, 0xfc, !PT ;  /* 0x0000001004042812 */ /* 0x000fe200078efcff */
[----:B------:R-:W2:Y:S01]  /*931b0*/  LDL.LU R51, [R1+0x964] ;  /* 0x0009640001337983 */ /* 0x000ea20000300800 */
[----:B------:R-:W-:Y:S02]  /*931c0*/  R2UR UR12, R5 ;  /* 0x00000000050c72ca */ /* 0x000fe400000e0000 */
[----:B------:R-:W-:Y:S01]  /*931d0*/  LOP3.LUT R4, R4, 0xffffffbf, RZ, 0xc0, !PT ;  /* 0xffffffbf04047812 */ /* 0x000fe200078ec0ff */
[----:B------:R-:W-:Y:S01]  /*931e0*/  VIADD R61, R0, 0x13e ;  /* 0x0000013e003d7836 */ /* 0x000fe20000000000 */
[----:B------:R-:W-:Y:S01]  /*931f0*/  ISETP.GE.AND P2, PT, R60, UR14, PT ;  /* 0x0000000e3c007c0c */ /* 0x000fe2000bf46270 */
[----:B------:R-:W2:Y:S01]  /*93200*/  LDL.LU R53, [R1+0x94c] ;  /* 0x00094c0001357983 */ /* 0x000ea20000300800 */
[----:B------:R-:W-:Y:S01]  /*93210*/  @P1 LOP3.LUT R4, R4, 0x40, RZ, 0xfc, !PT ;  /* 0x0000004004041812 */ /* 0x000fe200078efcff */
[----:B------:R-:W-:-:S02]  /*93220*/  VIADD R60, R0, 0x13f ;  /* 0x0000013f003c7836 */ /* 0x000fc40000000000 */
[----:B------:R-:W2:Y:S01]  /*93230*/  LDL.LU R42, [R1+0x948] ;  /* 0x00094800012a7983 */ /* 0x000ea20000300800 */
[----:B------:R-:W-:-:S03]  /*93240*/  LOP3.LUT R4, R4, 0xfffffeff, RZ, 0xc0, !PT ;  /* 0xfffffeff04047812 */ /* 0x000fc600078ec0ff */
[----:B------:R-:W-:Y:S01]  /*93250*/  ISETP.GE.AND P1, PT, R61, UR12, PT ;  /* 0x0000000c3d007c0c */ /* 0x000fe2000bf26270 */
[----:B------:R-:W2:Y:S01]  /*93260*/  LDL.LU R41, [R1+0x940] ;  /* 0x0009400001297983 */ /* 0x000ea20000300800 */
[----:B------:R-:W-:Y:S01]  /*93270*/  @P0 LOP3.LUT R4, R4, 0x100, RZ, 0xfc, !PT ;  /* 0x0000010004040812 */ /* 0x000fe200078efcff */
[----:B------:R-:W-:Y:S02]  /*93280*/  VIADD R61, R0, 0x140 ;  /* 0x00000140003d7836 */ /* 0x000fe40000000000 */
[----:B------:R-:W2:Y:S01]  /*93290*/  LDL.LU R40, [R1+0x93c] ;  /* 0x00093c0001287983 */ /* 0x000ea20000300800 */
[----:B------:R-:W-:Y:S02]  /*932a0*/  LOP3.LUT R4, R4, 0xfffffbff, RZ, 0xc0, !PT ;  /* 0xfffffbff04047812 */ /* 0x000fe400078ec0ff */
[----:B------:R-:W-:Y:S01]  /*932b0*/  ISETP.GE.AND P0, PT, R60, UR10, PT ;  /* 0x0000000a3c007c0c */ /* 0x000fe2000bf06270 */
[----:B------:R-:W2:Y:S01]  /*932c0*/  LDL.LU R39, [R1+0x934] ;  /* 0x0009340001277983 */ /* 0x000ea20000300800 */
[----:B------:R-:W-:Y:S01]  /*932d0*/  @P2 LOP3.LUT R4, R4, 0x400, RZ, 0xfc, !PT ;  /* 0x0000040004042812 */ /* 0x000fe200078efcff */
[----:B------:R-:W-:-:S02]  /*932e0*/  VIADD R60, R0, 0x141 ;  /* 0x00000141003c7836 */ /* 0x000fc40000000000 */
[----:B------:R-:W2:Y:S01]  /*932f0*/  LDL.LU R38, [R1+0x930] ;  /* 0x0009300001267983 */ /* 0x000ea20000300800 */
[----:B------:R-:W-:Y:S02]  /*93300*/  LOP3.LUT R4, R4, 0xfffff7ff, RZ, 0xc0, !PT ;  /* 0xfffff7ff04047812 */ /* 0x000fe400078ec0ff */
[----:B------:R-:W-:Y:S01]  /*93310*/  ISETP.GE.AND P2, PT, R61, UR8, PT ;  /* 0x000000083d007c0c */ /* 0x000fe2000bf46270 */
[----:B------:R-:W2:Y:S01]  /*93320*/  LDL.LU R37, [R1+0x928] ;  /* 0x0009280001257983 */ /* 0x000ea20000300800 */
[----:B------:R-:W-:Y:S01]  /*93330*/  @P1 LOP3.LUT R4, R4, 0x800, RZ, 0xfc, !PT ;  /* 0x0000080004041812 */ /* 0x000fe200078efcff */
[----:B------:R-:W-:Y:S02]  /*93340*/  VIADD R61, R0, 0x142 ;  /* 0x00000142003d7836 */ /* 0x000fe40000000000 */
[----:B------:R-:W2:Y:S01]  /*93350*/  LDL.LU R36, [R1+0x924] ;  /* 0x0009240001247983 */ /* 0x000ea20000300800 */
[----:B------:R-:W-:-:S03]  /*93360*/  LOP3.LUT R4, R4, 0xffffdfff, RZ, 0xc0, !PT ;  /* 0xffffdfff04047812 */ /* 0x000fc600078ec0ff */
[----:B------:R-:W2:Y:S01]  /*93370*/  LDL.LU R6, [R1+0x91c] ;  /* 0x00091c0001067983 */ /* 0x000ea20000300800 */
[----:B------:R-:W-:Y:S02]  /*93380*/  ISETP.GE.AND P1, PT, R60, UR6, PT ;  /* 0x000000063c007c0c */ /* 0x000fe4000bf26270 */
[----:B------:R-:W-:Y:S01]  /*93390*/  @P0 LOP3.LUT R4, R4, 0x2000, RZ, 0xfc, !PT ;  /* 0x0000200004040812 */ /* 0x000fe200078efcff */
[----:B------:R-:W2:Y:S01]  /*933a0*/  LDL.LU R5, [R1+0x918] ;  /* 0x0009180001057983 */ /* 0x000ea20000300800 */
[----:B------:R-:W-:-:S03]  /*933b0*/  ISETP.GE.AND P0, PT, R61, UR74, PT ;  /* 0x0000004a3d007c0c */ /* 0x000fc6000bf06270 */
[----:B------:R-:W2:Y:S04]  /*933c0*/  LDL.LU R7, [R1+0x7bc] ;  /* 0x0007bc0001077983 */ /* 0x000ea80000300800 */
[----:B------:R-:W2:Y:S04]  /*933d0*/  LDL.LU R60, [R1+0x7b8] ;  /* 0x0007b800013c7983 */ /* 0x000ea80000300800 */
[----:B------:R-:W2:Y:S01]  /*933e0*/  LDL.LU R61, [R1+0x79c] ;  /* 0x00079c00013d7983 */ /* 0x000ea20000300800 */
[----:B---3--:R-:W-:-:S03]  /*933f0*/  R2UR UR62, R57 ;  /* 0x00000000393e72ca */ /* 0x008fc600000e0000 */
[----:B------:R-:W3:Y:S01]  /*93400*/  LDL.LU R57, [R1+0x2890] ;  /* 0x0028900001397983 */ /* 0x000ee20000300800 */
[----:B------:R-:W-:-:S04]  /*93410*/  LOP3.LUT R4, R4, 0xffffbfff, RZ, 0xc0, !PT ;  /* 0xffffbfff04047812 */ /* 0x000fc800078ec0ff */
[----:B------:R-:W-:-:S04]  /*93420*/  @P2 LOP3.LUT R4, R4, 0x4000, RZ, 0xfc, !PT ;  /* 0x0000400004042812 */ /* 0x000fc800078efcff */
[----:B------:R-:W-:-:S04]  /*93430*/  LOP3.LUT R4, R4, 0xffff7fff, RZ, 0xc0, !PT ;  /* 0xffff7fff04047812 */ /* 0x000fc800078ec0ff */
[----:B------:R-:W-:-:S04]  /*93440*/  @P1 LOP3.LUT R4, R4, 0x8000, RZ, 0xfc, !PT ;  /* 0x0000800004041812 */ /* 0x000fc800078efcff */
[----:B------:R-:W-:-:S04]  /*93450*/  LOP3.LUT R4, R4, 0xfffeffff, RZ, 0xc0, !PT ;  /* 0xfffeffff04047812 */ /* 0x000fc800078ec0ff */
[----:B------:R-:W-:Y:S02]  /*93460*/  @P0 LOP3.LUT R4, R4, 0x10000, RZ, 0xfc, !PT ;  /* 0x0001000004040812 */ /* 0x000fe400078efcff */
[----:B----4-:R-:W-:Y:S02]  /*93470*/  R2UR UR60, R8 ;  /* 0x00000000083c72ca */ /* 0x010fe400000e0000 */
[----:B------:R-:W-:Y:S02]  /*93480*/  LOP3.LUT R4, R4, 0xfffdffff, RZ, 0xc0, !PT ;  /* 0xfffdffff04047812 */ /* 0x000fe400078ec0ff */
[----:B--2---:R-:W-:Y:S02]  /*93490*/  R2UR UR58, R47 ;  /* 0x000000002f3a72ca */ /* 0x004fe400000e0000 */
[----:B------:R-:W-:Y:S02]  /*934a0*/  R2UR UR56, R46 ;  /* 0x000000002e3872ca */ /* 0x000fe400000e0000 */
[----:B------:R-:W-:-:S02]  /*934b0*/  R2UR UR54, R45 ;  /* 0x000000002d3672ca */ /* 0x000fc400000e0000 */
[----:B------:R-:W-:Y:S02]  /*934c0*/  R2UR UR52, R44 ;  /* 0x000000002c3472ca */ /* 0x000fe400000e0000 */
[----:B------:R-:W-:Y:S02]  /*934d0*/  R2UR UR50, R2 ;  /* 0x00000000023272ca */ /* 0x000fe400000e0000 */
[----:B------:R-:W-:Y:S02]  /*934e0*/  R2UR UR48, R50 ;  /* 0x00000000323072ca */ /* 0x000fe400000e0000 */
[----:B------:R-:W-:Y:S02]  /*934f0*/  R2UR UR46, R43 ;  /* 0x000000002b2e72ca */ /* 0x000fe400000e0000 */
[----:B---3--:R-:W-:Y:S02]  /*93500*/  R2UR UR74, R57 ;  /* 0x00000000394a72ca */ /* 0x008fe400000e0000 */
[----:B------:R-:W2:Y:S01]  /*93510*/  LDL.LU R57, [R1+0x288c] ;  /* 0x00288c0001397983 */ /* 0x000ea20000300800 */
[----:B------:R-:W-:Y:S01]  /*93520*/  R2UR UR10, R7 ;  /* 0x00000000070a72ca */ /* 0x000fe200000e0000 */
[C---:B------:R-:W-:Y:S01]  /*93530*/  VIADD R7, R0.reuse, 0x143 ;  /* 0x0000014300077836 */ /* 0x040fe20000000000 */
[----:B------:R-:W-:Y:S01]  /*93540*/  R2UR UR6, R61 ;  /* 0x000000003d0672ca */ /* 0x000fe200000e0000 */
[----:B------:R-:W-:-:S03]  /*93550*/  VIADD R61, R0, 0x144 ;  /* 0x00000144003d7836 */ /* 0x000fc60000000000 */
[----:B------:R-:W-:Y:S02]  /*93560*/  ISETP.GE.AND P0, PT, R7, UR64, PT ;  /* 0x0000004007007c0c */ /* 0x000fe4000bf06270 */
[----:B------:R-:W-:Y:S02]  /*93570*/  ISETP.GE.AND P2, PT, R61, UR62, PT ;  /* 0x0000003e3d007c0c */ /* 0x000fe4000bf46270 */
[----:B------:R-:W-:Y:S01]  /*93580*/  R2UR UR8, R60 ;  /* 0x000000003c0872ca */ /* 0x000fe200000e0000 */
[C---:B------:R-:W-:Y:S02]  /*93590*/  VIADD R60, R0.reuse, 0x145 ;  /* 0x00000145003c7836 */ /* 0x040fe40000000000 */
[----:B------:R-:W-:-:S03]  /*935a0*/  VIADD R61, R0, 0x146 ;  /* 0x00000146003d7836 */ /* 0x000fc60000000000 */
[----:B------:R-:W-:-:S03]  /*935b0*/  ISETP.GE.AND P1, PT, R60, UR60, PT ;  /* 0x0000003c3c007c0c */ /* 0x000fc6000bf26270 */
[----:B------:R-:W-:-:S04]  /*935c0*/  @P0 LOP3.LUT R4, R4, 0x20000, RZ, 0xfc, !PT ;  /* 0x0002000004040812 */ /* 0x000fc800078efcff */
[----:B------:R-:W-:-:S04]  /*935d0*/  LOP3.LUT R4, R4, 0xfffbffff, RZ, 0xc0, !PT ;  /* 0xfffbffff04047812 */ /* 0x000fc800078ec0ff */
[----:B------:R-:W-:Y:S02]  /*935e0*/  @P2 LOP3.LUT R4, R4, 0x40000, RZ, 0xfc, !PT ;  /* 0x0004000004042812 */ /* 0x000fe400078efcff */
[----:B------:R-:W-:Y:S02]  /*935f0*/  ISETP.GE.AND P0, PT, R61, UR58, PT ;  /* 0x0000003a3d007c0c */ /* 0x000fe4000bf06270 */
[----:B------:R-:W-:Y:S01]  /*93600*/  LOP3.LUT R4, R4, 0xfff7ffff, RZ, 0xc0, !PT ;  /* 0xfff7ffff04047812 */ /* 0x000fe200078ec0ff */
[----:B------:R-:W-:-:S03]  /*93610*/  VIADD R60, R0, 0x147 ;  /* 0x00000147003c7836 */ /* 0x000fc60000000000 */
        /* <DEDUP_REMOVED lines=19> */
[----:B------:R-:W-:Y:S01]  /*93750*/  VIADD R61, R0, 0x14c ;  /* 0x0000014c003d7836 */ /* 0x000fe20000000000 */
[----:B------:R-:W-:Y:S02]  /*93760*/  R2UR UR44, R49 ;  /* 0x00000000312c72ca */ /* 0x000fe400000e0000 */
[----:B------:R-:W-:Y:S02]  /*93770*/  @P2 LOP3.LUT R4, R4, 0x1000000, RZ, 0xfc, !PT ;  /* 0x0100000004042812 */ /* 0x000fe400078efcff */
[----:B------:R-:W-:-:S02]  /*93780*/  ISETP.GE.AND P0, PT, R61, UR46, PT ;  /* 0x0000002e3d007c0c */ /* 0x000fc4000bf06270 */
[----:B------:R-:W-:Y:S01]  /*93790*/  LOP3.LUT R4, R4, 0xfdffffff, RZ, 0xc0, !PT ;  /* 0xfdffffff04047812 */ /* 0x000fe200078ec0ff */
[----:B------:R-:W-:Y:S01]  /*937a0*/  VIADD R60, R0, 0x14d ;  /* 0x0000014d003c7836 */ /* 0x000fe20000000000 */
[----:B------:R-:W-:Y:S02]  /*937b0*/  R2UR UR42, R48 ;  /* 0x00000000302a72ca */ /* 0x000fe400000e0000 */
[----:B------:R-:W-:-:S03]  /*937c0*/  @P1 LOP3.LUT R4, R4, 0x2000000, RZ, 0xfc, !PT ;  /* 0x0200000004041812 */ /* 0x000fc600078efcff */
[----:B------:R-:W-:Y:S02]  /*937d0*/  ISETP.GE.AND P2, PT, R60, UR44, PT ;  /* 0x0000002c3c007c0c */ /* 0x000fe4000bf46270 */
[----:B------:R-:W-:Y:S01]  /*937e0*/  LOP3.LUT R4, R4, 0xfbffffff, RZ, 0xc0, !PT ;  /* 0xfbffffff04047812 */ /* 0x000fe200078ec0ff */
[----:B------:R-:W-:Y:S01]  /*937f0*/  VIADD R61, R0, 0x14e ;  /* 0x0000014e003d7836 */ /* 0x000fe20000000000 */
[----:B------:R-:W-:Y:S02]  /*93800*/  R2UR UR40, R55 ;  /* 0x00000000372872ca */ /* 0x000fe400000e0000 */
[----:B------:R-:W-:Y:S02]  /*93810*/  @P0 LOP3.LUT R4, R4, 0x4000000, RZ, 0xfc, !PT ;  /* 0x0400000004040812 */ /* 0x000fe400078efcff */
[----:B------:R-:W-:Y:S02]  /*93820*/  ISETP.GE.AND P1, PT, R61, UR42, PT ;  /* 0x0000002a3d007c0c */ /* 0x000fe4000bf26270 */
[----:B------:R-:W-:Y:S01]  /*93830*/  LOP3.LUT R4, R4, 0xf7ffffff, RZ, 0xc0, !PT ;  /* 0xf7ffffff04047812 */ /* 0x000fe200078ec0ff */
[----:B------:R-:W-:Y:S01]  /*93840*/  VIADD R60, R0, 0x14f ;  /* 0x0000014f003c7836 */ /* 0x000fe20000000000 */
[----:B------:R-:W-:-:S02]  /*93850*/  R2UR UR38, R56 ;  /* 0x00000000382672ca */ /* 0x000fc400000e0000 */
[----:B------:R-:W-:Y:S02]  /*93860*/  @P2 LOP3.LUT R4, R4, 0x8000000, RZ, 0xfc, !PT ;  /* 0x0800000004042812 */ /* 0x000fe400078efcff */
[----:B------:R-:W-:Y:S02]  /*93870*/  R2UR UR34, R52 ;  /* 0x00000000342272ca */ /* 0x000fe400000e0000 */
[----:B------:R-:W-:Y:S02]  /*93880*/  ISETP.GE.AND P0, PT, R60, UR40, PT ;  /* 0x000000283c007c0c */ /* 0x000fe4000bf06270 */
[----:B------:R-:W-:Y:S01]  /*93890*/  LOP3.LUT R4, R4, 0xefffffff, RZ, 0xc0, !PT ;  /* 0xefffffff04047812 */ /* 0x000fe200078ec0ff */
[----:B------:R-:W-:Y:S01]  /*938a0*/  VIADD R61, R0, 0x150 ;  /* 0x00000150003d7836 */ /* 0x000fe20000000000 */
[----:B------:R-:W-:Y:S02]  /*938b0*/  R2UR UR36, R54 ;  /* 0x00000000362472ca */ /* 0x000fe400000e0000 */
[----:B------:R-:W-:-:S02]  /*938c0*/  @P1 LOP3.LUT R4, R4, 0x10000000, RZ, 0xfc, !PT ;  /* 0x1000000004041812 */ /* 0x000fc400078efcff */
[----:B------:R-:W-:Y:S01]  /*938d0*/  ISETP.GE.AND P2, PT, R61, UR38, PT ;  /* 0x000000263d007c0c */ /* 0x000fe2000bf46270 */
[----:B------:R-:W-:Y:S01]  /*938e0*/  VIADD R61, R0, 0x152 ;  /* 0x00000152003d7836 */ /* 0x000fe20000000000 */
[----:B------:R-:W-:Y:S02]  /*938f0*/  R2UR UR32, R51 ;  /* 0x00000000332072ca */ /* 0x000fe400000e0000 */
[----:B------:R-:W-:Y:S01]  /*93900*/  LOP3.LUT R4, R4, 0xdfffffff, RZ, 0xc0, !PT ;  /* 0xdfffffff04047812 */ /* 0x000fe200078ec0ff */
[----:B------:R-:W-:-:S03]  /*93910*/  VIADD R60, R0, 0x151 ;  /* 0x00000151003c7836 */ /* 0x000fc60000000000 */
[----:B------:R-:W-:Y:S02]  /*93920*/  @P0 LOP3.LUT R4, R4, 0x20000000, RZ, 0xfc, !PT ;  /* 0x2000000004040812 */ /* 0x000fe400078efcff */
[----:B------:R-:W-:Y:S02]  /*93930*/  ISETP.GE.AND P0, PT, R61, UR34, PT ;  /* 0x000000223d007c0c */ /* 0x000fe4000bf06270 */
[----:B------:R-:W-:Y:S01]  /*93940*/  ISETP.GE.AND P1, PT, R60, UR36, PT ;  /* 0x000000243c007c0c */ /* 0x000fe2000bf26270 */
[----:B------:R-:W-:Y:S01]  /*93950*/  VIADD R60, R0, 0x153 ;  /* 0x00000153003c7836 */ /* 0x000fe20000000000 */
[----:B------:R-:W-:Y:S02]  /*93960*/  R2UR UR30, R53 ;  /* 0x00000000351e72ca */ /* 0x000fe400000e0000 */
[----:B------:R-:W-:-:S04]  /*93970*/  LOP3.LUT R4, R4, 0xbfffffff, RZ, 0xc0, !PT ;  /* 0xbfffffff04047812 */ /* 0x000fc800078ec0ff */
[----:B------:R-:W-:Y:S02]  /*93980*/  @P2 LOP3.LUT R4, R4, 0x40000000, RZ, 0xfc, !PT ;  /* 0x4000000004042812 */ /* 0x000fe400078efcff */
        /* <DEDUP_REMOVED lines=8> */
[----:B------:R-:W-:Y:S01]  /*93a10*/  R2UR UR24, R40 ;  /* 0x00000000281872ca */ /* 0x000fe200000e0000 */
[----:B------:R-:W-:Y:S01]  /*93a20*/  VIADD R61, R0, 0x156 ;  /* 0x00000156003d7836 */ /* 0x000fe20000000000 */
[----:B------:R-:W-:Y:S02]  /*93a30*/  R2UR UR22, R39 ;  /* 0x00000000271672ca */ /* 0x000fe400000e0000 */
[----:B------:R-:W-:-:S02]  /*93a40*/  R2UR UR20, R38 ;  /* 0x00000000261472ca */ /* 0x000fc400000e0000 */
[----:B------:R-:W-:Y:S02]  /*93a50*/  R2UR UR18, R37 ;  /* 0x00000000251272ca */ /* 0x000fe400000e0000 */
[----:B------:R-:W-:Y:S01]  /*93a60*/  R2UR UR12, R5 ;  /* 0x00000000050c72ca */ /* 0x000fe200000e0000 */
[----:B------:R-:W-:Y:S01]  /*93a70*/  VIADD R5, R0, 0x15a ;  /* 0x0000015a00057836 */ /* 0x000fe20000000000 */
[----:B------:R-:W-:Y:S01]  /*93a80*/  R2UR UR16, R36 ;  /* 0x00000000241072ca */ /* 0x000fe200000e0000 */
[----:B------:R-:W-:Y:S01]  /*93a90*/  VIADD R7, R0, 0x15b ;  /* 0x0000015b00077836 */ /* 0x000fe20000000000 */
[----:B------:R-:W-:Y:S02]  /*93aa0*/  R2UR UR14, R6 ;  /* 0x00000000060e72ca */ /* 0x000fe400000e0000 */
[----:B--2---:R-:W-:-:S04]  /*93ab0*/  LOP3.LUT R57, R57, 0xfffffffe, RZ, 0xc0, !PT ;  /* 0xfffffffe39397812 */ /* 0x004fc800078ec0ff */
[----:B------:R-:W-:-:S04]  /*93ac0*/  @P0 LOP3.LUT R57, R57, 0x1, RZ, 0xfc, !PT ;  /* 0x0000000139390812 */ /* 0x000fc800078efcff */
[----:B------:R-:W-:-:S04]  /*93ad0*/  LOP3.LUT R57, R57, 0xfffffffd, RZ, 0xc0, !PT ;  /* 0xfffffffd39397812 */ /* 0x000fc800078ec0ff */
[----:B------:R-:W-:Y:S02]  /*93ae0*/  @P2 LOP3.LUT R57, R57, 0x2, RZ, 0xfc, !PT ;  /* 0x0000000239392812 */ /* 0x000fe400078efcff */
[----:B------:R-:W-:Y:S02]  /*93af0*/  ISETP.GE.AND P0, PT, R60, UR28, PT ;  /* 0x0000001c3c007c0c */ /* 0x000fe4000bf06270 */
[----:B------:R-:W-:-:S04]  /*93b00*/  LOP3.LUT R57, R57, 0xfffffffb, RZ, 0xc0, !PT ;  /* 0xfffffffb39397812 */ /* 0x000fc800078ec0ff */
[----:B------:R-:W-:Y:S01]  /*93b10*/  @P1 LOP3.LUT R57, R57, 0x4, RZ, 0xfc, !PT ;  /* 0x0000000439391812 */ /* 0x000fe200078efcff */
[C---:B------:R-:W-:Y:S01]  /*93b20*/  VIADD R60, R0.reuse, 0x157 ;  /* 0x00000157003c7836 */ /* 0x040fe20000000000 */
[----:B------:R-:W-:Y:S02]  /*93b30*/  ISETP.GE.AND P2, PT, R61, UR26, PT ;  /* 0x0000001a3d007c0c */ /* 0x000fe4000bf46270 */
[----:B------:R-:W-:Y:S01]  /*93b40*/  LOP3.LUT R57, R57, 0xfffffff7, RZ, 0xc0, !PT ;  /* 0xfffffff739397812 */ /* 0x000fe200078ec0ff */
[----:B------:R-:W-:Y:S01]  /*93b50*/  VIADD R61, R0, 0x158 ;  /* 0x00000158003d7836 */ /* 0x000fe20000000000 */
[----:B------:R-:W-:Y:S02]  /*93b60*/  ISETP.GE.AND P1, PT, R60, UR24, PT ;  /* 0x000000183c007c0c */ /* 0x000fe4000bf26270 */
[----:B------:R-:W-:Y:S01]  /*93b70*/  @P0 LOP3.LUT R57, R57, 0x8, RZ, 0xfc, !PT ;  /* 0x0000000839390812 */ /* 0x000fe200078efcff */
[----:B------:R-:W2:Y:S01]  /*93b80*/  LDL.LU R60, [R1+0x794] ;  /* 0x00079400013c7983 */ /* 0x000ea20000300800 */
[----:B------:R-:W-:Y:S01]  /*93b90*/  ISETP.GE.AND P0, PT, R61, UR22, PT ;  /* 0x000000163d007c0c */ /* 0x000fe2000bf06270 */
[----:B------:R-:W-:Y:S01]  /*93ba0*/  VIADD R61, R0, 0x159 ;  /* 0x00000159003d7836 */ /* 0x000fe20000000000 */
[----:B------:R-:W-:-:S04]  /*93bb0*/  LOP3.LUT R57, R57, 0xffffffef, RZ, 0xc0, !PT ;  /* 0xffffffef39397812 */ /* 0x000fc800078ec0ff */
[----:B------:R-:W-:Y:S02]  /*93bc0*/  @P2 LOP3.LUT R57, R57, 0x10, RZ, 0xfc, !PT ;  /* 0x0000001039392812 */ /* 0x000fe400078efcff */
[----:B------:R-:W-:Y:S02]  /*93bd0*/  ISETP.GE.AND P2, PT, R61, UR20, PT ;  /* 0x000000143d007c0c */ /* 0x000fe4000bf46270 */
[----:B------:R-:W3:Y:S01]  /*93be0*/  LDL.LU R61, [R1+0x790] ;  /* 0x00079000013d7983 */ /* 0x000ee20000300800 */
[----:B------:R-:W-:-:S04]  /*93bf0*/  LOP3.LUT R57, R57, 0xffffffdf, RZ, 0xc0, !PT ;  /* 0xffffffdf39397812 */ /* 0x000fc800078ec0ff */
[----:B------:R-:W-:-:S04]  /*93c00*/  @P1 LOP3.LUT R57, R57, 0x20, RZ, 0xfc, !PT ;  /* 0x0000002039391812 */ /* 0x000fc800078efcff */
[----:B------:R-:W-:-:S04]  /*93c10*/  LOP3.LUT R57, R57, 0xffffffbf, RZ, 0xc0, !PT ;  /* 0xffffffbf39397812 */ /* 0x000fc800078ec0ff */
[----:B------:R-:W-:Y:S02]  /*93c20*/  @P0 LOP3.LUT R57, R57, 0x40, RZ, 0xfc, !PT ;  /* 0x0000004039390812 */ /* 0x000fe400078efcff */
[----:B------:R-:W-:Y:S02]  /*93c30*/  ISETP.GE.AND P1, PT, R5, UR18, PT ;  /* 0x0000001205007c0c */ /* 0x000fe4000bf26270 */
        /* <DEDUP_REMOVED lines=14> */
[----:B------:R-:W-:Y:S01]  /*93d20*/  ISETP.GE.AND P0, PT, R5, UR10, PT ;  /* 0x0000000a05007c0c */ /* 0x000fe2000bf06270 */
[----:B------:R-:W-:Y:S01]  /*93d30*/  VIADD R5, R0, 0x160 ;  /* 0x0000016000057836 */ /* 0x000fe20000000000 */
[----:B------:R-:W-:-:S04]  /*93d40*/  LOP3.LUT R57, R57, 0xfffff7ff, RZ, 0xc0, !PT ;  /* 0xfffff7ff39397812 */ /* 0x000fc800078ec0ff */
[----:B------:R-:W-:Y:S02]  /*93d50*/  @P1 LOP3.LUT R57, R57, 0x800, RZ, 0xfc, !PT ;  /* 0x0000080039391812 */ /* 0x000fe400078efcff */
[----:B------:R-:W-:Y:S02]  /*93d60*/  ISETP.GE.AND P1, PT, R5, UR6, PT ;  /* 0x0000000605007c0c */ /* 0x000fe4000bf26270 */
        /* <DEDUP_REMOVED lines=10> */
[----:B------:R-:W-:-:S03]  /*93e10*/  VIADD R7, R0, 0x15f ;  /* 0x0000015f00077836 */ /* 0x000fc60000000000 */
[----:B------:R-:W4:Y:S04]  /*93e20*/  LDL.LU R48, [R1+0x764] ;  /* 0x0007640001307983 */ /* 0x000f280000300800 */
[----:B------:R-:W4:Y:S04]  /*93e30*/  LDL.LU R55, [R1+0x760] ;  /* 0x0007600001377983 */ /* 0x000f280000300800 */
[----:B------:R-:W4:Y:S04]  /*93e40*/  LDL.LU R56, [R1+0x74c] ;  /* 0x00074c0001387983 */ /* 0x000f280000300800 */
[----:B------:R-:W4:Y:S04]  /*93e50*/  LDL.LU R54, [R1+0x748] ;  /* 0x0007480001367983 */ /* 0x000f280000300800 */
[----:B------:R-:W4:Y:S01]  /*93e60*/  LDL.LU R52, [R1+0x744] ;  /* 0x0007440001347983 */ /* 0x000f220000300800 */
[----:B------:R-:W-:-:S03]  /*93e70*/  ISETP.GE.AND P2, PT, R7, UR8, PT ;  /* 0x0000000807007c0c */ /* 0x000fc6000bf46270 */
[----:B------:R-:W4:Y:S01]  /*93e80*/  LDL.LU R51, [R1+0x740] ;  /* 0x0007400001337983 */ /* 0x000f220000300800 */
[----:B------:R-:W-:-:S03]  /*93e90*/  VIADD R7, R0, 0x161 ;  /* 0x0000016100077836 */ /* 0x000fc60000000000 */
[----:B------:R-:W4:Y:S01]  /*93ea0*/  LDL.LU R53, [R1+0x73c] ;  /* 0x00073c0001357983 */ /* 0x000f220000300800 */
[----:B------:R-:W-:-:S03]  /*93eb0*/  LOP3.LUT R57, R57, 0xffffefff, RZ, 0xc0, !PT ;  /* 0xffffefff39397812 */ /* 0x000fc600078ec0ff */
[----:B------:R-:W4:Y:S04]  /*93ec0*/  LDL.LU R42, [R1+0x738] ;  /* 0x00073800012a7983 */ /* 0x000f280000300800 */
[----:B------:R-:W4:Y:S04]  /*93ed0*/  LDL.LU R41, [R1+0x734] ;  /* 0x0007340001297983 */ /* 0x000f280000300800 */
[----:B------:R-:W4:Y:S01]  /*93ee0*/  LDL.LU R40, [R1+0x730] ;  /* 0x0007300001287983 */ /* 0x000f220000300800 */
[----:B------:R-:W-:-:S03]  /*93ef0*/  @P0 LOP3.LUT R57, R57, 0x1000, RZ, 0xfc, !PT ;  /* 0x0000100039390812 */ /* 0x000fc600078efcff */
[----:B------:R-:W4:Y:S01]  /*93f00*/  LDL.LU R39, [R1+0x72c] ;  /* 0x00072c0001277983 */ /* 0x000f220000300800 */
[----:B------:R-:W-:-:S03]  /*93f10*/  ISETP.GE.AND P0, PT, R7, UR74, PT ;  /* 0x0000004a07007c0c */ /* 0x000fc6000bf06270 */
[----:B------:R-:W4:Y:S04]  /*93f20*/  LDL.LU R38, [R1+0x728] ;  /* 0x0007280001267983 */ /* 0x000f280000300800 */
[----:B------:R-:W4:Y:S04]  /*93f30*/  LDL.LU R37, [R1+0x724] ;  /* 0x0007240001257983 */ /* 0x000f280000300800 */
[----:B------:R-:W4:Y:S04]  /*93f40*/  LDL.LU R36, [R1+0x720] ;  /* 0x0007200001247983 */ /* 0x000f280000300800 */
[----:B------:R-:W4:Y:S04]  /*93f50*/  LDL.LU R6, [R1+0x71c] ;  /* 0x00071c0001067983 */ /* 0x000f280000300800 */
[----:B------:R-:W4:Y:S01]  /*93f60*/  LDL.LU R7, [R1+0x718] ;  /* 0x0007180001077983 */ /* 0x000f220000300800 */
[----:B--2---:R-:W-:-:S03]  /*93f70*/  R2UR UR64, R60 ;  /* 0x000000003c4072ca */ /* 0x004fc600000e0000 */
[----:B------:R-:W2:Y:S01]  /*93f80*/  LDL.LU R60, [R1+0x714] ;  /* 0x00071400013c7983 */ /* 0x000ea20000300800 */
[----:B---3--:R-:W-:-:S03]  /*93f90*/  R2UR UR62, R61 ;  /* 0x000000003d3e72ca */ /* 0x008fc600000e0000 */
[----:B------:R-:W3:Y:S01]  /*93fa0*/  LDL.LU R61, [R1+0x710] ;  /* 0x00071000013d7983 */ /* 0x000ee20000300800 */
[----:B----4-:R-:W-:-:S03]  /*93fb0*/  R2UR UR60, R5 ;  /* 0x00000000053c72ca */ /* 0x010fc600000e0000 */
[----:B------:R-:W4:Y:S01]  /*93fc0*/  LDL.LU R5, [R1+0x70c] ;  /* 0x00070c0001057983 */ /* 0x000f220000300800 */
[----:B------:R-:W-:-:S04]  /*93fd0*/  LOP3.LUT R57, R57, 0xffffdfff, RZ, 0xc0, !PT ;  /* 0xffffdfff39397812 */ /* 0x000fc800078ec0ff */
[----:B------:R-:W-:-:S04]  /*93fe0*/  @P2 LOP3.LUT R57, R57, 0x2000, RZ, 0xfc, !PT ;  /* 0x0000200039392812 */ /* 0x000fc800078efcff */
[----:B------:R-:W-:-:S04]  /*93ff0*/  LOP3.LUT R57, R57, 0xffffbfff, RZ, 0xc0, !PT ;  /* 0xffffbfff39397812 */ /* 0x000fc800078ec0ff */
[----:B------:R-:W-:-:S04]  /*94000*/  @P1 LOP3.LUT R57, R57, 0x4000, RZ, 0xfc, !PT ;  /* 0x0000400039391812 */ /* 0x000fc800078efcff */
[----:B------:R-:W-:-:S04]  /*94010*/  LOP3.LUT R57, R57, 0xffff7fff, RZ, 0xc0, !PT ;  /* 0xffff7fff39397812 */ /* 0x000fc800078ec0ff */
[----:B------:R-:W-:Y:S02]  /*94020*/  @P0 LOP3.LUT R57, R57, 0x8000, RZ, 0xfc, !PT ;  /* 0x0000800039390812 */ /* 0x000fe400078efcff */
[----:B------:R-:W-:Y:S02]  /*94030*/  R2UR UR58, R8 ;  /* 0x00000000083a72ca */ /* 0x000fe400000e0000 */
[----:B------:R-:W-:Y:S01]  /*94040*/  LOP3.LUT R57, R57, 0xfffeffff, RZ, 0xc0, !PT ;  /* 0xfffeffff39397812 */ /* 0x000fe200078ec0ff */
[----:B------:R-:W4:Y:S01]  /*94050*/  LDL.LU R8, [R1+0x2888] ;  /* 0x0028880001087983 */ /* 0x000f220000300800 */
[----:B------:R-:W-:Y:S02]  /*94060*/  R2UR UR56, R47 ;  /* 0x000000002f3872ca */ /* 0x000fe400000e0000 */
[----:B------:R-:W-:Y:S01]  /*94070*/  R2UR UR54, R46 ;  /* 0x000000002e3672ca */ /* 0x000fe200000e0000 */
[----:B------:R-:W4:Y:S01]  /*94080*/  LDL.LU R47, [R1+0x2884] ;  /* 0x00288400012f7983 */ /* 0x000f220000300800 */
[----:B------:R-:W-:-:S02]  /*94090*/  R2UR UR52, R45 ;  /* 0x000000002d3472ca */ /* 0x000fc400000e0000 */
[----:B------:R-:W-:Y:S01]  /*940a0*/  R2UR UR50, R44 ;  /* 0x000000002c3272ca */ /* 0x000fe200000e0000 */
[----:B------:R-:W4:Y:S01]  /*940b0*/  LDL.LU R46, [R1+0x2880] ;  /* 0x00288000012e7983 */ /* 0x000f220000300800 */
[----:B------:R-:W-:Y:S02]  /*940c0*/  R2UR UR48, R2 ;  /* 0x00000000023072ca */ /* 0x000fe400000e0000 */
[----:B------:R-:W-:Y:S01]  /*940d0*/  R2UR UR46, R50 ;  /* 0x00000000322e72ca */ /* 0x000fe200000e0000 */
[----:B------:R-:W4:Y:S01]  /*940e0*/  LDL.LU R45, [R1+0x287c] ;  /* 0x00287c00012d7983 */ /* 0x000f220000300800 */
[----:B------:R-:W-:-:S03]  /*940f0*/  R2UR UR44, R43 ;  /* 0x000000002b2c72ca */ /* 0x000fc600000e0000 */
        /* <DEDUP_REMOVED lines=27> */
[----:B------:R-:W-:Y:S01]  /*942b0*/  R2UR UR10, R7 ;  /* 0x00000000070a72ca */ /* 0x000fe200000e0000 */
[----:B------:R-:W-:Y:S02]  /*942c0*/  VIADD R7, R0, 0x162 ;  /* 0x0000016200077836 */ /* 0x000fe40000000000 */
[----:B------:R-:W4:Y:S03]  /*942d0*/  LDL.LU R40, [R1+0x2840] ;  /* 0x0028400001287983 */ /* 0x000f260000300800 */
[----:B------:R-:W-:Y:S01]  /*942e0*/  ISETP.GE.AND P2, PT, R7, UR64, PT ;  /* 0x0000004007007c0c */ /* 0x000fe2000bf46270 */
[----:B------:R-:W4:Y:S01]  /*942f0*/  LDL.LU R39, [R1+0x283c] ;  /* 0x00283c0001277983 */ /* 0x000f220000300800 */
[----:B------:R-:W-:Y:S02]  /*94300*/  R2UR UR16, R37 ;  /* 0x00000000251072ca */ /* 0x000fe400000e0000 */
[----:B------:R-:W-:Y:S01]  /*94310*/  R2UR UR14, R36 ;  /* 0x00000000240e72ca */ /* 0x000fe200000e0000 */
[----:B------:R-:W4:Y:S01]  /*94320*/  LDL.LU R38, [R1+0x2838] ;  /* 0x0028380001267983 */ /* 0x000f220000300800 */
[----:B------:R-:W-:-:S03]  /*94330*/  R2UR UR12, R6 ;  /* 0x00000000060c72ca */ /* 0x000fc600000e0000 */
[----:B------:R-:W4:Y:S04]  /*94340*/  LDL.LU R37, [R1+0x2834] ;  /* 0x0028340001257983 */ /* 0x000f280000300800 */
[----:B------:R-:W-:Y:S01]  /*94350*/  @P2 LOP3.LUT R57, R57, 0x10000, RZ, 0xfc, !PT ;  /* 0x0001000039392812 */ /* 0x000fe200078efcff */
[----:B------:R-:W4:Y:S03]  /*94360*/  LDL.LU R36, [R1+0x2830] ;  /* 0x0028300001247983 */ /* 0x000f260000300800 */
[----:B------:R-:W-:Y:S01]  /*94370*/  LOP3.LUT R57, R57, 0xfffdffff, RZ, 0xc0, !PT ;  /* 0xfffdffff39397812 */ /* 0x000fe200078ec0ff */
[----:B------:R-:W4:Y:S01]  /*94380*/  LDL.LU R6, [R1+0x282c] ;  /* 0x00282c0001067983 */ /* 0x000f220000300800 */
[----:B--2---:R-:W-:Y:S01]  /*94390*/  R2UR UR8, R60 ;  /* 0x000000003c0872ca */ /* 0x004fe200000e0000 */
[----:B------:R-:W-:-:S05]  /*943a0*/  VIADD R60, R0, 0x163 ;  /* 0x00000163003c7836 */ /* 0x000fca0000000000 */
[----:B------:R-:W-:Y:S02]  /*943b0*/  ISETP.GE.AND P1, PT, R60, UR62, PT ;  /* 0x0000003e3c007c0c */ /* 0x000fe4000bf26270 */
[----:B---3--:R-:W-:Y:S01]  /*943c0*/  R2UR UR6, R61 ;  /* 0x000000003d0672ca */ /* 0x008fe200000e0000 */
[C---:B------:R-:W-:Y:S02]  /*943d0*/  VIADD R61, R0.reuse, 0x164 ;  /* 0x00000164003d7836 */ /* 0x040fe40000000000 */
[----:B------:R-:W-:-:S03]  /*943e0*/  VIADD R60, R0, 0x165 ;  /* 0x00000165003c7836 */ /* 0x000fc60000000000 */
[----:B------:R-:W-:-:S05]  /*943f0*/  ISETP.GE.AND P0, PT, R61, UR60, PT ;  /* 0x0000003c3d007c0c */ /* 0x000fca000bf06270 */
        /* <DEDUP_REMOVED lines=28> */
[----:B------:R-:W-:Y:S01]  /*945c0*/  @P0 LOP3.LUT R57, R57, 0x1000000, RZ, 0xfc, !PT ;  /* 0x0100000039390812 */ /* 0x000fe200078efcff */
[C---:B------:R-:W-:Y:S01]  /*945d0*/  VIADD R60, R0.reuse, 0x16d ;  /* 0x0000016d003c7836 */ /* 0x040fe20000000000 */
[----:B------:R-:W-:Y:S01]  /*945e0*/  ISETP.GE.AND P1, PT, R61, UR44, PT ;  /* 0x0000002c3d007c0c */ /* 0x000fe2000bf26270 */
[----:B------:R-:W-:Y:S01]  /*945f0*/  VIADD R61, R0, 0x16e ;  /* 0x0000016e003d7836 */ /* 0x000fe20000000000 */
[----:B------:R-:W-:Y:S02]  /*94600*/  LOP3.LUT R57, R57, 0xfdffffff, RZ, 0xc0, !PT ;  /* 0xfdffffff39397812 */ /* 0x000fe400078ec0ff */
[----:B----4-:R-:W-:Y:S02]  /*94610*/  R2UR UR74, R5 ;  /* 0x00000000054a72ca */ /* 0x010fe400000e0000 */
[----:B------:R-:W2:Y:S01]  /*94620*/  LDL.LU R5, [R1+0x2828] ;  /* 0x0028280001057983 */ /* 0x000ea20000300800 */
[----:B------:R-:W-:Y:S02]  /*94630*/  ISETP.GE.AND P0, PT, R60, UR42, PT ;  /* 0x0000002a3c007c0c */ /* 0x000fe4000bf06270 */
[----:B------:R-:W-:Y:S01]  /*94640*/  @P2 LOP3.LUT R57, R57, 0x2000000, RZ, 0xfc, !PT ;  /* 0x0200000039392812 */ /* 0x000fe200078efcff */
[----:B------:R-:W3:Y:S01]  /*94650*/  LDL.LU R7, [R1+0x2824] ;  /* 0x0028240001077983 */ /* 0x000ee20000300800 */
[----:B------:R-:W-:-:S03]  /*94660*/  ISETP.GE.AND P2, PT, R61, UR40, PT ;  /* 0x000000283d007c0c */ /* 0x000fc6000bf46270 */
[----:B------:R-:W4:Y:S04]  /*94670*/  LDL.LU R60, [R1+0x2820] ;  /* 0x00282000013c7983 */ /* 0x000f280000300800 */
[----:B------:R-:W2:Y:S01]  /*94680*/  LDL.LU R61, [R1+0x281c] ;  /* 0x00281c00013d7983 */ /* 0x000ea20000300800 */
[----:B------:R-:W-:-:S04]  /*94690*/  LOP3.LUT R57, R57, 0xfbffffff, RZ, 0xc0, !PT ;  /* 0xfbffffff39397812 */ /* 0x000fc800078ec0ff */
[----:B------:R-:W-:-:S04]  /*946a0*/  @P1 LOP3.LUT R57, R57, 0x4000000, RZ, 0xfc, !PT ;  /* 0x0400000039391812 */ /* 0x000fc800078efcff */
[----:B------:R-:W-:-:S04]  /*946b0*/  LOP3.LUT R57, R57, 0xf7ffffff, RZ, 0xc0, !PT ;  /* 0xf7ffffff39397812 */ /* 0x000fc800078ec0ff */
[----:B------:R-:W-:-:S04]  /*946c0*/  @P0 LOP3.LUT R57, R57, 0x8000000, RZ, 0xfc, !PT ;  /* 0x0800000039390812 */ /* 0x000fc800078efcff */
[----:B------:R-:W-:-:S04]  /*946d0*/  LOP3.LUT R57, R57, 0xefffffff, RZ, 0xc0, !PT ;  /* 0xefffffff39397812 */ /* 0x000fc800078ec0ff */
[----:B------:R-:W-:Y:S02]  /*946e0*/  @P2 LOP3.LUT R57, R57, 0x10000000, RZ, 0xfc, !PT ;  /* 0x1000000039392812 */ /* 0x000fe400078efcff */
[----:B---3--:R-:W-:Y:S02]  /*946f0*/  ISETP.GE.AND P2, PT, R7, UR34, PT ;  /* 0x0000002207007c0c */ /* 0x008fe4000bf46270 */
[----:B----4-:R-:W-:Y:S02]  /*94700*/  ISETP.GE.AND P0, PT, R60, UR36, PT ;  /* 0x000000243c007c0c */ /* 0x010fe4000bf06270 */
[----:B--2---:R-:W-:Y:S02]  /*94710*/  ISETP.GE.AND P1, PT, R61, UR38, PT ;  /* 0x000000263d007c0c */ /* 0x004fe4000bf26270 */
[----:B------:R-:W2:Y:S04]  /*94720*/  LDL.LU R61, [R1+0x2818] ;  /* 0x00281800013d7983 */ /* 0x000ea80000300800 */
[----:B------:R-:W3:Y:S04]  /*94730*/  LDL.LU R60, [R1+0x2814] ;  /* 0x00281400013c7983 */ /* 0x000ee80000300800 */
[----:B------:R-:W4:Y:S01]  /*94740*/  LDL.LU R7, [R1+0x2810] ;  /* 0x0028100001077983 */ /* 0x000f220000300800 */
[----:B------:R-:W-:-:S04]  /*94750*/  LOP3.LUT R57, R57, 0xdfffffff, RZ, 0xc0, !PT ;  /* 0xdfffffff39397812 */ /* 0x000fc800078ec0ff */
[----:B------:R-:W-:-:S04]  /*94760*/  @P1 LOP3.LUT R57, R57, 0x20000000, RZ, 0xfc, !PT ;  /* 0x2000000039391812 */ /* 0x000fc800078efcff */
[----:B------:R-:W-:-:S04]  /*94770*/  LOP3.LUT R57, R57, 0xbfffffff, RZ, 0xc0, !PT ;  /* 0xbfffffff39397812 */ /* 0x000fc800078ec0ff */
[----:B------:R-:W-:-:S04]  /*94780*/  @P0 LOP3.LUT R57, R57, 0x40000000, RZ, 0xfc, !PT ;  /* 0x4000000039390812 */ /* 0x000fc800078efcff */
[----:B------:R-:W-:Y:S02]  /*94790*/  LOP3.LUT R57, R57, 0x7fffffff, RZ, 0xc0, !PT ;  /* 0x7fffffff39397812 */ /* 0x000fe400078ec0ff */
[----:B------:R-:W-:Y:S02]  /*947a0*/  ISETP.GE.AND P1, PT, R5, UR32, PT ;  /* 0x0000002005007c0c */ /* 0x000fe4000bf26270 */
[----:B------:R-:W2:Y:S01]  /*947b0*/  LDL.LU R5, [R1+0x280c] ;  /* 0x00280c0001057983 */ /* 0x000ea20000300800 */
[----:B------:R-:W-:Y:S02]  /*947c0*/  ISETP.GE.AND P0, PT, R6, UR30, PT ;  /* 0x0000001e06007c0c */ /* 0x000fe4000bf06270 */
[----:B------:R-:W-:Y:S01]  /*947d0*/  @P2 LOP3.LUT R57, R57, 0x80000000, RZ, 0xfc, !PT ;  /* 0x8000000039392812 */ /* 0x000fe200078efcff */
[----:B------:R-:W2:Y:S01]  /*947e0*/  LDL.LU R6, [R1+0x2808] ;  /* 0x0028080001067983 */ /* 0x000ea20000300800 */
[----:B------:R-:W-:-:S03]  /*947f0*/  ISETP.GE.AND P2, PT, R36, UR28, PT ;  /* 0x0000001c24007c0c */ /* 0x000fc6000bf46270 */
[----:B------:R-:W2:Y:S01]  /*94800*/  LDL.LU R36, [R1+0x2804] ;  /* 0x0028040001247983 */ /* 0x000ea20000300800 */
[----:B------:R-:W-:Y:S02]  /*94810*/  R2UR.FILL UR76, R26 ;  /* 0x000000001a4c72ca */ /* 0x000fe400004e0000 */
[----:B------:R-:W-:Y:S02]  /*94820*/  ISETP.GE.AND P5, PT, R52, UR10, PT ;  /* 0x0000000a34007c0c */ /* 0x000fe4000bfa6270 */
[----:B------:R-:W-:Y:S02]  /*94830*/  ISETP.GE.AND P4, PT, R54, UR8, PT ;  /* 0x0000000836007c0c */ /* 0x000fe4000bf86270 */
[----:B------:R-:W-:Y:S02]  /*94840*/  ISETP.GE.AND P3, PT, R56, UR6, PT ;  /* 0x0000000638007c0c */ /* 0x000fe4000bf66270 */
[----:B----4-:R-:W-:-:S04]  /*94850*/  LOP3.LUT R7, R7, 0xfffffffe, RZ, 0xc0, !PT ;  /* 0xfffffffe07077812 */ /* 0x010fc800078ec0ff */
[----:B------:R-:W-:Y:S02]  /*94860*/  @P1 LOP3.LUT R7, R7, 0x1, RZ, 0xfc, !PT ;  /* 0x0000000107071812 */ /* 0x000fe400078efcff */
[----:B------:R-:W-:Y:S02]  /*94870*/  ISETP.GE.AND P1, PT, R37, UR26, PT ;  /* 0x0000001a25007c0c */ /* 0x000fe4000bf26270 */
[----:B------:R-:W4:Y:S01]  /*94880*/  LDL.LU R37, [R1+0x2800] ;  /* 0x0028000001257983 */ /* 0x000f220000300800 */
[----:B------:R-:W-:-:S04]  /*94890*/  LOP3.LUT R7, R7, 0xfffffffd, RZ, 0xc0, !PT ;  /* 0xfffffffd07077812 */ /* 0x000fc800078ec0ff */
[----:B------:R-:W-:-:S04]  /*948a0*/  @P0 LOP3.LUT R7, R7, 0x2, RZ, 0xfc, !PT ;  /* 0x0000000207070812 */ /* 0x000fc800078efcff */
[----:B------:R-:W-:-:S04]  /*948b0*/  LOP3.LUT R7, R7, 0xfffffffb, RZ, 0xc0, !PT ;  /* 0xfffffffb07077812 */ /* 0x000fc800078ec0ff */
[----:B------:R-:W-:Y:S02]  /*948c0*/  @P2 LOP3.LUT R7, R7, 0x4, RZ, 0xfc, !PT ;  /* 0x0000000407072812 */ /* 0x000fe400078efcff */
[----:B------:R-:W-:Y:S02]  /*948d0*/  ISETP.GE.AND P0, PT, R38, UR24, PT ;  /* 0x0000001826007c0c */ /* 0x000fe4000bf06270 */
[----:B------:R-:W-:Y:S01]  /*948e0*/  LOP3.LUT R7, R7, 0xffffffbf, RZ, 0xc0, !PT ;  /* 0xffffffbf07077812 */ /* 0x000fe200078ec0ff */
[----:B------:R-:W3:Y:S03]  /*948f0*/  LDL.LU R38, [R1+0x27fc] ;  /* 0x0027fc0001267983 */ /* 0x000ee60000300800 */
[----:B------:R-:W-:Y:S02]  /*94900*/  @P1 LOP3.LUT R7, R7, 0x40, RZ, 0xfc, !PT ;  /* 0x0000004007071812 */ /* 0x000fe400078efcff */
[----:B------:R-:W-:-:S02]  /*94910*/  ISETP.GE.AND P2, PT, R39, UR22, PT ;  /* 0x0000001627007c0c */ /* 0x000fc4000bf46270 */
[----:B------:R-:W-:Y:S01]  /*94920*/  LOP3.LUT R7, R7, 0xfffffeff, RZ, 0xc0, !PT ;  /* 0xfffffeff07077812 */ /* 0x000fe200078ec0ff */
[----:B------:R-:W3:Y:S03]  /*94930*/  LDL.LU R39, [R1+0x27f8] ;  /* 0x0027f80001277983 */ /* 0x000ee60000300800 */
[----:B------:R-:W-:Y:S02]  /*94940*/  @P0 LOP3.LUT R7, R7, 0x100, RZ, 0xfc, !PT ;  /* 0x0000010007070812 */ /* 0x000fe400078efcff */
[----:B------:R-:W-:Y:S02]  /*94950*/  ISETP.GE.AND P1, PT, R40, UR20, PT ;  /* 0x0000001428007c0c */ /* 0x000fe4000bf26270 */
[----:B------:R-:W-:Y:S01]  /*94960*/  LOP3.LUT R7, R7, 0xffffefff, RZ, 0xc0, !PT ;  /* 0xffffefff07077812 */ /* 0x000fe200078ec0ff */
[----:B------:R-:W3:Y:S03]  /*94970*/  LDL.LU R40, [R1+0x27f4] ;  /* 0x0027f40001287983 */ /* 0x000ee60000300800 */
[----:B------:R-:W-:-:S02]  /*94980*/  @P2 LOP3.LUT R7, R7, 0x1000, RZ, 0xfc, !PT ;  /* 0x0000100007072812 */ /* 0x000fc400078efcff */
[----:B------:R-:W-:Y:S02]  /*94990*/  ISETP.GE.AND P0, PT, R41, UR18, PT ;  /* 0x0000001229007c0c */ /* 0x000fe4000bf06270 */
        /* <DEDUP_REMOVED lines=13> */
[----:B------:R-:W3:Y:S01]  /*94a70*/  LDL.LU R51, [R1+0x27e4] ;  /* 0x0027e40001337983 */ /* 0x000ee20000300800 */
[----:B------:R-:W-:-:S03]  /*94a80*/  ISETP.GE.AND P2, PT, R55, UR74, PT ;  /* 0x0000004a37007c0c */ /* 0x000fc6000bf46270 */
[----:B------:R-:W3:Y:S01]  /*94a90*/  LDL.LU R52, [R1+0x27e0] ;  /* 0x0027e00001347983 */ /* 0x000ee20000300800 */
[----:B------:R-:W-:-:S03]  /*94aa0*/  @P1 LOP3.LUT R7, R7, 0x40000, RZ, 0xfc, !PT ;  /* 0x0004000007071812 */ /* 0x000fc600078efcff */
[----:B------:R-:W3:Y:S01]  /*94ab0*/  LDL.LU R54, [R1+0x27dc] ;  /* 0x0027dc0001367983 */ /* 0x000ee20000300800 */
[----:B------:R-:W-:-:S03]  /*94ac0*/  ISETP.GE.AND P1, PT, R48, UR76, PT ;  /* 0x0000004c30007c0c */ /* 0x000fc6000bf26270 */
[----:B------:R-:W3:Y:S04]  /*94ad0*/  LDL.LU R56, [R1+0x27d8] ;  /* 0x0027d80001387983 */ /* 0x000ee80000300800 */
[----:B------:R-:W3:Y:S04]  /*94ae0*/  LDL.LU R55, [R1+0x27d4] ;  /* 0x0027d40001377983 */ /* 0x000ee80000300800 */
[----:B------:R-:W3:Y:S01]  /*94af0*/  LDL.LU R48, [R1+0x27d0] ;  /* 0x0027d00001307983 */ /* 0x000ee20000300800 */
[----:B------:R-:W-:-:S04]  /*94b00*/  LOP3.LUT R59, R59, 0xfff7ffff, RZ, 0xc0, !PT ;  /* 0xfff7ffff3b3b7812 */ /* 0x000fc800078ec0ff */
[----:B------:R-:W-:Y:S02]  /*94b10*/  @P6 LOP3.LUT R59, R59, 0x80000, RZ, 0xfc, !PT ;  /* 0x000800003b3b6812 */ /* 0x000fe400078efcff */
[----:B------:R-:W-:Y:S02]  /*94b20*/  ISETP.GE.AND P6, PT, R43, UR75, PT ;  /* 0x0000004b2b007c0c */ /* 0x000fe4000bfc6270 */
[----:B--2---:R-:W-:-:S11]  /*94b30*/  LOP3.LUT R36, R36, 0xbfffffff, RZ, 0xc0, !PT ;  /* 0xbfffffff24247812 */ /* 0x004fd600078ec0ff */
[----:B------:R-:W-:Y:S02]  /*94b40*/  @P6 LOP3.LUT R36, R36, 0x40000000, RZ, 0xfc, !PT ;  /* 0x4000000024246812 */ /* 0x000fe400078efcff */
[----:B------:R-:W-:Y:S01]  /*94b50*/  ISETP.GE.AND P6, PT, R50, UR5, PT ;  /* 0x0000000532007c0c */ /* 0x000fe2000bfc6270 */
[C---:B------:R-:W-:Y:S02]  /*94b60*/  VIADD R35, R0.reuse, 0x18b ;  /* 0x0000018b00237836 */ /* 0x040fe40000000000 */
[C---:B------:R-:W-:Y:S02]  /*94b70*/  VIADD R34, R0.reuse, 0x18c ;  /* 0x0000018c00227836 */ /* 0x040fe40000000000 */
[C---:B------:R-:W-:Y:S02]  /*94b80*/  VIADD R33, R0.reuse, 0x18d ;  /* 0x0000018d00217836 */ /* 0x040fe40000000000 */
[C---:B------:R-:W-:Y:S02]  /*94b90*/  VIADD R32, R0.reuse, 0x18e ;  /* 0x0000018e00207836 */ /* 0x040fe40000000000 */
[----:B------:R-:W-:-:S02]  /*94ba0*/  VIADD R31, R0, 0x18f ;  /* 0x0000018f001f7836 */ /* 0x000fc40000000000 */
[C---:B------:R-:W-:Y:S02]  /*94bb0*/  VIADD R30, R0.reuse, 0x190 ;  /* 0x00000190001e7836 */ /* 0x040fe40000000000 */
[----:B------:R-:W-:Y:S01]  /*94bc0*/  VIADD R29, R0, 0x191 ;  /* 0x00000191001d7836 */ /* 0x000fe20000000000 */
[----:B------:R-:W-:Y:S02]  /*94bd0*/  R2UR.FILL UR77, R27 ;  /* 0x000000001b4d72ca */ /* 0x000fe400004e0000 */
[----:B----4-:R-:W-:-:S04]  /*94be0*/  LOP3.LUT R37, R37, 0xfffffffd, RZ, 0xc0, !PT ;  /* 0xfffffffd25257812 */ /* 0x010fc800078ec0ff */
[----:B------:R-:W-:Y:S02]  /*94bf0*/  @P6 LOP3.LUT R37, R37, 0x2, RZ, 0xfc, !PT ;  /* 0x0000000225256812 */ /* 0x000fe400078efcff */
[----:B------:R-:W-:Y:S02]  /*94c00*/  ISETP.GE.AND P6, PT, R2, UR7, PT ;  /* 0x0000000702007c0c */ /* 0x000fe4000bfc6270 */
[----:B------:R-:W-:-:S11]  /*94c10*/  LOP3.LUT R37, R37, 0xfffffff7, RZ, 0xc0, !PT ;  /* 0xfffffff725257812 */ /* 0x000fd600078ec0ff */
        /* <DEDUP_REMOVED lines=32> */
[----:B------:R-:W-:Y:S01]  /*94e20*/  LOP3.LUT R37, R37, 0xf7ffffff, RZ, 0xc0, !PT ;  /* 0xf7ffffff25257812 */ /* 0x000fe200078ec0ff */
[----:B------:R-:W-:Y:S01]  /*94e30*/  VIADD R28, R0, 0x192 ;  /* 0x00000192001c7836 */ /* 0x000fe20000000000 */
[----:B------:R-:W-:-:S09]  /*94e40*/  LOP3.LUT R7, R7, 0xffdfffff, RZ, 0xc0, !PT ;  /* 0xffdfffff07077812 */ /* 0x000fd200078ec0ff */
[----:B------:R-:W-:Y:S02]  /*94e50*/  @P6 LOP3.LUT R37, R37, 0x8000000, RZ, 0xfc, !PT ;  /* 0x0800000025256812 */ /* 0x000fe400078efcff */
[----:B------:R-:W-:Y:S02]  /*94e60*/  ISETP.GE.AND P6, PT, R29, UR31, PT ;  /* 0x0000001f1d007c0c */ /* 0x000fe4000bfc6270 */
[----:B------:R-:W-:Y:S02]  /*94e70*/  LOP3.LUT R37, R37, 0xbfffffff, RZ, 0xc0, !PT ;  /* 0xbfffffff25257812 */ /* 0x000fe400078ec0ff */
[----:B------:R-:W-:Y:S02]  /*94e80*/  @P0 LOP3.LUT R7, R7, 0x200000, RZ, 0xfc, !PT ;  /* 0x0020000007070812 */ /* 0x000fe400078efcff */
[----:B---3--:R-:W-:Y:S02]  /*94e90*/  R2UR.FILL UR76, R53 ;  /* 0x00000000354c72ca */ /* 0x008fe400004e0000 */
[----:B------:R-:W2:Y:S01]  /*94ea0*/  LDL.LU R53, [R1+0x27cc] ;  /* 0x0027cc0001357983 */ /* 0x000ea20000300800 */
[----:B------:R-:W-:-:S02]  /*94eb0*/  ISETP.GE.AND P0, PT, R49, UR77, PT ;  /* 0x0000004d31007c0c */ /* 0x000fc4000bf06270 */
[----:B------:R-:W-:Y:S01]  /*94ec0*/  R2UR.FILL UR77, R48 ;  /* 0x00000000304d72ca */ /* 0x000fe200004e0000 */
[----:B------:R-:W3:Y:S01]  /*94ed0*/  LDL.LU R49, [R1+0x27c8] ;  /* 0x0027c80001317983 */ /* 0x000ee20000300800 */
[----:B------:R-:W-:Y:S02]  /*94ee0*/  @P6 LOP3.LUT R37, R37, 0x40000000, RZ, 0xfc, !PT ;  /* 0x4000000025256812 */ /* 0x000fe400078efcff */
[----:B------:R-:W-:Y:S01]  /*94ef0*/  ISETP.GE.AND P6, PT, R28, UR33, PT ;  /* 0x000000211c007c0c */ /* 0x000fe2000bfc6270 */
[----:B------:R-:W4:Y:S04]  /*94f00*/  LDL.LU R48, [R1+0x27c4] ;  /* 0x0027c40001307983 */ /* 0x000f280000300800 */
[----:B------:R-:W2:Y:S04]  /*94f10*/  LDL.LU R43, [R1+0x27c0] ;  /* 0x0027c000012b7983 */ /* 0x000ea80000300800 */
[----:B------:R-:W2:Y:S04]  /*94f20*/  LDL.LU R50, [R1+0x27bc] ;  /* 0x0027bc0001327983 */ /* 0x000ea80000300800 */
[----:B------:R-:W2:Y:S04]  /*94f30*/  LDL.LU R2, [R1+0x27b8] ;  /* 0x0027b80001027983 */ /* 0x000ea80000300800 */
[----:B------:R-:W2:Y:S01]  /*94f40*/  LDL.LU R44, [R1+0x27b4] ;  /* 0x0027b400012c7983 */ /* 0x000ea20000300800 */
[----:B------:R-:W-:-:S03]  /*94f50*/  VIADD R27, R0, 0x193 ;  /* 0x00000193001b7836 */ /* 0x000fc60000000000 */
[----:B------:R-:W2:Y:S01]  /*94f60*/  LDL.LU R45, [R1+0x27b0] ;  /* 0x0027b000012d7983 */ /* 0x000ea20000300800 */
[----:B------:R-:W-:-:S03]  /*94f70*/  LOP3.LUT R37, R37, 0x7fffffff, RZ, 0xc0, !PT ;  /* 0x7fffffff25257812 */ /* 0x000fc600078ec0ff */
[----:B------:R-:W2:Y:S04]  /*94f80*/  LDL.LU R46, [R1+0x27ac] ;  /* 0x0027ac00012e7983 */ /* 0x000ea80000300800 */
[----:B------:R-:W2:Y:S04]  /*94f90*/  LDL.LU R47, [R1+0x27a8] ;  /* 0x0027a800012f7983 */ /* 0x000ea80000300800 */
[----:B------:R-:W2:Y:S01]  /*94fa0*/  LDL.LU R8, [R1+0x27a4] ;  /* 0x0027a40001087983 */ /* 0x000ea20000300800 */
[----:B------:R-:W-:Y:S02]  /*94fb0*/  @P6 LOP3.LUT R37, R37, 0x80000000, RZ, 0xfc, !PT ;  /* 0x8000000025256812 */ /* 0x000fe400078efcff */
[----:B------:R-:W-:Y:S01]  /*94fc0*/  ISETP.GE.AND P6, PT, R27, UR35, PT ;  /* 0x000000231b007c0c */ /* 0x000fe2000bfc6270 */
[----:B------:R-:W-:Y:S01]  /*94fd0*/  VIADD R26, R0, 0x194 ;  /* 0x00000194001a7836 */ /* 0x000fe20000000000 */
[----:B------:R-:W-:Y:S01]  /*94fe0*/  LOP3.LUT R38, R38, 0xfffffffb, RZ, 0xc0, !PT ;  /* 0xfffffffb26267812 */ /* 0x000fe200078ec0ff */
[----:B------:R-:W-:-:S02]  /*94ff0*/  VIADD R25, R0, 0x195 ;  /* 0x0000019500197836 */ /* 0x000fc40000000000 */
[C---:B------:R-:W-:Y:S02]  /*95000*/  VIADD R24, R0.reuse, 0x196 ;  /* 0x0000019600187836 */ /* 0x040fe40000000000 */
[C---:B------:R-:W-:Y:S02]  /*95010*/  VIADD R23, R0.reuse, 0x197 ;  /* 0x0000019700177836 */ /* 0x040fe40000000000 */
[C---:B------:R-:W-:Y:S02]  /*95020*/  VIADD R22, R0.reuse, 0x198 ;  /* 0x0000019800167836 */ /* 0x040fe40000000000 */
[C---:B------:R-:W-:Y:S02]  /*95030*/  VIADD R21, R0.reuse, 0x199 ;  /* 0x0000019900157836 */ /* 0x040fe40000000000 */
[----:B------:R-:W-:Y:S01]  /*95040*/  VIADD R20, R0, 0x19a ;  /* 0x0000019a00147836 */ /* 0x000fe20000000000 */
[----:B------:R-:W-:Y:S01]  /*95050*/  @P6 LOP3.LUT R38, R38, 0x4, RZ, 0xfc, !PT ;  /* 0x0000000426266812 */ /* 0x000fe200078efcff */
[----:B------:R-:W-:Y:S01]  /*95060*/  VIADD R19, R0, 0x19b ;  /* 0x0000019b00137836 */ /* 0x000fe20000000000 */
[----:B------:R-:W-:Y:S01]  /*95070*/  ISETP.GE.AND P6, PT, R26, UR37, PT ;  /* 0x000000251a007c0c */ /* 0x000fe2000bfc6270 */
[----:B------:R-:W-:Y:S01]  /*95080*/  VIADD R18, R0, 0x19c ;  /* 0x0000019c00127836 */ /* 0x000fe20000000000 */
[----:B------:R-:W-:Y:S01]  /*95090*/  LOP3.LUT R38, R38, 0xffffffef, RZ, 0xc0, !PT ;  /* 0xffffffef26267812 */ /* 0x000fe200078ec0ff */
[----:B------:R-:W-:-:S02]  /*950a0*/  VIADD R17, R0, 0x19d ;  /* 0x0000019d00117836 */ /* 0x000fc40000000000 */
[C---:B------:R-:W-:Y:S02]  /*950b0*/  VIADD R16, R0.reuse, 0x19e ;  /* 0x0000019e00107836 */ /* 0x040fe40000000000 */
[C---:B------:R-:W-:Y:S02]  /*950c0*/  VIADD R15, R0.reuse, 0x19f ;  /* 0x0000019f000f7836 */ /* 0x040fe40000000000 */
[C---:B------:R-:W-:Y:S02]  /*950d0*/  VIADD R14, R0.reuse, 0x1a0 ;  /* 0x000001a0000e7836 */ /* 0x040fe40000000000 */
[----:B------:R-:W-:Y:S01]  /*950e0*/  VIADD R13, R0, 0x1a1 ;  /* 0x000001a1000d7836 */ /* 0x000fe20000000000 */
[----:B------:R-:W-:Y:S01]  /*950f0*/  LOP3.LUT R36, R36, 0xdfffffff, RZ, 0xc0, !PT ;  /* 0xdfffffff24247812 */ /* 0x000fe200078ec0ff */
[----:B------:R-:W-:Y:S01]  /*95100*/  VIADD R12, R0, 0x1a2 ;  /* 0x000001a2000c7836 */ /* 0x000fe20000000000 */
[----:B------:R-:W-:Y:S01]  /*95110*/  @P6 LOP3.LUT R38, R38, 0x10, RZ, 0xfc, !PT ;  /* 0x0000001026266812 */ /* 0x000fe200078efcff */
[C---:B------:R-:W-:Y:S01]  /*95120*/  VIADD R11, R0.reuse, 0x1a3 ;  /* 0x000001a3000b7836 */ /* 0x040fe20000000000 */
[----:B------:R-:W-:Y:S01]  /*95130*/  ISETP.GE.AND P6, PT, R25, UR39, PT ;  /* 0x0000002719007c0c */ /* 0x000fe2000bfc6270 */
[----:B------:R-:W-:Y:S01]  /*95140*/  VIADD R10, R0, 0x1a4 ;  /* 0x000001a4000a7836 */ /* 0x000fe20000000000 */
[----:B------:R-:W-:Y:S01]  /*95150*/  LOP3.LUT R38, R38, 0xffffffbf, RZ, 0xc0, !PT ;  /* 0xffffffbf26267812 */ /* 0x000fe200078ec0ff */
[C---:B------:R-:W-:Y:S01]  /*95160*/  VIADD R9, R0.reuse, 0x1a5 ;  /* 0x000001a500097836 */ /* 0x040fe20000000000 */
[----:B------:R-:W3:Y:S04]  /*95170*/  LDL.LU R35, [R1+0x27a0] ;  /* 0x0027a00001237983 */ /* 0x000ee80000300800 */
[----:B------:R-:W3:Y:S01]  /*95180*/  LDL.LU R34, [R1+0x279c] ;  /* 0x00279c0001227983 */ /* 0x000ee20000300800 */
[----:B------:R-:W-:-:S03]  /*95190*/  VIADD R58, R0, 0x1a6 ;  /* 0x000001a6003a7836 */ /* 0x000fc60000000000 */
[----:B------:R-:W3:Y:S01]  /*951a0*/  LDL.LU R33, [R1+0x2798] ;  /* 0x0027980001217983 */ /* 0x000ee20000300800 */
[----:B------:R-:W-:Y:S02]  /*951b0*/  @P6 LOP3.LUT R38, R38, 0x40, RZ, 0xfc, !PT ;  /* 0x0000004026266812 */ /* 0x000fe400078efcff */
[----:B------:R-:W-:Y:S01]  /*951c0*/  ISETP.GE.AND P6, PT, R24, UR41, PT ;  /* 0x0000002918007c0c */ /* 0x000fe2000bfc6270 */
[----:B------:R-:W3:Y:S01]  /*951d0*/  LDL.LU R32, [R1+0x2794] ;  /* 0x0027940001207983 */ /* 0x000ee20000300800 */
[----:B------:R-:W-:-:S03]  /*951e0*/  LOP3.LUT R38, R38, 0xfffffdff, RZ, 0xc0, !PT ;  /* 0xfffffdff26267812 */ /* 0x000fc600078ec0ff */
[----:B------:R-:W3:Y:S04]  /*951f0*/  LDL.LU R31, [R1+0x2790] ;  /* 0x00279000011f7983 */ /* 0x000ee80000300800 */
[----:B------:R-:W3:Y:S04]  /*95200*/  LDL.LU R30, [R1+0x278c] ;  /* 0x00278c00011e7983 */ /* 0x000ee80000300800 */
[----:B------:R-:W-:Y:S01]  /*95210*/  @P6 LOP3.LUT R38, R38, 0x200, RZ, 0xfc, !PT ;  /* 0x0000020026266812 */ /* 0x000fe200078efcff */
[----:B------:R-:W3:Y:S01]  /*95220*/  LDL.LU R29, [R1+0x2788] ;  /* 0x00278800011d7983 */ /* 0x000ee20000300800 */
[----:B------:R-:W-:-:S02]  /*95230*/  ISETP.GE.AND P6, PT, R23, UR43, PT ;  /* 0x0000002b17007c0c */ /* 0x000fc4000bfc6270 */
[----:B------:R-:W-:Y:S01]  /*95240*/  LOP3.LUT R38, R38, 0xfffffbff, RZ, 0xc0, !PT ;  /* 0xfffffbff26267812 */ /* 0x000fe200078ec0ff */
[----:B------:R-:W3:Y:S04]  /*95250*/  LDL.LU R28, [R1+0x2784] ;  /* 0x00278400011c7983 */ /* 0x000ee80000300800 */
[----:B------:R-:W3:Y:S04]  /*95260*/  LDL.LU R27, [R1+0x2780] ;  /* 0x00278000011b7983 */ /* 0x000ee80000300800 */
[----:B------:R-:W3:Y:S02]  /*95270*/  LDL.LU R26, [R1+0x277c] ;  /* 0x00277c00011a7983 */ /* 0x000ee40000300800 */
[----:B------:R-:W-:-:S02]  /*95280*/  @P6 LOP3.LUT R38, R38, 0x400, RZ, 0xfc, !PT ;  /* 0x0000040026266812 */ /* 0x000fc400078efcff */
        /* <DEDUP_REMOVED lines=9> */
[----:B------:R-:W3:Y:S10]  /*95320*/  LDL.LU R21, [R1+0x2768] ;  /* 0x0027680001157983 */ /* 0x000ef40000300800 */
[----:B------:R-:W-:-:S02]  /*95330*/  @P6 LOP3.LUT R38, R38, 0x8000, RZ, 0xfc, !PT ;  /* 0x0000800026266812 */ /* 0x000fc400078efcff */
[----:B------:R-:W-:Y:S02]  /*95340*/  ISETP.GE.AND P6, PT, R20, UR49, PT ;  /* 0x0000003114007c0c */ /* 0x000fe4000bfc6270 */
        /* <DEDUP_REMOVED lines=28> */
[----:B------:R-:W3:Y:S11]  /*95510*/  LDL.LU R13, [R1+0x2748] ;  /* 0x00274800010d7983 */ /* 0x000ef60000300800 */
        /* <DEDUP_REMOVED lines=22> */
[----:B------:R-:W-:-:S11]  /*95680*/  LOP3.LUT R3, R3, 0xfffffffe, RZ, 0xc0, !PT ;  /* 0xfffffffe03037812 */ /* 0x000fd600078ec0ff */
[----:B------:R-:W-:Y:S02]  /*95690*/  @P6 LOP3.LUT R3, R3, 0x1, RZ, 0xfc, !PT ;  /* 0x0000000103036812 */ /* 0x000fe400078efcff */
[----:B------:R-:W-:Y:S02]  /*956a0*/  ISETP.GE.AND P6, PT, R0, UR76, PT ;  /* 0x0000004c00007c0c */ /* 0x000fe4000bfc6270 */
[----:B--2---:R-:W-:Y:S02]  /*956b0*/  R2UR.FILL UR76, R8 ;  /* 0x00000000084c72ca */ /* 0x004fe400004e0000 */
[----:B------:R-:W2:Y:S01]  /*956c0*/  LDL.LU R8, [R1+0x2734] ;  /* 0x0027340001087983 */ /* 0x000ea20000300800 */
[----:B------:R-:W-:-:S08]  /*956d0*/  LOP3.LUT R3, R3, 0xfffffffb, RZ, 0xc0, !PT ;  /* 0xfffffffb03037812 */ /* 0x000fd000078ec0ff */
[----:B------:R-:W-:Y:S02]  /*956e0*/  @P6 LOP3.LUT R3, R3, 0x4, RZ, 0xfc, !PT ;  /* 0x0000000403036812 */ /* 0x000fe400078efcff */
[----:B------:R-:W-:Y:S02]  /*956f0*/  LOP3.LUT P6, RZ, R59, 0x80000, RZ, 0xc0, !PT ;  /* 0x000800003bff7812 */ /* 0x000fe400078cc0ff */
[----:B---3--:R-:W-:Y:S01]  /*95700*/  R2UR.FILL UR77, R58 ;  /* 0x000000003a4d72ca */ /* 0x008fe200004e0000 */
[----:B------:R-:W-:Y:S01]  /*95710*/  STL.64 [R1+0x2858], R10 ;  /* 0x0028580a01007387 */ /* 0x000fe20000100a00 */
[----:B------:R-:W-:Y:S01]  /*95720*/  LOP3.LUT R2, R2, 0xfeffffff, RZ, 0xc0, !PT ;  /* 0xfeffffff02027812 */ /* 0x000fe200078ec0ff */
[----:B------:R-:W0:Y:S02]  /*95730*/  LDCU UR4, c[0x0][0x39c] ;  /* 0x00007380ff0477ac */ /* 0x000e240008000800 */
[----:B--2---:R1:W-:Y:S01]  /*95740*/  STL.64 [R1+0x2850], R8 ;  /* 0x0028500801007387 */ /* 0x0043e20000100a00 */
[----:B------:R-:W2:Y:S01]  /*95750*/  LDCU.64 UR12, c[0x0][0x398] ;  /* 0x00007300ff0c77ac */ /* 0x000ea20008000a00 */
[----:B------:R-:W3:Y:S01]  /*95760*/  S2R R58, SR_TID.X ;  /* 0x00000000003a7919 */ /* 0x000ee20000002100 */
[----:B------:R-:W0:Y:S01]  /*95770*/  LDCU.64 UR74, c[0x0][0x398] ;  /* 0x00007300ff4a77ac */ /* 0x000e220008000a00 */
[----:B------:R-:W0:Y:S01]  /*95780*/  LDCU.64 UR6, c[0x0][0x398] ;  /* 0x00007300ff0677ac */ /* 0x000e220008000a00 */
[----:B-1----:R-:W2:Y:S01]  /*95790*/  LDL.LU R8, [R1+0x1b0] ;  /* 0x0001b00001087983 */ /* 0x002ea20000300800 */
[----:B------:R-:W1:Y:S03]  /*957a0*/  LDCU.64 UR10, c[0x0][0x398] ;  /* 0x00007300ff0a77ac */ /* 0x000e660008000a00 */
[----:B------:R-:W2:Y:S01]  /*957b0*/  LDL.LU R9, [R1+0x1b4] ;  /* 0x0001b40001097983 */ /* 0x000ea20000300800 */
[----:B------:R-:W0:Y:S03]  /*957c0*/  LDCU.64 UR8, c[0x0][0x398] ;  /* 0x00007300ff0877ac */ /* 0x000e260008000a00 */
[----:B------:R-:W2:Y:S01]  /*957d0*/  LDL.LU R10, [R1+0x1b8] ;  /* 0x0001b800010a7983 */ /* 0x000ea20000300800 */
[----:B------:R-:W0:Y:S03]  /*957e0*/  LDCU.64 UR16, c[0x0][0x398] ;  /* 0x00007300ff1077ac */ /* 0x000e260008000a00 */
[----:B------:R-:W2:Y:S01]  /*957f0*/  LDL.LU R11, [R1+0x1bc] ;  /* 0x0001bc00010b7983 */ /* 0x000ea20000300800 */
[----:B------:R-:W0:Y:S03]  /*95800*/  LDCU.64 UR14, c[0x0][0x398] ;  /* 0x00007300ff0e77ac */ /* 0x000e260008000a00 */
[----:B------:R1:W-:Y:S01]  /*95810*/  STL [R1+0x27d8], R60 ;  /* 0x0027d83c01007387 */ /* 0x0003e20000100800 */
[----:B------:R-:W0:Y:S01]  /*95820*/  LDCU.64 UR72, c[0x0][0x398] ;  /* 0x00007300ff4877ac */ /* 0x000e220008000a00 */
[----:B------:R-:W0:Y:S02]  /*95830*/  LDCU.64 UR18, c[0x0][0x398] ;  /* 0x00007300ff1277ac */ /* 0x000e240008000a00 */
[----:B-1----:R-:W2:Y:S01]  /*95840*/  LDL R60, [R1+0xad4] ;  /* 0x000ad400013c7983 */ /* 0x002ea20000100800 */
[----:B------:R-:W1:Y:S03]  /*95850*/  LDCU.64 UR22, c[0x0][0x398] ;  /* 0x00007300ff1677ac */ /* 0x000e660008000a00 */
[----:B------:R0:W-:Y:S01]  /*95860*/  STL [R1+0x27d4], R61 ;  /* 0x0027d43d01007387 */ /* 0x0001e20000100800 */
[----:B------:R-:W-:Y:S01]  /*95870*/  @P5 LOP3.LUT R2, R2, 0x1000000, RZ, 0xfc, !PT ;  /* 0x0100000002025812 */ /* 0x000fe200078efcff */
[----:B------:R-:W1:Y:S01]  /*95880*/  LDCU.64 UR20, c[0x0][0x398] ;  /* 0x00007300ff1477ac */ /* 0x000e620008000a00 */
[----:B------:R-:W1:Y:S01]  /*95890*/  LDCU.64 UR24, c[0x0][0x398] ;  /* 0x00007300ff1877ac */ /* 0x000e620008000a00 */
[----:B0-----:R-:W2:Y:S01]  /*958a0*/  LDL.LU R61, [R1+0xa44] ;  /* 0x000a4400013d7983 */ /* 0x001ea20000300800 */
[----:B------:R-:W-:Y:S01]  /*958b0*/  LOP3.LUT R2, R2, 0xff7fffff, RZ, 0xc0, !PT ;  /* 0xff7fffff02027812 */ /* 0x000fe200078ec0ff */
[----:B------:R-:W0:Y:S01]  /*958c0*/  LDCU.64 UR26, c[0x0][0x398] ;  /* 0x00007300ff1a77ac */ /* 0x000e220008000a00 */
[----:B---3--:R-:W-:Y:S01]  /*958d0*/  LOP3.LUT R58, R58, 0x1f, RZ, 0xc0, !PT ;  /* 0x0000001f3a3a7812 */ /* 0x008fe200078ec0ff */
[----:B------:R-:W-:Y:S01]  /*958e0*/  STL [R1+0x27c8], R4 ;  /* 0x0027c80401007387 */ /* 0x000fe20000100800 */
[----:B------:R-:W-:Y:S01]  /*958f0*/  @P4 LOP3.LUT R2, R2, 0x800000, RZ, 0xfc, !PT ;  /* 0x0080000002024812 */ /* 0x000fe200078efcff */
[----:B------:R-:W3:Y:S01]  /*95900*/  LDCU.64 UR28, c[0x0][0x398] ;  /* 0x00007300ff1c77ac */ /* 0x000ee20008000a00 */
[----:B------:R-:W-:Y:S01]  /*95910*/  LOP3.LUT P5, RZ, R3, 0x1, RZ, 0xc0, !PT ;  /* 0x0000000103ff7812 */ /* 0x000fe200078ac0ff */
[----:B------:R-:W-:Y:S01]  /*95920*/  STL [R1+0x27c4], R7 ;  /* 0x0027c40701007387 */ /* 0x000fe20000100800 */
[----:B------:R-:W-:Y:S01]  /*95930*/  LOP3.LUT R2, R2, 0xffbfffff, RZ, 0xc0, !PT ;  /* 0xffbfffff02027812 */ /* 0x000fe200078ec0ff */
[----:B------:R-:W0:Y:S02]  /*95940*/  LDCU.64 UR30, c[0x0][0x398] ;  /* 0x00007300ff1e77ac */ /* 0x000e240008000a00 */
[----:B------:R-:W-:Y:S01]  /*95950*/  STL [R1+0x27c0], R59 ;  /* 0x0027c03b01007387 */ /* 0x000fe20000100800 */
[----:B------:R-:W-:Y:S01]  /*95960*/  @P3 LOP3.LUT R2, R2, 0x400000, RZ, 0xfc, !PT ;  /* 0x0040000002023812 */ /* 0x000fe200078efcff */
[----:B------:R-:W0:Y:S02]  /*95970*/  LDCU.64 UR32, c[0x0][0x398] ;  /* 0x00007300ff2077ac */ /* 0x000e240008000a00 */
[----:B------:R-:W-:Y:S01]  /*95980*/  STL [R1+0x27bc], R36 ;  /* 0x0027bc2401007387 */ /* 0x000fe20000100800 */
[----:B------:R-:W-:Y:S01]  /*95990*/  LOP3.LUT R2, R2, 0xffdfffff, RZ, 0xc0, !PT ;  /* 0xffdfffff02027812 */ /* 0x000fe200078ec0ff */
[----:B------:R-:W0:Y:S02]  /*959a0*/  LDCU.64 UR34, c[0x0][0x398] ;  /* 0x00007300ff2277ac */ /* 0x000e240008000a00 */
[----:B------:R2:W-:Y:S01]  /*959b0*/  STL [R1+0x27b4], R37 ;  /* 0x0027b42501007387 */ /* 0x0005e20000100800 */
[----:B------:R-:W-:Y:S01]  /*959c0*/  @P2 LOP3.LUT R2, R2, 0x200000, RZ, 0xfc, !PT ;  /* 0x0020000002022812 */ /* 0x000fe200078efcff */
[----:B------:R-:W0:Y:S02]  /*959d0*/  LDCU.64 UR38, c[0x0][0x398] ;  /* 0x00007300ff2677ac */ /* 0x000e240008000a00 */
        /* <DEDUP_REMOVED lines=13> */
[----:B------:R-:W0:Y:S03]  /*95ab0*/  LDCU.64 UR46, c[0x0][0x398] ;  /* 0x00007300ff2e77ac */ /* 0x000e260008000a00 */
[----:B------:R-:W-:Y:S01]  /*95ac0*/  STL [R1+0x2778], R43 ;  /* 0x0027782b01007387 */ /* 0x000fe20000100800 */
[----:B------:R-:W0:Y:S03]  /*95ad0*/  LDCU.64 UR48, c[0x0][0x398] ;  /* 0x00007300ff3077ac */ /* 0x000e260008000a00 */
[----:B----4-:R-:W-:Y:S01]  /*95ae0*/  STL [R1+0x2774], R48 ;  /* 0x0027743001007387 */ /* 0x010fe20000100800 */
[----:B------:R-:W4:Y:S03]  /*95af0*/  LDCU.64 UR50, c[0x0][0x398] ;  /* 0x00007300ff3277ac */ /* 0x000f260008000a00 */
[----:B------:R-:W-:Y:S01]  /*95b00*/  STL [R1+0x2770], R49 ;  /* 0x0027703101007387 */ /* 0x000fe20000100800 */
[----:B------:R-:W0:Y:S03]  /*95b10*/  LDCU.64 UR54, c[0x0][0x398] ;  /* 0x00007300ff3677ac */ /* 0x000e260008000a00 */
        /* <DEDUP_REMOVED lines=18> */
[----:B------:R-:W-:Y:S04]  /*95c40*/  STL.64 [R1+0x27e8], R46 ;  /* 0x0027e82e01007387 */ /* 0x000fe80000100a00 */
[----:B------:R0:W-:Y:S01]  /*95c50*/  STL.64 [R1+0x27e0], R44 ;  /* 0x0027e02c01007387 */ /* 0x0001e20000100a00 */
[----:B--2---:R-:W-:-:S05]  /*95c60*/  IMAD.WIDE R36, R60, 0x2, R46 ;  /* 0x000000023c247825 */ /* 0x004fca00078e022e */
[----:B------:R-:W-:Y:S04]  /*95c70*/  STL.64 [R1+0x7b8], R36 ;  /* 0x0007b82401007387 */ /* 0x000fe80000100a00 */
[----:B0-----:R-:W2:Y:S04]  /*95c80*/  LDL.LU R44, [R1+0x1a0] ;  /* 0x0001a000012c7983 */ /* 0x001ea80000300800 */
[----:B------:R-:W2:Y:S01]  /*95c90*/  LDL.LU R45, [R1+0x1a4] ;  /* 0x0001a400012d7983 */ /* 0x000ea20000300800 */
[----:B------:R-:W-:-:S03]  /*95ca0*/  R2UR UR5, R61 ;  /* 0x000000003d0572ca */ /* 0x000fc600000e0000 */
[----:B------:R-:W2:Y:S04]  /*95cb0*/  LDL.LU R46, [R1+0x1a8] ;  /* 0x0001a800012e7983 */ /* 0x000ea80000300800 */
[----:B------:R-:W2:Y:S04]  /*95cc0*/  LDL.LU R47, [R1+0x1ac] ;  /* 0x0001ac00012f7983 */ /* 0x000ea80000300800 */
[----:B------:R-:W3:Y:S02]  /*95cd0*/  LDL.LU R48, [R1+0x190] ;  /* 0x0001900001307983 */ /* 0x000ee40000300800 */
[----:B------:R-:W-:Y:S01]  /*95ce0*/  LEA R58, R58, UR5, 0x4 ;  /* 0x000000053a3a7c11 */ /* 0x000fe2000f8e20ff */
[----:B------:R-:W0:Y:S01]  /*95cf0*/  LDCU UR5, c[0x0][0x398] ;  /* 0x00007300ff0577ac */ /* 0x000e220008000800 */
[----:B------:R-:W3:Y:S04]  /*95d00*/  LDL.LU R49, [R1+0x194] ;  /* 0x0001940001317983 */ /* 0x000ee80000300800 */
        /* <DEDUP_REMOVED lines=10> */
[----:B------:R-:W-:Y:S06]  /*95db0*/  BAR.SYNC.DEFER_BLOCKING 0x0 ;  /* 0x0000000000007b1d */ /* 0x000fec0000010000 */
[----:B------:R-:W-:Y:S01]  /*95dc0*/  STSM.16.M88.4 [R58], R8 ;  /* 0x000000083a007844 */ /* 0x000fe20000000200 */
[----:B------:R-:W-:-:S03]  /*95dd0*/  NOP ;  /* 0x0000000000007918 */ /* 0x000fc60000000000 */
[----:B------:R-:W0:Y:S01]  /*95de0*/  LDS.128 R8, [R58] ;  /* 0x000000003a087984 */ /* 0x000e220000000c00 */
[----:B------:R-:W-:-:S03]  /*95df0*/  NOP ;  /* 0x0000000000007918 */ /* 0x000fc60000000000 */
[----:B------:R-:W-:Y:S04]  /*95e00*/  STL [R1+0x2738], R0 ;  /* 0x0027380001007387 */ /* 0x000fe80000100800 */
[----:B0-----:R0:W-:Y:S04]  /*95e10*/  STL [R1+0x1b0], R8 ;  /* 0x0001b00801007387 */ /* 0x0011e80000100800 */
[----:B------:R0:W-:Y:S04]  /*95e20*/  STL.64 [R1+0x1b8], R10 ;  /* 0x0001b80a01007387 */ /* 0x0001e80000100a00 */
[----:B------:R-:W4:Y:S04]  /*95e30*/  LDL.LU R36, [R1+0x160] ;  /* 0x0001600001247983 */ /* 0x000f280000300800 */
[----:B------:R-:W4:Y:S04]  /*95e40*/  LDL.LU R37, [R1+0x164] ;  /* 0x0001640001257983 */ /* 0x000f280000300800 */
[----:B------:R-:W4:Y:S04]  /*95e50*/  LDL.LU R38, [R1+0x168] ;  /* 0x0001680001267983 */ /* 0x000f280000300800 */
[----:B------:R-:W4:Y:S01]  /*95e60*/  LDL.LU R39, [R1+0x16c] ;  /* 0x00016c0001277983 */ /* 0x000f220000300800 */
[----:B------:R-:W-:-:S03]  /*95e70*/  IMAD.MOV.U32 R61, RZ, RZ, R9 ;  /* 0x000000ffff3d7224 */ /* 0x000fc600078e0009 */
[----:B0-----:R-:W4:Y:S04]  /*95e80*/  LDL.LU R8, [R1+0x150] ;  /* 0x0001500001087983 */ /* 0x001f280000300800 */
[----:B------:R-:W4:Y:S04]  /*95e90*/  LDL.LU R9, [R1+0x154] ;  /* 0x0001540001097983 */ /* 0x000f280000300800 */
[----:B------:R-:W4:Y:S04]  /*95ea0*/  LDL.LU R10, [R1+0x158] ;  /* 0x00015800010a7983 */ /* 0x000f280000300800 */
[----:B------:R-:W4:Y:S04]  /*95eb0*/  LDL.LU R11, [R1+0x15c] ;  /* 0x00015c00010b7983 */ /* 0x000f280000300800 */
[----:B--2---:R-:W-:Y:S01]  /*95ec0*/  STSM.16.M88.4 [R58], R44 ;  /* 0x0000002c3a007844 */ /* 0x004fe20000000200 */
[----:B------:R-:W-:-:S03]  /*95ed0*/  NOP ;  /* 0x0000000000007918 */ /* 0x000fc60000000000 */
[----:B------:R-:W0:Y:S01]  /*95ee0*/  LDS.128 R44, [R58] ;  /* 0x000000003a2c7984 */ /* 0x000e220000000c00 */
[----:B------:R-:W-:-:S03]  /*95ef0*/  NOP ;  /* 0x0000000000007918 */ /* 0x000fc60000000000 */
[----:B---3--:R2:W-:Y:S04]  /*95f00*/  STSM.16.M88.4 [R58], R48 ;  /* 0x000000303a007844 */ /* 0x0085e80000000200 */
[----:B0-----:R-:W-:Y:S01]  /*95f10*/  STL [R1+0x1a4], R45 ;  /* 0x0001a42d01007387 */ /* 0x001fe20000100800 */
[----:B------:R-:W-:-:S03]  /*95f20*/  IMAD.MOV.U32 R60, RZ, RZ, R44 ;  /* 0x000000ffff3c7224 */ /* 0x000fc600078e002c */
[----:B------:R-:W-:Y:S01]  /*95f30*/  STL.64 [R1+0x1a8], R46 ;  /* 0x0001a82e01007387 */ /* 0x000fe20000100a00 */
[----:B------:R-:W-:-:S03]  /*95f40*/  NOP ;  /* 0x0000000000007918 */ /* 0x000fc60000000000 */
[----:B------:R-:W0:Y:S01]  /*95f50*/  LDS.128 R44, [R58] ;  /* 0x000000003a2c7984 */ /* 0x000e220000000c00 */
[----:B------:R-:W-:-:S03]  /*95f60*/  NOP ;  /* 0x0000000000007918 */ /* 0x000fc60000000000 */
[----:B--2---:R-:W2:Y:S04]  /*95f70*/  LDL.LU R48, [R1+0x140] ;  /* 0x0001400001307983 */ /* 0x004ea80000300800 */
[----:B0-----:R-:W-:Y:S04]  /*95f80*/  STL.64 [R1+0x190], R44 ;  /* 0x0001902c01007387 */ /* 0x001fe80000100a00 */
[----:B------:R-:W-:Y:S04]  /*95f90*/  STL.64 [R1+0x198], R46 ;  /* 0x0001982e01007387 */ /* 0x000fe80000100a00 */
[----:B------:R-:W2:Y:S04]  /*95fa0*/  LDL.LU R49, [R1+0x144] ;  /* 0x0001440001317983 */ /* 0x000ea80000300800 */
[----:B------:R-:W2:Y:S04]  /*95fb0*/  LDL.LU R50, [R1+0x148] ;  /* 0x0001480001327983 */ /* 0x000ea80000300800 */
[----:B------:R-:W2:Y:S04]  /*95fc0*/  LDL.LU R51, [R1+0x14c] ;  /* 0x00014c0001337983 */ /* 0x000ea80000300800 */
[----:B----4-:R-:W-:Y:S01]  /*95fd0*/  STSM.16.M88.4 [R58], R52 ;  /* 0x000000343a007844 */ /* 0x010fe20000000200 */
[----:B------:R-:W-:-:S03]  /*95fe0*/  NOP ;  /* 0x0000000000007918 */ /* 0x000fc60000000000 */
[----:B------:R-:W0:Y:S01]  /*95ff0*/  LDS.128 R44, [R58] ;  /* 0x000000003a2c7984 */ /* 0x000e220000000c00 */
[----:B------:R-:W-:-:S03]  /*96000*/  NOP ;  /* 0x0000000000007918 */ /* 0x000fc60000000000 */
[----:B------:R3:W-:Y:S04]  /*96010*/  STSM.16.M88.4 [R58], R40 ;  /* 0x000000283a007844 */ /* 0x0007e80000000200 */
[----:B0-----:R-:W-:Y:S04]  /*96020*/  STL.64 [R1+0x180], R44 ;  /* 0x0001802c01007387 */ /* 0x001fe80000100a00 */
[----:B------:R-:W-:Y:S01]  /*96030*/  STL.64 [R1+0x188], R46 ;  /* 0x0001882e01007387 */ /* 0x000fe20000100a00 */
[----:B------:R-:W-:-:S03]  /*96040*/  NOP ;  /* 0x0000000000007918 */ /* 0x000fc60000000000 */
[----:B---3--:R-:W3:Y:S04]  /*96050*/  LDL.LU R40, [R1+0x130] ;  /* 0x0001300001287983 */ /* 0x008ee80000300800 */
[----:B------:R-:W3:Y:S04]  /*96060*/  LDL.LU R41, [R1+0x134] ;  /* 0x0001340001297983 */ /* 0x000ee80000300800 */
[----:B------:R-:W3:Y:S04]  /*96070*/  LDL.LU R42, [R1+0x138] ;  /* 0x00013800012a7983 */ /* 0x000ee80000300800 */
[----:B------:R-:W3:Y:S04]  /*96080*/  LDL.LU R43, [R1+0x13c] ;  /* 0x00013c00012b7983 */ /* 0x000ee80000300800 */
[----:B------:R-:W0:Y:S01]  /*96090*/  LDS.128 R44, [R58] ;  /* 0x000000003a2c7984 */ /* 0x000e220000000c00 */
[----:B------:R-:W-:-:S03]  /*960a0*/  NOP ;  /* 0x0000000000007918 */ /* 0x000fc60000000000 */
[----:B------:R-:W-:Y:S01]  /*960b0*/  STSM.16.M88.4 [R58], R36 ;  /* 0x000000243a007844 */ /* 0x000fe20000000200 */
[----:B------:R-:W-:-:S03]  /*960c0*/  NOP ;  /* 0x0000000000007918 */ /* 0x000fc60000000000 */
[----:B------:R-:W4:Y:S01]  /*960d0*/  LDS.128 R36, [R58] ;  /* 0x000000003a247984 */ /* 0x000f220000000c00 */
[----:B------:R-:W-:-:S03]  /*960e0*/  NOP ;  /* 0x0000000000007918 */ /* 0x000fc60000000000 */
[----:B------:R-:W-:Y:S04]  /*960f0*/  STSM.16.M88.4 [R58], R8 ;  /* 0x000000083a007844 */ /* 0x000fe80000000200 */
[----:B0-----:R-:W-:Y:S04]  /*96100*/  STL.64 [R1+0x170], R44 ;  /* 0x0001702c01007387 */ /* 0x001fe80000100a00 */
[----:B------:R-:W-:Y:S01]  /*96110*/  STL.64 [R1+0x178], R46 ;  /* 0x0001782e01007387 */ /* 0x000fe20000100a00 */
[----:B------:R-:W-:-:S03]  /*96120*/  NOP ;  /* 0x0000000000007918 */ /* 0x000fc60000000000 */
[----:B------:R-:W0:Y:S01]  /*96130*/  LDS.128 R44, [R58] ;  /* 0x000000003a2c7984 */ /* 0x000e220000000c00 */
[----:B------:R-:W-:-:S03]  /*96140*/  NOP ;  /* 0x0000000000007918 */ /* 0x000fc60000000000 */
[----:B----4-:R4:W-:Y:S04]  /*96150*/  STL.64 [R1+0x160], R36 ;  /* 0x0001602401007387 */ /* 0x0109e80000100a00 */
[----:B------:R1:W-:Y:S04]  /*96160*/  STL.64 [R1+0x168], R38 ;  /* 0x0001682601007387 */ /* 0x0003e80000100a00 */
[----:B----4-:R-:W4:Y:S04]  /*96170*/  LDL.LU R36, [R1+0x120] ;  /* 0x0001200001247983 */ /* 0x010f280000300800 */
[----:B------:R-:W4:Y:S04]  /*96180*/  LDL.LU R37, [R1+0x124] ;  /* 0x0001240001257983 */ /* 0x000f280000300800 */
[----:B-1----:R-:W4:Y:S04]  /*96190*/  LDL.LU R38, [R1+0x128] ;  /* 0x0001280001267983 */ /* 0x002f280000300800 */
[----:B------:R-:W4:Y:S04]  /*961a0*/  LDL.LU R39, [R1+0x12c] ;  /* 0x00012c0001277983 */ /* 0x000f280000300800 */
[----:B------:R-:W4:Y:S04]  /*961b0*/  LDL.LU R8, [R1+0x110] ;  /* 0x0001100001087983 */ /* 0x000f280000300800 */
[----:B------:R-:W4:Y:S01]  /*961c0*/  LDL.LU R9, [R1+0x114] ;  /* 0x0001140001097983 */ /* 0x000f220000300800 */
[----:B0-----:R-:W-:-:S03]  /*961d0*/  IMAD.MOV.U32 R4, RZ, RZ, R46 ;  /* 0x000000ffff047224 */ /* 0x001fc600078e002e */
[----:B------:R-:W4:Y:S04]  /*961e0*/  LDL.LU R10, [R1+0x118] ;  /* 0x00011800010a7983 */ /* 0x000f280000300800 */
[----:B------:R-:W4:Y:S04]  /*961f0*/  LDL.LU R11, [R1+0x11c] ;  /* 0x00011c00010b7983 */ /* 0x000f280000300800 */
[----:B------:R-:W-:Y:S04]  /*96200*/  STL.64 [R1+0x150], R44 ;  /* 0x0001502c01007387 */ /* 0x000fe80000100a00 */
[----:B------:R-:W-:Y:S04]  /*96210*/  STL [R1+0x15c], R47 ;  /* 0x00015c2f01007387 */ /* 0x000fe80000100800 */
[----:B------:R-:W-:Y:S04]  /*96220*/  STL [R1+0x27cc], R4 ;  /* 0x0027cc0401007387 */ /* 0x000fe80000100800 */
[----:B--2---:R-:W-:Y:S01]  /*96230*/  STSM.16.M88.4 [R58], R48 ;  /* 0x000000303a007844 */ /* 0x004fe20000000200 */
[----:B------:R-:W-:-:S03]  /*96240*/  NOP ;  /* 0x0000000000007918 */ /* 0x000fc60000000000 */
[----:B------:R-:W0:Y:S01]  /*96250*/  LDS.128 R44, [R58] ;  /* 0x000000003a2c7984 */ /* 0x000e220000000c00 */
[----:B------:R-:W-:-:S03]  /*96260*/  NOP ;  /* 0x0000000000007918 */ /* 0x000fc60000000000 */
[----:B0-----:R-:W-:Y:S04]  /*96270*/  STL [R1+0x144], R45 ;  /* 0x0001442d01007387 */ /* 0x001fe80000100800 */
[----:B------:R-:W-:Y:S04]  /*96280*/  STL.64 [R1+0x148], R46 ;  /* 0x0001482e01007387 */ /* 0x000fe80000100a00 */
[----:B------:R-:W2:Y:S04]  /*96290*/  LDL.LU R48, [R1+0x100] ;  /* 0x0001000001307983 */ /* 0x000ea80000300800 */
[----:B------:R-:W2:Y:S04]  /*962a0*/  LDL.LU R49, [R1+0x104] ;  /* 0x0001040001317983 */ /* 0x000ea80000300800 */
[----:B------:R-:W2:Y:S04]  /*962b0*/  LDL.LU R50, [R1+0x108] ;  /* 0x0001080001327983 */ /* 0x000ea80000300800 */
[----:B------:R-:W2:Y:S01]  /*962c0*/  LDL.LU R51, [R1+0x10c] ;  /* 0x00010c0001337983 */ /* 0x000ea20000300800 */
[----:B------:R-:W-:-:S05]  /*962d0*/  IMAD.MOV.U32 R4, RZ, RZ, R44 ;  /* 0x000000ffff047224 */ /* 0x000fca00078e002c */
[----:B------:R-:W-:Y:S04]  /*962e0*/  STL [R1+0x27d0], R4 ;  /* 0x0027d00401007387 */ /* 0x000fe80000100800 */
[----:B---3--:R0:W-:Y:S01]  /*962f0*/  STSM.16.M88.4 [R58], R40 ;  /* 0x000000283a007844 */ /* 0x0081e20000000200 */
[----:B------:R-:W-:-:S03]  /*96300*/  NOP ;  /* 0x0000000000007918 */ /* 0x000fc60000000000 */
[----:B------:R-:W1:Y:S01]  /*96310*/  LDS.128 R44, [R58] ;  /* 0x000000003a2c7984 */ /* 0x000e620000000c00 */
[----:B------:R-:W-:-:S03]  /*96320*/  NOP ;  /* 0x0000000000007918 */ /* 0x000fc60000000000 */
[----:B0-----:R-:W3:Y:S04]  /*96330*/  LDL.LU R40, [R1+0xf0] ;  /* 0x0000f00001287983 */ /* 0x001ee80000300800 */
[----:B------:R-:W3:Y:S04]  /*96340*/  LDL.LU R41, [R1+0xf4] ;  /* 0x0000f40001297983 */ /* 0x000ee80000300800 */
[----:B------:R-:W3:Y:S04]  /*96350*/  LDL.LU R42, [R1+0xf8] ;  /* 0x0000f800012a7983 */ /* 0x000ee80000300800 */
[----:B------:R-:W3:Y:S01]  /*96360*/  LDL.LU R43, [R1+0xfc] ;  /* 0x0000fc00012b7983 */ /* 0x000ee20000300800 */
[----:B-1----:R-:W-:-:S03]  /*96370*/  IMAD.MOV.U32 R7, RZ, RZ, R45 ;  /* 0x000000ffff077224 */ /* 0x002fc600078e002d */
[----:B------:R-:W-:Y:S04]  /*96380*/  STL [R1+0x130], R44 ;  /* 0x0001302c01007387 */ /* 0x000fe80000100800 */
[----:B------:R-:W-:Y:S04]  /*96390*/  STL.64 [R1+0x138], R46 ;  /* 0x0001382e01007387 */ /* 0x000fe80000100a00 */
[----:B------:R-:W-:Y:S04]  /*963a0*/  STL.64 [R1+0x2838], R6 ;  /* 0x0028380601007387 */ /* 0x000fe80000100a00 */
[----:B------:R-:W-:Y:S04]  /*963b0*/  STL [R1+0x2830], R5 ;  /* 0x0028300501007387 */ /* 0x000fe80000100800 */
[----:B----4-:R-:W-:Y:S01]  /*963c0*/  STSM.16.M88.4 [R58], R36 ;  /* 0x000000243a007844 */ /* 0x010fe20000000200 */
[----:B------:R-:W-:-:S03]  /*963d0*/  NOP ;  /* 0x0000000000007918 */ /* 0x000fc60000000000 */
[----:B------:R-:W0:Y:S01]  /*963e0*/  LDS.128 R4, [R58] ;  /* 0x000000003a047984 */ /* 0x000e220000000c00 */
[----:B------:R-:W-:-:S03]  /*963f0*/  NOP ;  /* 0x0000000000007918 */ /* 0x000fc60000000000 */
[----:B------:R-:W-:Y:S04]  /*96400*/  STSM.16.M88.4 [R58], R8 ;  /* 0x000000083a007844 */ /* 0x000fe80000000200 */
[----:B0-----:R-:W-:Y:S01]  /*96410*/  STL.64 [R1+0x120], R4 ;  /* 0x0001200401007387 */ /* 0x001fe20000100a00 */
[----:B------:R-:W-:-:S03]  /*96420*/  IMAD.MOV.U32 R59, RZ, RZ, R7 ;  /* 0x000000ffff3b7224 */ /* 0x000fc600078e0007 */
[----:B------:R-:W-:Y:S01]  /*96430*/  STL [R1+0x128], R6 ;  /* 0x0001280601007387 */ /* 0x000fe20000100800 */
[----:B------:R-:W-:-:S03]  /*96440*/  NOP ;  /* 0x0000000000007918 */ /* 0x000fc60000000000 */
[----:B------:R-:W0:Y:S01]  /*96450*/  LDS.128 R4, [R58] ;  /* 0x000000003a047984 */ /* 0x000e220000000c00 */
[----:B------:R-:W-:-:S03]  /*96460*/  NOP ;  /* 0x0000000000007918 */ /* 0x000fc60000000000 */
[----:B------:R-:W4:Y:S04]  /*96470*/  LDL.LU R52, [R1+0xe0] ;  /* 0x0000e00001347983 */ /* 0x000f280000300800 */
[----:B------:R-:W4:Y:S04]  /*96480*/  LDL.LU R53, [R1+0xe4] ;  /* 0x0000e40001357983 */ /* 0x000f280000300800 */
[----:B------:R-:W4:Y:S04]  /*96490*/  LDL.LU R54, [R1+0xe8] ;  /* 0x0000e80001367983 */ /* 0x000f280000300800 */
[----:B------:R-:W4:Y:S04]  /*964a0*/  LDL.LU R55, [R1+0xec] ;  /* 0x0000ec0001377983 */ /* 0x000f280000300800 */
[----:B0-----:R-:W-:Y:S01]  /*964b0*/  STL [R1+0x110], R4 ;  /* 0x0001100401007387 */ /* 0x001fe20000100800 */
[----:B------:R-:W-:-:S03]  /*964c0*/  IMAD.MOV.U32 R36, RZ, RZ, R5 ;  /* 0x000000ffff247224 */ /* 0x000fc600078e0005 */
[----:B------:R-:W-:Y:S04]  /*964d0*/  STL.64 [R1+0x118], R6 ;  /* 0x0001180601007387 */ /* 0x000fe80000100a00 */
[----:B------:R-:W4:Y:S04]  /*964e0*/  LDL.LU R8, [R1+0xd0] ;  /* 0x0000d00001087983 */ /* 0x000f280000300800 */
[----:B------:R-:W4:Y:S04]  /*964f0*/  LDL.LU R9, [R1+0xd4] ;  /* 0x0000d40001097983 */ /* 0x000f280000300800 */
[----:B------:R-:W4:Y:S04]  /*96500*/  LDL.LU R10, [R1+0xd8] ;  /* 0x0000d800010a7983 */ /* 0x000f280000300800 */
[----:B------:R-:W4:Y:S04]  /*96510*/  LDL.LU R11, [R1+0xdc] ;  /* 0x0000dc00010b7983 */ /* 0x000f280000300800 */
[----:B--2---:R-:W-:Y:S01]  /*96520*/  STSM.16.M88.4 [R58], R48 ;  /* 0x000000303a007844 */ /* 0x004fe20000000200 */
[----:B------:R-:W-:-:S03]  /*96530*/  NOP ;  /* 0x0000000000007918 */ /* 0x000fc60000000000 */
[----:B------:R-:W0:Y:S01]  /*96540*/  LDS.128 R4, [R58] ;  /* 0x000000003a047984 */ /* 0x000e220000000c00 */
[----:B------:R-:W-:-:S03]  /*96550*/  NOP ;  /* 0x0000000000007918 */ /* 0x000fc60000000000 */
[----:B---3--:R-:W-:Y:S01]  /*96560*/  STSM.16.M88.4 [R58], R40 ;  /* 0x000000283a007844 */ /* 0x008fe20000000200 */
[----:B0-----:R-:W-:-:S03]  /*96570*/  IMAD.MOV.U32 R44, RZ, RZ, R5 ;  /* 0x000000ffff2c7224 */ /* 0x001fc600078e0005 */
[----:B------:R-:W-:Y:S04]  /*96580*/  STL [R1+0x100], R4 ;  /* 0x0001000401007387 */ /* 0x000fe80000100800 */
[----:B------:R-:W-:Y:S01]  /*96590*/  STL.64 [R1+0x108], R6 ;  /* 0x0001080601007387 */ /* 0x000fe20000100a00 */
[----:B------:R-:W-:-:S03]  /*965a0*/  NOP ;  /* 0x0000000000007918 */ /* 0x000fc60000000000 */
[----:B------:R0:W-:Y:S04]  /*965b0*/  STL [R1+0x2840], R44 ;  /* 0x0028402c01007387 */ /* 0x0001e80000100800 */
[----:B------:R-:W1:Y:S01]  /*965c0*/  LDS.128 R4, [R58] ;  /* 0x000000003a047984 */ /* 0x000e620000000c00 */
[----:B------:R-:W-:-:S03]  /*965d0*/  NOP ;  /* 0x0000000000007918 */ /* 0x000fc60000000000 */
        /* <DEDUP_REMOVED lines=8> */
[----:B-1----:R-:W-:Y:S04]  /*96660*/  STL.64 [R1+0xf0], R4 ;  /* 0x0000f00401007387 */ /* 0x002fe80000100a00 */
[----:B------:R-:W-:Y:S04]  /*96670*/  STL [R1+0xf8], R6 ;  /* 0x0000f80601007387 */ /* 0x000fe80000100800 */
[----:B------:R-:W3:Y:S04]  /*96680*/  LDL.LU R40, [R1+0xa0] ;  /* 0x0000a00001287983 */ /* 0x000ee80000300800 */
[----:B------:R-:W3:Y:S04]  /*96690*/  LDL.LU R41, [R1+0xa4] ;  /* 0x0000a40001297983 */ /* 0x000ee80000300800 */
[----:B------:R-:W3:Y:S04]  /*966a0*/  LDL.LU R42, [R1+0xa8] ;  /* 0x0000a800012a7983 */ /* 0x000ee80000300800 */
[----:B------:R-:W3:Y:S01]  /*966b0*/  LDL.LU R43, [R1+0xac] ;  /* 0x0000ac00012b7983 */ /* 0x000ee20000300800 */
[----:B------:R-:W-:-:S05]  /*966c0*/  IMAD.MOV.U32 R37, RZ, RZ, R7 ;  /* 0x000000ffff257224 */ /* 0x000fca00078e0007 */
[----:B------:R-:W-:Y:S04]  /*966d0*/  STL [R1+0x27b8], R37 ;  /* 0x0027b82501007387 */ /* 0x000fe80000100800 */
[----:B----4-:R-:W-:Y:S01]  /*966e0*/  STSM.16.M88.4 [R58], R52 ;  /* 0x000000343a007844 */ /* 0x010fe20000000200 */
[----:B------:R-:W-:-:S03]  /*966f0*/  NOP ;  /* 0x0000000000007918 */ /* 0x000fc60000000000 */
[----:B------:R-:W0:Y:S01]  /*96700*/  LDS.128 R4, [R58] ;  /* 0x000000003a047984 */ /* 0x000e220000000c00 */
[----:B------:R-:W-:-:S03]  /*96710*/  NOP ;  /* 0x0000000000007918 */ /* 0x000fc60000000000 */
[----:B------:R-:W-:Y:S01]  /*96720*/  STSM.16.M88.4 [R58], R8 ;  /* 0x000000083a007844 */ /* 0x000fe20000000200 */
[----:B------:R-:W-:-:S03]  /*96730*/  NOP ;  /* 0x0000000000007918 */ /* 0x000fc60000000000 */
[----:B------:R-:W1:Y:S01]  /*96740*/  LDS.128 R8, [R58] ;  /* 0x000000003a087984 */ /* 0x000e620000000c00 */
[----:B------:R-:W-:-:S03]  /*96750*/  NOP ;  /* 0x0000000000007918 */ /* 0x000fc60000000000 */
[----:B0-----:R0:W-:Y:S01]  /*96760*/  STL [R1+0xe0], R4 ;  /* 0x0000e00401007387 */ /* 0x0011e20000100800 */
[----:B------:R-:W-:-:S03]  /*96770*/  IMAD.MOV.U32 R37, RZ, RZ, R5 ;  /* 0x000000ffff257224 */ /* 0x000fc600078e0005 */
[----:B------:R4:W-:Y:S04]  /*96780*/  STL.64 [R1+0xe8], R6 ;  /* 0x0000e80601007387 */ /* 0x0009e80000100a00 */
[----:B0-----:R-:W3:Y:S04]  /*96790*/  LDL.LU R4, [R1+0x90] ;  /* 0x0000900001047983 */ /* 0x001ee80000300800 */
[----:B------:R-:W3:Y:S04]  /*967a0*/  LDL.LU R5, [R1+0x94] ;  /* 0x0000940001057983 */ /* 0x000ee80000300800 */
[----:B----4-:R-:W4:Y:S04]  /*967b0*/  LDL.LU R6, [R1+0x98] ;  /* 0x0000980001067983 */ /* 0x010f280000300800 */
[----:B------:R-:W4:Y:S04]  /*967c0*/  LDL.LU R7, [R1+0x9c] ;  /* 0x00009c0001077983 */ /* 0x000f280000300800 */
[----:B------:R-:W4:Y:S04]  /*967d0*/  LDL.LU R52, [R1+0x80] ;  /* 0x0000800001347983 */ /* 0x000f280000300800 */
[----:B------:R-:W4:Y:S04]  /*967e0*/  LDL.LU R53, [R1+0x84] ;  /* 0x0000840001357983 */ /* 0x000f280000300800 */
[----:B------:R-:W4:Y:S04]  /*967f0*/  LDL.LU R54, [R1+0x88] ;  /* 0x0000880001367983 */ /* 0x000f280000300800 */
[----:B------:R-:W4:Y:S04]  /*96800*/  LDL.LU R55, [R1+0x8c] ;  /* 0x00008c0001377983 */ /* 0x000f280000300800 */
[----:B-1----:R-:W-:Y:S04]  /*96810*/  STL.64 [R1+0xd0], R8 ;  /* 0x0000d00801007387 */ /* 0x002fe80000100a00 */
[----:B------:R0:W-:Y:S04]  /*96820*/  STL.64 [R1+0xd8], R10 ;  /* 0x0000d80a01007387 */ /* 0x0001e80000100a00 */
[----:B0-----:R-:W4:Y:S04]  /*96830*/  LDL.LU.64 R10, [R1+0x2858] ;  /* 0x00285800010a7983 */ /* 0x001f280000300a00 */
[----:B------:R-:W4:Y:S04]  /*96840*/  LDL.LU.64 R8, [R1+0x2850] ;  /* 0x0028500001087983 */ /* 0x000f280000300a00 */
[----:B--2---:R-:W-:Y:S01]  /*96850*/  STSM.16.M88.4 [R58], R44 ;  /* 0x0000002c3a007844 */ /* 0x004fe20000000200 */
[----:B------:R-:W-:-:S03]  /*96860*/  NOP ;  /* 0x0000000000007918 */ /* 0x000fc60000000000 */
[----:B------:R-:W0:Y:S01]  /*96870*/  LDS.128 R44, [R58] ;  /* 0x000000003a2c7984 */ /* 0x000e220000000c00 */
[----:B------:R-:W-:-:S03]  /*96880*/  NOP ;  /* 0x0000000000007918 */ /* 0x000fc60000000000 */
[----:B---3--:R1:W-:Y:S04]  /*96890*/  STSM.16.M88.4 [R58], R48 ;  /* 0x000000303a007844 */ /* 0x0083e80000000200 */
[----:B0-----:R-:W-:Y:S01]  /*968a0*/  STL.64 [R1+0xc0], R44 ;  /* 0x0000c02c01007387 */ /* 0x001fe20000100a00 */
[----:B------:R-:W-:-:S03]  /*968b0*/  IMAD.MOV.U32 R38, RZ, RZ, R47 ;  /* 0x000000ffff267224 */ /* 0x000fc600078e002f */
[----:B------:R-:W-:Y:S01]  /*968c0*/  STL [R1+0xc8], R46 ;  /* 0x0000c82e01007387 */ /* 0x000fe20000100800 */
[----:B------:R-:W-:-:S03]  /*968d0*/  NOP ;  /* 0x0000000000007918 */ /* 0x000fc60000000000 */
[----:B------:R-:W0:Y:S01]  /*968e0*/  LDS.128 R44, [R58] ;  /* 0x000000003a2c7984 */ /* 0x000e220000000c00 */
[----:B------:R-:W-:-:S03]  /*968f0*/  NOP ;  /* 0x0000000000007918 */ /* 0x000fc60000000000 */
[----:B------:R-:W-:Y:S01]  /*96900*/  STSM.16.M88.4 [R58], R40 ;  /* 0x000000283a007844 */ /* 0x000fe20000000200 */
[----:B------:R-:W-:-:S03]  /*96910*/  NOP ;  /* 0x0000000000007918 */ /* 0x000fc60000000000 */
[----:B------:R-:W2:Y:S01]  /*96920*/  LDS.128 R40, [R58] ;  /* 0x000000003a287984 */ /* 0x000ea20000000c00 */
[----:B------:R-:W-:-:S03]  /*96930*/  NOP ;  /* 0x0000000000007918 */ /* 0x000fc60000000000 */
[----:B-1----:R-:W3:Y:S04]  /*96940*/  LDL.LU R48, [R1+0x70] ;  /* 0x0000700001307983 */ /* 0x002ee80000300800 */
[----:B------:R-:W3:Y:S04]  /*96950*/  LDL.LU R49, [R1+0x74] ;  /* 0x0000740001317983 */ /* 0x000ee80000300800 */
[----:B------:R-:W3:Y:S04]  /*96960*/  LDL.LU R50, [R1+0x78] ;  /* 0x0000780001327983 */ /* 0x000ee80000300800 */
[----:B------:R-:W3:Y:S04]  /*96970*/  LDL.LU R51, [R1+0x7c] ;  /* 0x00007c0001337983 */ /* 0x000ee80000300800 */
[----:B0-----:R-:W-:Y:S04]  /*96980*/  STL.64 [R1+0xb0], R44 ;  /* 0x0000b02c01007387 */ /* 0x001fe80000100a00 */
[----:B------:R-:W-:Y:S04]  /*96990*/  STL.64 [R1+0xb8], R46 ;  /* 0x0000b82e01007387 */ /* 0x000fe80000100a00 */
[----:B--2---:R0:W-:Y:S01]  /*969a0*/  STL.64 [R1+0xa0], R40 ;  /* 0x0000a02801007387 */ /* 0x0041e20000100a00 */
[----:B------:R-:W-:-:S03]  /*969b0*/  IMAD.MOV.U32 R39, RZ, RZ, R43 ;  /* 0x000000ffff277224 */ /* 0x000fc600078e002b */
[----:B------:R1:W-:Y:S04]  /*969c0*/  STL [R1+0xa8], R42 ;  /* 0x0000a82a01007387 */ /* 0x0003e80000100800 */
[----:B0-----:R-:W2:Y:S04]  /*969d0*/  LDL.LU R40, [R1+0x60] ;  /* 0x0000600001287983 */ /* 0x001ea80000300800 */
[----:B------:R-:W2:Y:S04]  /*969e0*/  LDL.LU R41, [R1+0x64] ;  /* 0x0000640001297983 */ /* 0x000ea80000300800 */
[----:B-1----:R-:W2:Y:S04]  /*969f0*/  LDL.LU R42, [R1+0x68] ;  /* 0x00006800012a7983 */ /* 0x002ea80000300800 */
[----:B------:R-:W2:Y:S04]  /*96a00*/  LDL.LU R43, [R1+0x6c] ;  /* 0x00006c00012b7983 */ /* 0x000ea80000300800 */
[----:B----4-:R-:W-:Y:S01]  /*96a10*/  STSM.16.M88.4 [R58], R4 ;  /* 0x000000043a007844 */ /* 0x010fe20000000200 */
[----:B------:R-:W-:-:S03]  /*96a20*/  NOP ;  /* 0x0000000000007918 */ /* 0x000fc60000000000 */
[----:B------:R-:W0:Y:S01]  /*96a30*/  LDS.128 R4, [R58] ;  /* 0x000000003a047984 */ /* 0x000e220000000c00 */
[----:B------:R-:W-:-:S03]  /*96a40*/  NOP ;  /* 0x0000000000007918 */ /* 0x000fc60000000000 */
[----:B------:R-:W-:Y:S04]  /*96a50*/  STL.64 [R1+0x27f8], R38 ;  /* 0x0027f82601007387 */ /* 0x000fe80000100a00 */
[----:B------:R1:W-:Y:S04]  /*96a60*/  STL.64 [R1+0x27f0], R36 ;  /* 0x0027f02401007387 */ /* 0x0003e80000100a00 */
[----:B------:R-:W-:Y:S04]  /*96a70*/  STSM.16.M88.4 [R58], R52 ;  /* 0x000000343a007844 */ /* 0x000fe80000000200 */
[----:B0-----:R-:W-:Y:S04]  /*96a80*/  STL.64 [R1+0x90], R4 ;  /* 0x0000900401007387 */ /* 0x001fe80000100a00 */
[----:B------:R-:W-:Y:S01]  /*96a90*/  STL.64 [R1+0x98], R6 ;  /* 0x0000980601007387 */ /* 0x000fe20000100a00 */
[----:B------:R-:W-:-:S03]  /*96aa0*/  NOP ;  /* 0x0000000000007918 */ /* 0x000fc60000000000 */
[----:B------:R-:W0:Y:S01]  /*96ab0*/  LDS.128 R4, [R58] ;  /* 0x000000003a047984 */ /* 0x000e220000000c00 */
[----:B------:R-:W-:-:S03]  /*96ac0*/  NOP ;  /* 0x0000000000007918 */ /* 0x000fc60000000000 */
[----:B-1----:R-:W4:Y:S04]  /*96ad0*/  LDL.LU R36, [R1+0x40] ;  /* 0x0000400001247983 */ /* 0x002f280000300800 */
[----:B0-----:R0:W-:Y:S04]  /*96ae0*/  STL.64 [R1+0x80], R4 ;  /* 0x0000800401007387 */ /* 0x0011e80000100a00 */
[----:B------:R1:W-:Y:S04]  /*96af0*/  STL.64 [R1+0x88], R6 ;  /* 0x0000880601007387 */ /* 0x0003e80000100a00 */
        /* <DEDUP_REMOVED lines=9> */
[----:B-1----:R-:W4:Y:S04]  /*96b90*/  LDL.LU R6, [R1+0x28] ;  /* 0x0000280001067983 */ /* 0x002f280000300800 */
[----:B------:R-:W4:Y:S04]  /*96ba0*/  LDL.LU R7, [R1+0x2c] ;  /* 0x00002c0001077983 */ /* 0x000f280000300800 */
[----:B------:R-:W4:Y:S04]  /*96bb0*/  LDL.LU R52, [R1+0x10] ;  /* 0x0000100001347983 */ /* 0x000f280000300800 */
[----:B---3--:R-:W-:Y:S01]  /*96bc0*/  STSM.16.M88.4 [R58], R48 ;  /* 0x000000303a007844 */ /* 0x008fe20000000200 */
[----:B------:R-:W-:-:S03]  /*96bd0*/  NOP ;  /* 0x0000000000007918 */ /* 0x000fc60000000000 */
[----:B------:R-:W0:Y:S01]  /*96be0*/  LDS.128 R48, [R58] ;  /* 0x000000003a307984 */ /* 0x000e220000000c00 */
[----:B------:R-:W-:-:S03]  /*96bf0*/  NOP ;  /* 0x0000000000007918 */ /* 0x000fc60000000000 */
[----:B--2---:R-:W-:Y:S01]  /*96c00*/  STSM.16.M88.4 [R58], R40 ;  /* 0x000000283a007844 */ /* 0x004fe20000000200 */
[----:B------:R-:W-:-:S03]  /*96c10*/  NOP ;  /* 0x0000000000007918 */ /* 0x000fc60000000000 */
[----:B------:R-:W1:Y:S04]  /*96c20*/  LDS.128 R40, [R58] ;  /* 0x000000003a287984 */ /* 0x000e680000000c00 */
[----:B0-----:R0:W-:Y:S04]  /*96c30*/  STL.64 [R1+0x70], R48 ;  /* 0x0000703001007387 */ /* 0x0011e80000100a00 */
[----:B------:R2:W-:Y:S04]  /*96c40*/  STL.64 [R1+0x78], R50 ;  /* 0x0000783201007387 */ /* 0x0005e80000100a00 */
[----:B------:R-:W3:Y:S04]  /*96c50*/  LDL.LU R53, [R1+0x14] ;  /* 0x0000140001357983 */ /* 0x000ee80000300800 */
[----:B------:R-:W3:Y:S04]  /*96c60*/  LDL.LU R54, [R1+0x18] ;  /* 0x0000180001367983 */ /* 0x000ee80000300800 */
[----:B------:R-:W3:Y:S01]  /*96c70*/  LDL.LU R55, [R1+0x1c] ;  /* 0x00001c0001377983 */ /* 0x000ee20000300800 */
[----:B------:R-:W-:-:S03]  /*96c80*/  NOP ;  /* 0x0000000000007918 */ /* 0x000fc60000000000 */
[----:B0-----:R-:W3:Y:S04]  /*96c90*/  LDL.LU R48, [R1] ;  /* 0x0000000001307983 */ /* 0x001ee80000300800 */
[----:B------:R-:W3:Y:S04]  /*96ca0*/  LDL.LU R49, [R1+0x4] ;  /* 0x0000040001317983 */ /* 0x000ee80000300800 */
[----:B--2---:R-:W2:Y:S04]  /*96cb0*/  LDL.LU R50, [R1+0x8] ;  /* 0x0000080001327983 */ /* 0x004ea80000300800 */
[----:B------:R-:W2:Y:S04]  /*96cc0*/  LDL.LU R51, [R1+0xc] ;  /* 0x00000c0001337983 */ /* 0x000ea80000300800 */
[----:B-1----:R0:W-:Y:S04]  /*96cd0*/  STL.64 [R1+0x60], R40 ;  /* 0x0000602801007387 */ /* 0x0021e80000100a00 */
[----:B------:R-:W-:Y:S01]  /*96ce0*/  STL [R1+0x68], R42 ;  /* 0x0000682a01007387 */ /* 0x000fe20000100800 */
[----:B0-----:R-:W-:-:S05]  /*96cf0*/  IMAD.MOV.U32 R40, RZ, RZ, R43 ;  /* 0x000000ffff287224 */ /* 0x001fca00078e002b */
[----:B------:R0:W-:Y:S04]  /*96d00*/  STL [R1+0x27a8], R40 ;  /* 0x0027a82801007387 */ /* 0x0001e80000100800 */
[----:B0-----:R-:W2:Y:S04]  /*96d10*/  LDL.LU R40, [R1+0x50] ;  /* 0x0000500001287983 */ /* 0x001ea80000300800 */
[----:B------:R-:W2:Y:S04]  /*96d20*/  LDL.LU R41, [R1+0x54] ;  /* 0x0000540001297983 */ /* 0x000ea80000300800 */
[----:B------:R-:W2:Y:S04]  /*96d30*/  LDL.LU R42, [R1+0x58] ;  /* 0x00005800012a7983 */ /* 0x000ea80000300800 */
[----:B------:R-:W2:Y:S04]  /*96d40*/  LDL.LU R43, [R1+0x5c] ;  /* 0x00005c00012b7983 */ /* 0x000ea80000300800 */
[----:B--2---:R-:W-:Y:S01]  /*96d50*/  STSM.16.M88.4 [R58], R40 ;  /* 0x000000283a007844 */ /* 0x004fe20000000200 */
[----:B------:R-:W-:-:S03]  /*96d60*/  NOP ;  /* 0x0000000000007918 */ /* 0x000fc60000000000 */
[----:B------:R-:W0:Y:S01]  /*96d70*/  LDS.128 R40, [R58] ;  /* 0x000000003a287984 */ /* 0x000e220000000c00 */
[----:B------:R-:W-:-:S03]  /*96d80*/  NOP ;  /* 0x0000000000007918 */ /* 0x000fc60000000000 */
[----:B----4-:R-:W-:Y:S01]  /*96d90*/  STSM.16.M88.4 [R58], R36 ;  /* 0x000000243a007844 */ /* 0x010fe20000000200 */
[----:B------:R-:W-:-:S03]  /*96da0*/  NOP ;  /* 0x0000000000007918 */ /* 0x000fc60000000000 */
[----:B------:R-:W1:Y:S01]  /*96db0*/  LDS.128 R36, [R58] ;  /* 0x000000003a247984 */ /* 0x000e620000000c00 */
[----:B------:R-:W-:-:S03]  /*96dc0*/  NOP ;  /* 0x0000000000007918 */ /* 0x000fc60000000000 */
[----:B------:R-:W-:Y:S04]  /*96dd0*/  STSM.16.M88.4 [R58], R44 ;  /* 0x0000002c3a007844 */ /* 0x000fe80000000200 */
[----:B0-----:R-:W-:Y:S04]  /*96de0*/  STL.64 [R1+0x50], R40 ;  /* 0x0000502801007387 */ /* 0x001fe80000100a00 */
[----:B------:R-:W-:Y:S04]  /*96df0*/  STL.64 [R1+0x58], R42 ;  /* 0x0000582a01007387 */ /* 0x000fe80000100a00 */
[----:B-1----:R-:W-:Y:S04]  /*96e00*/  STL.64 [R1+0x40], R36 ;  /* 0x0000402401007387 */ /* 0x002fe80000100a00 */
[----:B------:R-:W-:Y:S01]  /*96e10*/  STL.64 [R1+0x48], R38 ;  /* 0x0000482601007387 */ /* 0x000fe20000100a00 */
[----:B------:R-:W-:-:S03]  /*96e20*/  NOP ;  /* 0x0000000000007918 */ /* 0x000fc60000000000 */
[----:B------:R-:W0:Y:S01]  /*96e30*/  LDS.128 R36, [R58] ;  /* 0x000000003a247984 */ /* 0x000e220000000c00 */
[----:B------:R-:W-:-:S03]  /*96e40*/  NOP ;  /* 0x0000000000007918 */ /* 0x000fc60000000000 */
[----:B------:R-:W-:Y:S01]  /*96e50*/  STSM.16.M88.4 [R58], R4 ;  /* 0x000000043a007844 */ /* 0x000fe20000000200 */
[----:B------:R-:W-:-:S03]  /*96e60*/  NOP ;  /* 0x0000000000007918 */ /* 0x000fc60000000000 */
[----:B------:R-:W1:Y:S01]  /*96e70*/  LDS.128 R4, [R58] ;  /* 0x000000003a047984 */ /* 0x000e620000000c00 */
[----:B------:R-:W-:-:S03]  /*96e80*/  NOP ;  /* 0x0000000000007918 */ /* 0x000fc60000000000 */
[----:B---3--:R-:W-:Y:S01]  /*96e90*/  STSM.16.M88.4 [R58], R52 ;  /* 0x000000343a007844 */ /* 0x008fe20000000200 */
[----:B0-----:R-:W-:-:S03]  /*96ea0*/  IMAD.MOV.U32 R41, RZ, RZ, R38 ;  /* 0x000000ffff297224 */ /* 0x001fc600078e0026 */
[----:B------:R-:W-:Y:S04]  /*96eb0*/  STL.64 [R1+0x30], R36 ;  /* 0x0000302401007387 */ /* 0x000fe80000100a00 */
[----:B------:R-:W-:Y:S04]  /*96ec0*/  STL [R1+0x3c], R39 ;  /* 0x00003c2701007387 */ /* 0x000fe80000100800 */
[----:B------:R0:W-:Y:S04]  /*96ed0*/  STL [R1+0x2798], R41 ;  /* 0x0027982901007387 */ /* 0x0001e80000100800 */
[----:B-1----:R-:W-:Y:S04]  /*96ee0*/  STL [R1+0x20], R4 ;  /* 0x0000200401007387 */ /* 0x002fe80000100800 */
[----:B------:R-:W-:Y:S01]  /*96ef0*/  STL.64 [R1+0x28], R6 ;  /* 0x0000280601007387 */ /* 0x000fe20000100a00 */
[----:B0-----:R-:W-:Y:S01]  /*96f00*/  IMAD.MOV.U32 R41, RZ, RZ, R5 ;  /* 0x000000ffff297224 */ /* 0x001fe200078e0005 */
[----:B------:R-:W-:-:S02]  /*96f10*/  NOP ;  /* 0x0000000000007918 */ /* 0x000fc40000000000 */
[----:B------:R-:W0:Y:S01]  /*96f20*/  LDS.128 R4, [R58] ;  /* 0x000000003a047984 */ /* 0x000e220000000c00 */
[----:B------:R-:W-:-:S03]  /*96f30*/  NOP ;  /* 0x0000000000007918 */ /* 0x000fc60000000000 */
[----:B------:R-:W-:Y:S04]  /*96f40*/  STL [R1+0x279c], R41 ;  /* 0x00279c2901007387 */ /* 0x000fe80000100800 */
[----:B------:R-:W-:Y:S04]  /*96f50*/  STSM.16.M88.4 [R58], R48 ;  /* 0x000000303a007844 */ /* 0x000fe80000000200 */
        /* <DEDUP_REMOVED lines=8> */
[----:B------:R-:W1:Y:S01]  /*96fe0*/  LDS.128 R32, [R58] ;  /* 0x000000003a207984 */ /* 0x000e620000000c00 */
[----:B------:R-:W-:-:S03]  /*96ff0*/  NOP ;  /* 0x0000000000007918 */ /* 0x000fc60000000000 */
[----:B------:R-:W-:Y:S01]  /*97000*/  STSM.16.M88.4 [R58], R28 ;  /* 0x0000001c3a007844 */ /* 0x000fe20000000200 */
[----:B------:R-:W-:-:S03]  /*97010*/  NOP ;  /* 0x0000000000007918 */ /* 0x000fc60000000000 */
[----:B------:R-:W2:Y:S01]  /*97020*/  LDS.128 R28, [R58] ;  /* 0x000000003a1c7984 */ /* 0x000ea20000000c00 */
[----:B------:R-:W-:-:S03]  /*97030*/  NOP ;  /* 0x0000000000007918 */ /* 0x000fc60000000000 */
[----:B------:R-:W-:Y:S01]  /*97040*/  STSM.16.M88.4 [R58], R24 ;  /* 0x000000183a007844 */ /* 0x000fe20000000200 */
[----:B------:R-:W-:-:S03]  /*97050*/  NOP ;  /* 0x0000000000007918 */ /* 0x000fc60000000000 */
[----:B------:R-:W3:Y:S01]  /*97060*/  LDS.128 R24, [R58] ;  /* 0x000000003a187984 */ /* 0x000ee20000000c00 */
[----:B------:R-:W-:-:S03]  /*97070*/  NOP ;  /* 0x0000000000007918 */ /* 0x000fc60000000000 */
[----:B------:R-:W-:Y:S01]  /*97080*/  STSM.16.M88.4 [R58], R20 ;  /* 0x000000143a007844 */ /* 0x000fe20000000200 */
[----:B------:R-:W-:-:S03]  /*97090*/  NOP ;  /* 0x0000000000007918 */ /* 0x000fc60000000000 */
[----:B------:R-:W4:Y:S01]  /*970a0*/  LDS.128 R20, [R58] ;  /* 0x000000003a147984 */ /* 0x000f220000000c00 */
[----:B------:R-:W-:-:S03]  /*970b0*/  NOP ;  /* 0x0000000000007918 */ /* 0x000fc60000000000 */
[----:B------:R1:W-:Y:S01]  /*970c0*/  STL [R1+0x2780], R43 ;  /* 0x0027802b01007387 */ /* 0x0003e20000100800 */
[----:B0-----:R-:W-:Y:S02]  /*970d0*/  IMAD.MOV.U32 R42, RZ, RZ, R6 ;  /* 0x000000ffff2a7224 */ /* 0x001fe400078e0006 */
[----:B------:R-:W-:Y:S01]  /*970e0*/  IMAD.MOV.U32 R48, RZ, RZ, R7 ;  /* 0x000000ffff307224 */ /* 0x000fe200078e0007 */
[----:B------:R-:W-:Y:S01]  /*970f0*/  STSM.16.M88.4 [R58], R16 ;  /* 0x000000103a007844 */ /* 0x000fe20000000200 */
[----:B------:R-:W-:Y:S01]  /*97100*/  NOP ;  /* 0x0000000000007918 */ /* 0x000fe20000000000 */
[----:B-1----:R-:W-:Y:S02]  /*97110*/  IMAD.MOV.U32 R43, RZ, RZ, R5 ;  /* 0x000000ffff2b7224 */ /* 0x002fe400078e0005 */
[----:B------:R-:W-:Y:S04]  /*97120*/  STL [R1], R4 ;  /* 0x0000000401007387 */ /* 0x000fe80000100800 */
[----:B------:R-:W0:Y:S01]  /*97130*/  LDS.128 R4, [R58] ;  /* 0x000000003a047984 */ /* 0x000e220000000c00 */
[----:B------:R-:W-:-:S03]  /*97140*/  NOP ;  /* 0x0000000000007918 */ /* 0x000fc60000000000 */
[----:B------:R-:W-:Y:S04]  /*97150*/  STL [R1+0x278c], R48 ;  /* 0x00278c3001007387 */ /* 0x000fe80000100800 */
[----:B------:R-:W-:Y:S04]  /*97160*/  STL [R1+0x2788], R42 ;  /* 0x0027882a01007387 */ /* 0x000fe80000100800 */
[----:B------:R-:W-:Y:S04]  /*97170*/  STL [R1+0x2784], R43 ;  /* 0x0027842b01007387 */ /* 0x000fe80000100800 */
[----:B------:R-:W-:Y:S04]  /*97180*/  STL [R1+0x27a0], R34 ;  /* 0x0027a02201007387 */ /* 0x000fe80000100800 */
[----:B------:R-:W-:Y:S04]  /*97190*/  STL [R1+0x2794], R35 ;  /* 0x0027942301007387 */ /* 0x000fe80000100800 */
[----:B------:R1:W-:Y:S04]  /*971a0*/  STL.64 [R1+0x2848], R32 ;  /* 0x0028482001007387 */ /* 0x0003e80000100a00 */
[----:B--2---:R-:W-:Y:S04]  /*971b0*/  STL.64 [R1+0x2808], R30 ;  /* 0x0028081e01007387 */ /* 0x004fe80000100a00 */
[----:B------:R-:W-:Y:S04]  /*971c0*/  STL.64 [R1+0x2800], R28 ;  /* 0x0028001c01007387 */ /* 0x000fe80000100a00 */
[----:B---3--:R-:W-:Y:S04]  /*971d0*/  STL.64 [R1+0x2818], R26 ;  /* 0x0028181a01007387 */ /* 0x008fe80000100a00 */
[----:B------:R-:W-:Y:S04]  /*971e0*/  STL.64 [R1+0x2810], R24 ;  /* 0x0028101801007387 */ /* 0x000fe80000100a00 */
[----:B----4-:R-:W-:Y:S04]  /*971f0*/  STL.64 [R1+0x2828], R22 ;  /* 0x0028281601007387 */ /* 0x010fe80000100a00 */
[----:B------:R-:W-:Y:S04]  /*97200*/  STL.64 [R1+0x2820], R20 ;  /* 0x0028201401007387 */ /* 0x000fe80000100a00 */
[----:B0-----:R-:W-:Y:S04]  /*97210*/  STL [R1+0x374], R5 ;  /* 0x0003740501007387 */ /* 0x001fe80000100800 */
[----:B------:R-:W-:Y:S04]  /*97220*/  STL [R1+0x37c], R7 ;  /* 0x00037c0701007387 */ /* 0x000fe80000100800 */
[----:B-1----:R-:W2:Y:S04]  /*97230*/  LDL.LU R32, [R1+0x1c0] ;  /* 0x0001c00001207983 */ /* 0x002ea80000300800 */
[----:B------:R-:W2:Y:S04]  /*97240*/  LDL.LU R33, [R1+0x1c4] ;  /* 0x0001c40001217983 */ /* 0x000ea80000300800 */
[----:B------:R-:W2:Y:S04]  /*97250*/  LDL.LU R34, [R1+0x1c8] ;  /* 0x0001c80001227983 */ /* 0x000ea80000300800 */
[----:B------:R-:W2:Y:S04]  /*97260*/  LDL.LU R35, [R1+0x1cc] ;  /* 0x0001cc0001237983 */ /* 0x000ea80000300800 */
[----:B------:R-:W3:Y:S04]  /*97270*/  LDL.LU R40, [R1+0x1d0] ;  /* 0x0001d00001287983 */ /* 0x000ee80000300800 */
[----:B------:R-:W3:Y:S04]  /*97280*/  LDL.LU R41, [R1+0x1d4] ;  /* 0x0001d40001297983 */ /* 0x000ee80000300800 */
[----:B------:R-:W3:Y:S04]  /*97290*/  LDL.LU R42, [R1+0x1d8] ;  /* 0x0001d800012a7983 */ /* 0x000ee80000300800 */
[----:B------:R-:W3:Y:S01]  /*972a0*/  LDL.LU R43, [R1+0x1dc] ;  /* 0x0001dc00012b7983 */ /* 0x000ee20000300800 */
[----:B------:R-:W-:-:S02]  /*972b0*/  IMAD.MOV.U32 R49, RZ, RZ, R4 ;  /* 0x000000ffff317224 */ /* 0x000fc400078e0004 */
[----:B------:R-:W-:Y:S01]  /*972c0*/  IMAD.MOV.U32 R50, RZ, RZ, R6 ;  /* 0x000000ffff327224 */ /* 0x000fe200078e0006 */
[----:B------:R-:W-:Y:S01]  /*972d0*/  STSM.16.M88.4 [R58], R12 ;  /* 0x0000000c3a007844 */ /* 0x000fe20000000200 */
[----:B------:R-:W-:-:S03]  /*972e0*/  NOP ;  /* 0x0000000000007918 */ /* 0x000fc60000000000 */
[----:B------:R-:W4:Y:S04]  /*972f0*/  LDL.LU R52, [R1+0x1e0] ;  /* 0x0001e00001347983 */ /* 0x000f280000300800 */
[----:B------:R-:W4:Y:S04]  /*97300*/  LDL.LU R53, [R1+0x1e4] ;  /* 0x0001e40001357983 */ /* 0x000f280000300800 */
[----:B------:R-:W0:Y:S01]  /*97310*/  LDS.128 R4, [R58] ;  /* 0x000000003a047984 */ /* 0x000e220000000c00 */
[----:B------:R-:W-:-:S03]  /*97320*/  NOP ;  /* 0x0000000000007918 */ /* 0x000fc60000000000 */
[----:B------:R-:W4:Y:S04]  /*97330*/  LDL.LU R54, [R1+0x1e8] ;  /* 0x0001e80001367983 */ /* 0x000f280000300800 */
[----:B------:R-:W4:Y:S04]  /*97340*/  LDL.LU R55, [R1+0x1ec] ;  /* 0x0001ec0001377983 */ /* 0x000f280000300800 */
[----:B------:R-:W-:Y:S04]  /*97350*/  STL [R1+0x2750], R12 ;  /* 0x0027500c01007387 */ /* 0x000fe80000100800 */
[----:B------:R-:W4:Y:S04]  /*97360*/  LDL.LU R36, [R1+0x1f0] ;  /* 0x0001f00001247983 */ /* 0x000f280000300800 */
        /* <DEDUP_REMOVED lines=13> */
[----:B------:R-:W-:Y:S01]  /*97440*/  STSM.16.M88.4 [R58], R8 ;  /* 0x000000083a007844 */ /* 0x000fe20000000200 */
[----:B------:R-:W-:-:S03]  /*97450*/  NOP ;  /* 0x0000000000007918 */ /* 0x000fc60000000000 */
[----:B------:R-:W0:Y:S01]  /*97460*/  LDS.128 R16, [R58] ;  /* 0x000000003a107984 */ /* 0x000e220000000c00 */
[----:B------:R-:W-:-:S03]  /*97470*/  NOP ;  /* 0x0000000000007918 */ /* 0x000fc60000000000 */
[----:B------:R-:W-:Y:S04]  /*97480*/  STL [R1+0x2760], R9 ;  /* 0x0027600901007387 */ /* 0x000fe80000100800 */
[----:B0-----:R-:W-:Y:S04]  /*97490*/  STL.64 [R1+0x390], R16 ;  /* 0x0003901001007387 */ /* 0x001fe80000100a00 */
[----:B------:R-:W-:Y:S04]  /*974a0*/  STL.64 [R1+0x398], R18 ;  /* 0x0003981201007387 */ /* 0x000fe80000100a00 */
[----:B--2---:R-:W-:Y:S01]  /*974b0*/  STSM.16.M88.4 [R58], R32 ;  /* 0x000000203a007844 */ /* 0x004fe20000000200 */
[----:B------:R-:W-:-:S03]  /*974c0*/  NOP ;  /* 0x0000000000007918 */ /* 0x000fc60000000000 */
[----:B------:R-:W0:Y:S01]  /*974d0*/  LDS.128 R16, [R58] ;  /* 0x000000003a107984 */ /* 0x000e220000000c00 */
[----:B------:R-:W-:-:S03]  /*974e0*/  NOP ;  /* 0x0000000000007918 */ /* 0x000fc60000000000 */
[----:B---3--:R-:W-:Y:S04]  /*974f0*/  STSM.16.M88.4 [R58], R40 ;  /* 0x000000283a007844 */ /* 0x008fe80000000200 */
[----:B0-----:R-:W-:Y:S01]  /*97500*/  STL.64 [R1+0x3a0], R16 ;  /* 0x0003a01001007387 */ /* 0x001fe20000100a00 */
[----:B------:R-:W-:-:S03]  /*97510*/  IMAD.MOV.U32 R2, RZ, RZ, R19 ;  /* 0x000000ffff027224 */ /* 0x000fc600078e0013 */
[----:B------:R-:W-:Y:S01]  /*97520*/  STL [R1+0x3a8], R18 ;  /* 0x0003a81201007387 */ /* 0x000fe20000100800 */
[----:B------:R-:W-:-:S03]  /*97530*/  NOP ;  /* 0x0000000000007918 */ /* 0x000fc60000000000 */
[----:B------:R-:W0:Y:S01]  /*97540*/  LDS.128 R16, [R58] ;  /* 0x000000003a107984 */ /* 0x000e220000000c00 */
[----:B------:R-:W-:-:S03]  /*97550*/  NOP ;  /* 0x0000000000007918 */ /* 0x000fc60000000000 */
[----:B----4-:R1:W-:Y:S04]  /*97560*/  STSM.16.M88.4 [R58], R52 ;  /* 0x000000343a007844 */ /* 0x0103e80000000200 */
[----:B0-----:R-:W-:Y:S04]  /*97570*/  STL.64 [R1+0x3b0], R16 ;  /* 0x0003b01001007387 */ /* 0x001fe80000100a00 */
[----:B------:R-:W-:Y:S01]  /*97580*/  STL.64 [R1+0x3b8], R18 ;  /* 0x0003b81201007387 */ /* 0x000fe20000100a00 */
[----:B------:R-:W-:-:S03]  /*97590*/  NOP ;  /* 0x0000000000007918 */ /* 0x000fc60000000000 */
[----:B------:R-:W0:Y:S01]  /*975a0*/  LDS.128 R16, [R58] ;  /* 0x000000003a107984 */ /* 0x000e220000000c00 */
[----:B------:R-:W-:-:S03]  /*975b0*/  NOP ;  /* 0x0000000000007918 */ /* 0x000fc60000000000 */
[----:B-1----:R-:W2:Y:S04]  /*975c0*/  LDL.LU R52, [R1+0x220] ;  /* 0x0002200001347983 */ /* 0x002ea80000300800 */
[----:B------:R-:W-:Y:S04]  /*975d0*/  STSM.16.M88.4 [R58], R36 ;  /* 0x000000243a007844 */ /* 0x000fe80000000200 */
[----:B0-----:R-:W-:Y:S04]  /*975e0*/  STL.64 [R1+0x1e0], R16 ;  /* 0x0001e01001007387 */ /* 0x001fe80000100a00 */
[----:B------:R-:W-:Y:S01]  /*975f0*/  STL.64 [R1+0x1e8], R18 ;  /* 0x0001e81201007387 */ /* 0x000fe20000100a00 */
[----:B------:R-:W-:-:S03]  /*97600*/  NOP ;  /* 0x0000000000007918 */ /* 0x000fc60000000000 */
[----:B------:R-:W0:Y:S01]  /*97610*/  LDS.128 R16, [R58] ;  /* 0x000000003a107984 */ /* 0x000e220000000c00 */
[----:B------:R-:W-:-:S03]  /*97620*/  NOP ;  /* 0x0000000000007918 */ /* 0x000fc60000000000 */
[----:B------:R-:W2:Y:S04]  /*97630*/  LDL.LU R53, [R1+0x224] ;  /* 0x0002240001357983 */ /* 0x000ea80000300800 */
[----:B------:R-:W2:Y:S04]  /*97640*/  LDL.LU R54, [R1+0x228] ;  /* 0x0002280001367983 */ /* 0x000ea80000300800 */
[----:B------:R-:W2:Y:S04]  /*97650*/  LDL.LU R55, [R1+0x22c] ;  /* 0x00022c0001377983 */ /* 0x000ea80000300800 */
[----:B------:R-:W-:Y:S04]  /*97660*/  STSM.16.M88.4 [R58], R44 ;  /* 0x0000002c3a007844 */ /* 0x000fe80000000200 */
[----:B0-----:R-:W-:Y:S04]  /*97670*/  STL.64 [R1+0x1f0], R16 ;  /* 0x0001f01001007387 */ /* 0x001fe80000100a00 */
        /* <DEDUP_REMOVED lines=8> */
[----:B0-----:R-:W-:Y:S04]  /*97700*/  STL.64 [R1+0x200], R16 ;  /* 0x0002001001007387 */ /* 0x001fe80000100a00 */
[----:B------:R-:W-:Y:S04]  /*97710*/  STL.64 [R1+0x208], R18 ;  /* 0x0002081201007387 */ /* 0x000fe80000100a00 */
[----:B-1----:R0:W-:Y:S04]  /*97720*/  STL.64 [R1+0x210], R4 ;  /* 0x0002100401007387 */ /* 0x0021e80000100a00 */
[----:B------:R1:W-:Y:S04]  /*97730*/  STL [R1+0x218], R6 ;  /* 0x0002180601007387 */ /* 0x0003e80000100800 */
        /* <DEDUP_REMOVED lines=16> */
[----:B------:R-:W-:-:S05]  /*97840*/  IMAD.MOV.U32 R9, RZ, RZ, R7 ;  /* 0x000000ffff097224 */ /* 0x000fca00078e0007 */
[----:B------:R-:W-:Y:S04]  /*97850*/  STL [R1+0x2764], R9 ;  /* 0x0027640901007387 */ /* 0x000fe80000100800 */
        /* <DEDUP_REMOVED lines=8> */
[----:B--2---:R0:W-:Y:S01]  /*978e0*/  STSM.16.M88.4 [R58], R52 ;  /* 0x000000343a007844 */ /* 0x0041e20000000200 */
[----:B------:R-:W-:-:S03]  /*978f0*/  NOP ;  /* 0x0000000000007918 */ /* 0x000fc60000000000 */
[----:B------:R-:W1:Y:S01]  /*97900*/  LDS.128 R16, [R58] ;  /* 0x000000003a107984 */ /* 0x000e620000000c00 */
[----:B------:R-:W-:-:S03]  /*97910*/  NOP ;  /* 0x0000000000007918 */ /* 0x000fc60000000000 */
[----:B0-----:R-:W2:Y:S04]  /*97920*/  LDL.LU R52, [R1+0x290] ;  /* 0x0002900001347983 */ /* 0x001ea80000300800 */
[----:B------:R-:W2:Y:S04]  /*97930*/  LDL.LU R53, [R1+0x294] ;  /* 0x0002940001357983 */ /* 0x000ea80000300800 */
[----:B------:R-:W2:Y:S04]  /*97940*/  LDL.LU R54, [R1+0x298] ;  /* 0x0002980001367983 */ /* 0x000ea80000300800 */
[----:B------:R-:W2:Y:S04]  /*97950*/  LDL.LU R55, [R1+0x29c] ;  /* 0x00029c0001377983 */ /* 0x000ea80000300800 */
[----:B-1----:R-:W-:Y:S01]  /*97960*/  STL [R1+0x220], R16 ;  /* 0x0002201001007387 */ /* 0x002fe20000100800 */
[----:B------:R-:W-:-:S03]  /*97970*/  IMAD.MOV.U32 R9, RZ, RZ, R17 ;  /* 0x000000ffff097224 */ /* 0x000fc600078e0011 */
[----:B------:R-:W-:Y:S04]  /*97980*/  STL.64 [R1+0x228], R18 ;  /* 0x0002281201007387 */ /* 0x000fe80000100a00 */
[----:B---3--:R-:W-:Y:S01]  /*97990*/  STSM.16.M88.4 [R58], R28 ;  /* 0x0000001c3a007844 */ /* 0x008fe20000000200 */
[----:B------:R-:W-:-:S03]  /*979a0*/  NOP ;  /* 0x0000000000007918 */ /* 0x000fc60000000000 */
[----:B------:R-:W0:Y:S01]  /*979b0*/  LDS.128 R16, [R58] ;  /* 0x000000003a107984 */ /* 0x000e220000000c00 */
[----:B------:R-:W-:-:S03]  /*979c0*/  NOP ;  /* 0x0000000000007918 */ /* 0x000fc60000000000 */
[----:B----4-:R-:W-:Y:S04]  /*979d0*/  STSM.16.M88.4 [R58], R32 ;  /* 0x000000203a007844 */ /* 0x010fe80000000200 */
[----:B0-----:R-:W-:Y:S04]  /*979e0*/  STL.64 [R1+0x3c0], R16 ;  /* 0x0003c01001007387 */ /* 0x001fe80000100a00 */
[----:B------:R-:W-:Y:S01]  /*979f0*/  STL.64 [R1+0x3c8], R18 ;  /* 0x0003c81201007387 */ /* 0x000fe20000100a00 */
[----:B------:R-:W-:-:S03]  /*97a00*/  NOP ;  /* 0x0000000000007918 */ /* 0x000fc60000000000 */
[----:B------:R-:W0:Y:S01]  /*97a10*/  LDS.128 R16, [R58] ;  /* 0x000000003a107984 */ /* 0x000e220000000c00 */
[----:B------:R-:W-:-:S03]  /*97a20*/  NOP ;  /* 0x0000000000007918 */ /* 0x000fc60000000000 */
[----:B------:R-:W-:Y:S04]  /*97a30*/  STSM.16.M88.4 [R58], R40 ;  /* 0x000000283a007844 */ /* 0x000fe80000000200 */
[----:B0-----:R-:W-:Y:S04]  /*97a40*/  STL.64 [R1+0x240], R16 ;  /* 0x0002401001007387 */ /* 0x001fe80000100a00 */
[----:B------:R-:W-:Y:S01]  /*97a50*/  STL.64 [R1+0x248], R18 ;  /* 0x0002481201007387 */ /* 0x000fe20000100a00 */
[----:B------:R-:W-:-:S03]  /*97a60*/  NOP ;  /* 0x0000000000007918 */ /* 0x000fc60000000000 */
[----:B------:R-:W0:Y:S01]  /*97a70*/  LDS.128 R16, [R58] ;  /* 0x000000003a107984 */ /* 0x000e220000000c00 */
[----:B------:R-:W-:-:S03]  /*97a80*/  NOP ;  /* 0x0000000000007918 */ /* 0x000fc60000000000 */
[----:B------:R1:W-:Y:S04]  /*97a90*/  STSM.16.M88.4 [R58], R44 ;  /* 0x0000002c3a007844 */ /* 0x0003e80000000200 */
[----:B0-----:R-:W-:Y:S04]  /*97aa0*/  STL.64 [R1+0x250], R16 ;  /* 0x0002501001007387 */ /* 0x001fe80000100a00 */
[----:B------:R-:W-:Y:S01]  /*97ab0*/  STL.64 [R1+0x258], R18 ;  /* 0x0002581201007387 */ /* 0x000fe20000100a00 */
[----:B------:R-:W-:-:S03]  /*97ac0*/  NOP ;  /* 0x0000000000007918 */ /* 0x000fc60000000000 */
[----:B-1----:R-:W3:Y:S04]  /*97ad0*/  LDL.LU R44, [R1+0x2a0] ;  /* 0x0002a000012c7983 */ /* 0x002ee80000300800 */
[----:B------:R-:W3:Y:S04]  /*97ae0*/  LDL.LU R45, [R1+0x2a4] ;  /* 0x0002a400012d7983 */ /* 0x000ee80000300800 */
[----:B------:R-:W3:Y:S04]  /*97af0*/  LDL.LU R46, [R1+0x2a8] ;  /* 0x0002a800012e7983 */ /* 0x000ee80000300800 */
[----:B------:R-:W3:Y:S04]  /*97b00*/  LDL.LU R47, [R1+0x2ac] ;  /* 0x0002ac00012f7983 */ /* 0x000ee80000300800 */
        /* <DEDUP_REMOVED lines=12> */
[----:B--2---:R-:W-:Y:S04]  /*97bd0*/  STSM.16.M88.4 [R58], R52 ;  /* 0x000000343a007844 */ /* 0x004fe80000000200 */
[----:B0-----:R-:W-:Y:S04]  /*97be0*/  STL.64 [R1+0x270], R16 ;  /* 0x0002701001007387 */ /* 0x001fe80000100a00 */
[----:B------:R-:W-:Y:S01]  /*97bf0*/  STL.64 [R1+0x278], R18 ;  /* 0x0002781201007387 */ /* 0x000fe20000100a00 */
[----:B------:R-:W-:-:S03]  /*97c00*/  NOP ;  /* 0x0000000000007918 */ /* 0x000fc60000000000 */
[----:B-1----:R-:W-:Y:S04]  /*97c10*/  STL.64 [R1+0x280], R4 ;  /* 0x0002800401007387 */ /* 0x002fe80000100a00 */
[----:B------:R-:W-:Y:S04]  /*97c20*/  STL.64 [R1+0x288], R6 ;  /* 0x0002880601007387 */ /* 0x000fe80000100a00 */
[----:B------:R-:W0:Y:S01]  /*97c30*/  LDS.128 R4, [R58] ;  /* 0x000000003a047984 */ /* 0x000e220000000c00 */
[----:B------:R-:W-:-:S03]  /*97c40*/  NOP ;  /* 0x0000000000007918 */ /* 0x000fc60000000000 */
[----:B------:R-:W2:Y:S04]  /*97c50*/  LDL.LU R28, [R1+0x2b0] ;  /* 0x0002b000011c7983 */ /* 0x000ea80000300800 */
[----:B0-----:R0:W-:Y:S04]  /*97c60*/  STL.64 [R1+0x290], R4 ;  /* 0x0002900401007387 */ /* 0x0011e80000100a00 */
[----:B------:R1:W-:Y:S04]  /*97c70*/  STL.64 [R1+0x298], R6 ;  /* 0x0002980601007387 */ /* 0x0003e80000100a00 */
[----:B------:R-:W2:Y:S04]  /*97c80*/  LDL.LU R29, [R1+0x2b4] ;  /* 0x0002b400011d7983 */ /* 0x000ea80000300800 */
[----:B------:R-:W2:Y:S04]  /*97c90*/  LDL.LU R30, [R1+0x2b8] ;  /* 0x0002b800011e7983 */ /* 0x000ea80000300800 */
[----:B------:R-:W2:Y:S04]  /*97ca0*/  LDL.LU R31, [R1+0x2bc] ;  /* 0x0002bc00011f7983 */ /* 0x000ea80000300800 */
        /* <DEDUP_REMOVED lines=9> */
[----:B------:R-:W4:Y:S04]  /*97d40*/  LDL.LU R53, [R1+0x2e4] ;  /* 0x0002e40001357983 */ /* 0x000f280000300800 */
[----:B------:R-:W4:Y:S04]  /*97d50*/  LDL.LU R54, [R1+0x2e8] ;  /* 0x0002e80001367983 */ /* 0x000f280000300800 */
[----:B------:R-:W4:Y:S04]  /*97d60*/  LDL.LU R55, [R1+0x2ec] ;  /* 0x0002ec0001377983 */ /* 0x000f280000300800 */
[----:B---3--:R-:W-:Y:S01]  /*97d70*/  STSM.16.M88.4 [R58], R44 ;  /* 0x0000002c3a007844 */ /* 0x008fe20000000200 */
[----:B------:R-:W-:-:S03]  /*97d80*/  NOP ;  /* 0x0000000000007918 */ /* 0x000fc60000000000 */
[----:B------:R-:W0:Y:S01]  /*97d90*/  LDS.128 R16, [R58] ;  /* 0x000000003a107984 */ /* 0x000e220000000c00 */
[----:B------:R-:W-:-:S03]  /*97da0*/  NOP ;  /* 0x0000000000007918 */ /* 0x000fc60000000000 */
[----:B0-----:R-:W-:Y:S04]  /*97db0*/  STL [R1+0x2a4], R17 ;  /* 0x0002a41101007387 */ /* 0x001fe80000100800 */
[----:B------:R-:W-:Y:S04]  /*97dc0*/  STL.64 [R1+0x2a8], R18 ;  /* 0x0002a81201007387 */ /* 0x000fe80000100a00 */
        /* <DEDUP_REMOVED lines=12> */
[----:B------:R-:W-:-:S03]  /*97e90*/  IMAD.MOV.U32 R51, RZ, RZ, R16 ;  /* 0x000000ffff337224 */ /* 0x000fc600078e0010 */
[----:B--2---:R-:W-:Y:S01]  /*97ea0*/  STSM.16.M88.4 [R58], R28 ;  /* 0x0000001c3a007844 */ /* 0x004fe20000000200 */
        /* <DEDUP_REMOVED lines=13> */
[----:B------:R-:W-:Y:S04]  /*97f80*/  STSM.16.M88.4 [R58], R52 ;  /* 0x000000343a007844 */ /* 0x000fe80000000200 */
[----:B0-----:R-:W-:Y:S04]  /*97f90*/  STL.64 [R1+0x2c0], R16 ;  /* 0x0002c01001007387 */ /* 0x001fe80000100a00 */
[----:B------:R-:W-:Y:S01]  /*97fa0*/  STL.64 [R1+0x2c8], R18 ;  /* 0x0002c81201007387 */ /* 0x000fe20000100a00 */
[----:B------:R-:W-:-:S03]  /*97fb0*/  NOP ;  /* 0x0000000000007918 */ /* 0x000fc60000000000 */
[----:B-1----:R-:W-:Y:S04]  /*97fc0*/  STL.64 [R1+0x2d0], R4 ;  /* 0x0002d00401007387 */ /* 0x002fe80000100a00 */
[----:B------:R-:W-:Y:S04]  /*97fd0*/  STL.64 [R1+0x2d8], R6 ;  /* 0x0002d80601007387 */ /* 0x000fe80000100a00 */
[----:B------:R-:W0:Y:S01]  /*97fe0*/  LDS.128 R4, [R58] ;  /* 0x000000003a047984 */ /* 0x000e220000000c00 */
[----:B------:R-:W-:-:S03]  /*97ff0*/  NOP ;  /* 0x0000000000007918 */ /* 0x000fc60000000000 */
[----:B---3--:R-:W-:Y:S01]  /*98000*/  STSM.16.M88.4 [R58], R40 ;  /* 0x000000283a007844 */ /* 0x008fe20000000200 */
[----:B------:R-:W-:-:S03]  /*98010*/  NOP ;  /* 0x0000000000007918 */ /* 0x000fc60000000000 */
[----:B------:R-:W1:Y:S01]  /*98020*/  LDS.128 R16, [R58] ;  /* 0x000000003a107984 */ /* 0x000e620000000c00 */
[----:B0-----:R-:W-:Y:S01]  /*98030*/  IMAD.MOV.U32 R52, RZ, RZ, R5 ;  /* 0x000000ffff347224 */ /* 0x001fe200078e0005 */
[----:B------:R-:W-:Y:S02]  /*98040*/  NOP ;  /* 0x0000000000007918 */ /* 0x000fe40000000000 */
[----:B------:R0:W-:Y:S04]  /*98050*/  STL [R1+0x2e0], R4 ;  /* 0x0002e00401007387 */ /* 0x0001e80000100800 */
[----:B------:R2:W-:Y:S04]  /*98060*/  STL.64 [R1+0x2e8], R6 ;  /* 0x0002e80601007387 */ /* 0x0005e80000100a00 */
[----:B0-----:R-:W3:Y:S04]  /*98070*/  LDL.LU R4, [R1+0x320] ;  /* 0x0003200001047983 */ /* 0x001ee80000300800 */
[----:B------:R-:W3:Y:S04]  /*98080*/  LDL.LU R5, [R1+0x324] ;  /* 0x0003240001057983 */ /* 0x000ee80000300800 */
[----:B--2---:R-:W3:Y:S04]  /*98090*/  LDL.LU R6, [R1+0x328] ;  /* 0x0003280001067983 */ /* 0x004ee80000300800 */
[----:B------:R-:W3:Y:S04]  /*980a0*/  LDL.LU R7, [R1+0x32c] ;  /* 0x00032c0001077983 */ /* 0x000ee80000300800 */
[----:B------:R-:W-:Y:S04]  /*980b0*/  STSM.16.M88.4 [R58], R36 ;  /* 0x000000243a007844 */ /* 0x000fe80000000200 */
[----:B-1----:R-:W-:Y:S04]  /*980c0*/  STL.64 [R1+0x2f0], R16 ;  /* 0x0002f01001007387 */ /* 0x002fe80000100a00 */
        /* <DEDUP_REMOVED lines=10> */
[----:B0-----:R-:W-:Y:S04]  /*98170*/  STL.64 [R1+0x310], R16 ;  /* 0x0003101001007387 */ /* 0x001fe80000100a00 */
[----:B------:R-:W-:Y:S04]  /*98180*/  STL [R1+0x318], R18 ;  /* 0x0003181201007387 */ /* 0x000fe80000100800 */
[----:B------:R-:W2:Y:S04]  /*98190*/  LDL.LU R24, [R1+0x330] ;  /* 0x0003300001187983 */ /* 0x000ea80000300800 */
[----:B------:R-:W2:Y:S04]  /*981a0*/  LDL.LU R25, [R1+0x334] ;  /* 0x0003340001197983 */ /* 0x000ea80000300800 */
[----:B------:R-:W2:Y:S04]  /*981b0*/  LDL.LU R26, [R1+0x338] ;  /* 0x00033800011a7983 */ /* 0x000ea80000300800 */
[----:B------:R-:W2:Y:S04]  /*981c0*/  LDL.LU R27, [R1+0x33c] ;  /* 0x00033c00011b7983 */ /* 0x000ea80000300800 */
        /* <DEDUP_REMOVED lines=22> */
[----:B---3--:R0:W-:Y:S01]  /*98330*/  STSM.16.M88.4 [R58], R4 ;  /* 0x000000043a007844 */ /* 0x0081e20000000200 */
[----:B------:R-:W-:-:S03]  /*98340*/  NOP ;  /* 0x0000000000007918 */ /* 0x000fc60000000000 */
[----:B------:R-:W1:Y:S01]  /*98350*/  LDS.128 R16, [R58] ;  /* 0x000000003a107984 */ /* 0x000e620000000c00 */
[----:B------:R-:W-:-:S03]  /*98360*/  NOP ;  /* 0x0000000000007918 */ /* 0x000fc60000000000 */
[----:B0-----:R-:W3:Y:S04]  /*98370*/  LDL.LU R4, [R1+0x420] ;  /* 0x0004200001047983 */ /* 0x001ee80000300800 */
[----:B------:R-:W3:Y:S04]  /*98380*/  LDL.LU R5, [R1+0x424] ;  /* 0x0004240001057983 */ /* 0x000ee80000300800 */
[----:B------:R-:W3:Y:S04]  /*98390*/  LDL.LU R6, [R1+0x428] ;  /* 0x0004280001067983 */ /* 0x000ee80000300800 */
[----:B------:R-:W3:Y:S04]  /*983a0*/  LDL.LU R7, [R1+0x42c] ;  /* 0x00042c0001077983 */ /* 0x000ee80000300800 */
[----:B-1----:R-:W-:Y:S01]  /*983b0*/  STL [R1+0x320], R16 ;  /* 0x0003201001007387 */ /* 0x002fe20000100800 */
[----:B------:R-:W-:-:S03]  /*983c0*/  IMAD.MOV.U32 R12, RZ, RZ, R17 ;  /* 0x000000ffff0c7224 */ /* 0x000fc600078e0011 */
[----:B------:R-:W-:Y:S04]  /*983d0*/  STL.64 [R1+0x328], R18 ;  /* 0x0003281201007387 */ /* 0x000fe80000100a00 */
        /* <DEDUP_REMOVED lines=16> */
[----:B------:R-:W-:Y:S04]  /*984e0*/  STSM.16.M88.4 [R58], R40 ;  /* 0x000000283a007844 */ /* 0x000fe80000000200 */
[----:B0-----:R-:W-:Y:S01]  /*984f0*/  STL [R1+0x3e4], R17 ;  /* 0x0003e41101007387 */ /* 0x001fe20000100800 */
[----:B------:R-:W-:-:S03]  /*98500*/  IMAD.MOV.U32 R53, RZ, RZ, R16 ;  /* 0x000000ffff357224 */ /* 0x000fc600078e0010 */
        /* <DEDUP_REMOVED lines=18> */
[----:B------:R-:W-:Y:S04]  /*98630*/  STL.64 [R1+0x408], R18 ;  /* 0x0004081201007387 */ /* 0x000fe80000100a00 */
        /* <DEDUP_REMOVED lines=12> */
[----:B---3--:R-:W-:Y:S01]  /*98700*/  STSM.16.M88.4 [R58], R4 ;  /* 0x000000043a007844 */ /* 0x008fe20000000200 */
[----:B------:R-:W-:-:S03]  /*98710*/  NOP ;  /* 0x0000000000007918 */ /* 0x000fc60000000000 */
[----:B------:R-:W3:Y:S04]  /*98720*/  LDL.LU R32, [R1+0x460] ;  /* 0x0004600001207983 */ /* 0x000ee80000300800 */
[----:B------:R-:W3:Y:S04]  /*98730*/  LDL.LU R33, [R1+0x464] ;  /* 0x0004640001217983 */ /* 0x000ee80000300800 */
[----:B------:R-:W0:Y:S01]  /*98740*/  LDS.128 R4, [R58] ;  /* 0x000000003a047984 */ /* 0x000e220000000c00 */
[----:B------:R-:W-:-:S03]  /*98750*/  NOP ;  /* 0x0000000000007918 */ /* 0x000fc60000000000 */
[----:B------:R-:W3:Y:S04]  /*98760*/  LDL.LU R34, [R1+0x468] ;  /* 0x0004680001227983 */ /* 0x000ee80000300800 */
[----:B------:R-:W3:Y:S04]  /*98770*/  LDL.LU R35, [R1+0x46c] ;  /* 0x00046c0001237983 */ /* 0x000ee80000300800 */
[----:B------:R-:W3:Y:S04]  /*98780*/  LDL.LU R40, [R1+0x470] ;  /* 0x0004700001287983 */ /* 0x000ee80000300800 */
[----:B0-----:R0:W-:Y:S04]  /*98790*/  STL.64 [R1+0x410], R4 ;  /* 0x0004100401007387 */ /* 0x0011e80000100a00 */
        /* <DEDUP_REMOVED lines=32> */
[----:B---3--:R-:W-:Y:S04]  /*989a0*/  STSM.16.M88.4 [R58], R32 ;  /* 0x000000203a007844 */ /* 0x008fe80000000200 */
        /* <DEDUP_REMOVED lines=55> */
[----:B------:R0:W-:Y:S01]  /*98d20*/  STSM.16.M88.4 [R58], R4 ;  /* 0x000000043a007844 */ /* 0x0001e20000000200 */
[----:B------:R-:W-:-:S03]  /*98d30*/  NOP ;  /* 0x0000000000007918 */ /* 0x000fc60000000000 */
[----:B------:R-:W1:Y:S01]  /*98d40*/  LDS.128 R16, [R58] ;  /* 0x000000003a107984 */ /* 0x000e620000000c00 */
[----:B------:R-:W-:-:S03]  /*98d50*/  NOP ;  /* 0x0000000000007918 */ /* 0x000fc60000000000 */
[----:B0-----:R-:W4:Y:S04]  /*98d60*/  LDL.LU R4, [R1+0x520] ;  /* 0x0005200001047983 */ /* 0x001f280000300800 */
[----:B------:R-:W4:Y:S04]  /*98d70*/  LDL.LU R5, [R1+0x524] ;  /* 0x0005240001057983 */ /* 0x000f280000300800 */
[----:B------:R-:W4:Y:S04]  /*98d80*/  LDL.LU R6, [R1+0x528] ;  /* 0x0005280001067983 */ /* 0x000f280000300800 */
[----:B------:R-:W4:Y:S04]  /*98d90*/  LDL.LU R7, [R1+0x52c] ;  /* 0x00052c0001077983 */ /* 0x000f280000300800 */
[----:B-1----:R-:W-:Y:S04]  /*98da0*/  STL.64 [R1+0x4a0], R16 ;  /* 0x0004a01001007387 */ /* 0x002fe80000100a00 */
[----:B------:R-:W-:Y:S04]  /*98db0*/  STL.64 [R1+0x4a8], R18 ;  /* 0x0004a81201007387 */ /* 0x000fe80000100a00 */
[----:B--2---:R-:W-:Y:S01]  /*98dc0*/  STSM.16.M88.4 [R58], R20 ;  /* 0x000000143a007844 */ /* 0x004fe20000000200 */
        /* <DEDUP_REMOVED lines=227> */
[----:B------:R-:W4:Y:S04]  /*99c00*/  LDL.LU R39, [R1+0xf8c] ;  /* 0x000f8c0001277983 */ /* 0x000f280000300800 */
[----:B------:R-:W1:Y:S01]  /*99c10*/  LDS.128 R16, [R58] ;  /* 0x000000003a107984 */ /* 0x000e620000000c00 */
[----:B------:R-:W-:-:S03]  /*99c20*/  NOP ;  /* 0x0000000000007918 */ /* 0x000fc60000000000 */
[----:B------:R-:W4:Y:S04]  /*99c30*/  LDL.LU R44, [R1+0xf90] ;  /* 0x000f9000012c7983 */ /* 0x000f280000300800 */
[----:B------:R-:W4:Y:S04]  /*99c40*/  LDL.LU R45, [R1+0xf94] ;  /* 0x000f9400012d7983 */ /* 0x000f280000300800 */
[----:B------:R-:W4:Y:S04]  /*99c50*/  LDL.LU R46, [R1+0xf98] ;  /* 0x000f9800012e7983 */ /* 0x000f280000300800 */
[----:B------:R-:W4:Y:S04]  /*99c60*/  LDL.LU R47, [R1+0xf9c] ;  /* 0x000f9c00012f7983 */ /* 0x000f280000300800 */
[----:B0-----:R-:W4:Y:S04]  /*99c70*/  LDL.LU R4, [R1+0xfa0] ;  /* 0x000fa00001047983 */ /* 0x001f280000300800 */
[----:B-1----:R-:W-:Y:S04]  /*99c80*/  STL.64 [R1+0x650], R16 ;  /* 0x0006501001007387 */ /* 0x002fe80000100a00 */
[----:B------:R-:W-:Y:S04]  /*99c90*/  STL.64 [R1+0x658], R18 ;  /* 0x0006581201007387 */ /* 0x000fe80000100a00 */
[----:B------:R-:W4:Y:S04]  /*99ca0*/  LDL.LU R5, [R1+0xfa4] ;  /* 0x000fa40001057983 */ /* 0x000f280000300800 */
[----:B------:R-:W4:Y:S04]  /*99cb0*/  LDL.LU R6, [R1+0xfa8] ;  /* 0x000fa80001067983 */ /* 0x000f280000300800 */
        /* <DEDUP_REMOVED lines=43> */
[----:B------:R-:W1:Y:S04]  /*99f70*/  LDS.128 R4, [R58] ;  /* 0x000000003a047984 */ /* 0x000e680000000c00 */
[----:B0-----:R-:W-:Y:S04]  /*99f80*/  STL.64 [R1+0x6d0], R16 ;  /* 0x0006d01001007387 */ /* 0x001fe80000100a00 */
[----:B------:R-:W-:Y:S04]  /*99f90*/  STL [R1+0x6d8], R18 ;  /* 0x0006d81201007387 */ /* 0x000fe80000100800 */
[----:B-1----:R0:W-:Y:S04]  /*99fa0*/  STL.64 [R1+0x6b0], R4 ;  /* 0x0006b00401007387 */ /* 0x0021e80000100a00 */
[----:B------:R1:W-:Y:S04]  /*99fb0*/  STL [R1+0x6b8], R6 ;  /* 0x0006b80601007387 */ /* 0x0003e80000100800 */
[----:B------:R-:W2:Y:S04]  /*99fc0*/  LDL.LU R20, [R1+0xfb0] ;  /* 0x000fb00001147983 */ /* 0x000ea80000300800 */
[----:B------:R-:W2:Y:S04]  /*99fd0*/  LDL.LU R21, [R1+0xfb4] ;  /* 0x000fb40001157983 */ /* 0x000ea80000300800 */
[----:B------:R-:W2:Y:S04]  /*99fe0*/  LDL.LU R22, [R1+0xfb8] ;  /* 0x000fb80001167983 */ /* 0x000ea80000300800 */
[----:B------:R-:W2:Y:S01]  /*99ff0*/  LDL.LU R23, [R1+0xfbc] ;  /* 0x000fbc0001177983 */ /* 0x000ea20000300800 */
[----:B------:R-:W-:-:S03]  /*9a000*/  NOP ;  /* 0x0000000000007918 */ /* 0x000fc60000000000 */
        /* <DEDUP_REMOVED lines=24> */
[----:B------:R-:W-:Y:S01]  /*9a190*/  ISETP.LT.AND P2, PT, R0, UR4, !P5 ;  /* 0x0000000400007c0c */ /* 0x000fe2000ef41270 */
[----:B------:R-:W-:Y:S01]  /*9a1a0*/  IMAD.MOV.U32 R0, RZ, RZ, R19 ;  /* 0x000000ffff007224 */ /* 0x000fe200078e0013 */
[----:B------:R-:W2:Y:S01]  /*9a1b0*/  LDCU UR4, c[0x0][0x398] ;  /* 0x00007300ff0477ac */ /* 0x000ea20008000800 */
[----:B------:R-:W-:Y:S01]  /*9a1c0*/  IMAD.MOV.U32 R15, RZ, RZ, R7 ;  /* 0x000000ffff0f7224 */ /* 0x000fe200078e0007 */
[----:B0-----:R-:W4:Y:S04]  /*9a1d0*/  LDL.LU R4, [R1+0x1190] ;  /* 0x0011900001047983 */ /* 0x001f280000300800 */
[----:B------:R-:W4:Y:S04]  /*9a1e0*/  LDL.LU R5, [R1+0x1194] ;  /* 0x0011940001057983 */ /* 0x000f280000300800 */
[----:B-1----:R-:W4:Y:S04]  /*9a1f0*/  LDL.LU R6, [R1+0x1198] ;  /* 0x0011980001067983 */ /* 0x002f280000300800 */
[----:B------:R-:W4:Y:S04]  /*9a200*/  LDL.LU R7, [R1+0x119c] ;  /* 0x00119c0001077983 */ /* 0x000f280000300800 */
[----:B------:R-:W-:Y:S04]  /*9a210*/  STL [R1+0x2734], R15 ;  /* 0x0027340f01007387 */ /* 0x000fe80000100800 */
[----:B--2---:R-:W-:Y:S01]  /*9a220*/  STSM.16.M88.4 [R58], R20 ;  /* 0x000000143a007844 */ /* 0x004fe20000000200 */
[----:B------:R-:W-:-:S03]  /*9a230*/  NOP ;  /* 0x0000000000007918 */ /* 0x000fc60000000000 */
[----:B------:R-:W0:Y:S01]  /*9a240*/  LDS.128 R16, [R58] ;  /* 0x000000003a107984 */ /* 0x000e220000000c00 */
[----:B------:R-:W-:-:S03]  /*9a250*/  NOP ;  /* 0x0000000000007918 */ /* 0x000fc60000000000 */
[----:B---3--:R-:W-:Y:S04]  /*9a260*/  STSM.16.M88.4 [R58], R24 ;  /* 0x000000183a007844 */ /* 0x008fe80000000200 */
[----:B0-----:R-:W-:Y:S01]  /*9a270*/  STL [R1+0x6f0], R16 ;  /* 0x0006f01001007387 */ /* 0x001fe20000100800 */
[----:B------:R-:W-:-:S03]  /*9a280*/  IMAD.MOV.U32 R15, RZ, RZ, R17 ;  /* 0x000000ffff0f7224 */ /* 0x000fc600078e0011 */
        /* <DEDUP_REMOVED lines=12> */
[----:B0-----:R-:W-:Y:S04]  /*9a350*/  STL.64 [R1+0x710], R16 ;  /* 0x0007101001007387 */ /* 0x001fe80000100a00 */
[----:B------:R-:W-:Y:S04]  /*9a360*/  STL.64 [R1+0x718], R18 ;  /* 0x0007181201007387 */ /* 0x000fe80000100a00 */
        /* <DEDUP_REMOVED lines=20> */
[----:B0-----:R0:W-:Y:S04]  /*9a4b0*/  STL.64 [R1+0x750], R16 ;  /* 0x0007501001007387 */ /* 0x0011e80000100a00 */
[----:B------:R1:W-:Y:S04]  /*9a4c0*/  STL.64 [R1+0x758], R18 ;  /* 0x0007581201007387 */ /* 0x0003e80000100a00 */
[----:B------:R-:W2:Y:S04]  /*9a4d0*/  LDL.LU R44, [R1+0x11a0] ;  /* 0x0011a000012c7983 */ /* 0x000ea80000300800 */
[----:B------:R-:W2:Y:S04]  /*9a4e0*/  LDL.LU R45, [R1+0x11a4] ;  /* 0x0011a400012d7983 */ /* 0x000ea80000300800 */
[----:B------:R-:W2:Y:S04]  /*9a4f0*/  LDL.LU R46, [R1+0x11a8] ;  /* 0x0011a800012e7983 */ /* 0x000ea80000300800 */
[----:B------:R-:W2:Y:S04]  /*9a500*/  LDL.LU R47, [R1+0x11ac] ;  /* 0x0011ac00012f7983 */ /* 0x000ea80000300800 */
[----:B0-----:R-:W3:Y:S04]  /*9a510*/  LDL.LU R16, [R1+0x1350] ;  /* 0x0013500001107983 */ /* 0x001ee80000300800 */
[----:B------:R-:W3:Y:S04]  /*9a520*/  LDL.LU R17, [R1+0x1354] ;  /* 0x0013540001117983 */ /* 0x000ee80000300800 */
[----:B-1----:R-:W3:Y:S04]  /*9a530*/  LDL.LU R18, [R1+0x1358] ;  /* 0x0013580001127983 */ /* 0x002ee80000300800 */
        /* <DEDUP_REMOVED lines=29> */
[----:B-1----:R0:W-:Y:S04]  /*9a710*/  STL.64 [R1+0x740], R32 ;  /* 0x0007402001007387 */ /* 0x0021e80000100a00 */
[----:B------:R-:W-:Y:S04]  /*9a720*/  STL.64 [R1+0x748], R34 ;  /* 0x0007482201007387 */ /* 0x000fe80000100a00 */
[----:B0-----:R-:W4:Y:S04]  /*9a730*/  LDL.LU.64 R32, [R1+0x2848] ;  /* 0x0028480001207983 */ /* 0x001f280000300a00 */
[----:B--2---:R-:W-:Y:S01]  /*9a740*/  STSM.16.M88.4 [R58], R44 ;  /* 0x0000002c3a007844 */ /* 0x004fe20000000200 */
[----:B------:R-:W-:-:S03]  /*9a750*/  NOP ;  /* 0x0000000000007918 */ /* 0x000fc60000000000 */
[----:B------:R-:W0:Y:S01]  /*9a760*/  LDS.128 R44, [R58] ;  /* 0x000000003a2c7984 */ /* 0x000e220000000c00 */
[----:B------:R-:W-:-:S03]  /*9a770*/  NOP ;  /* 0x0000000000007918 */ /* 0x000fc60000000000 */
[----:B---3--:R-:W-:Y:S01]  /*9a780*/  STSM.16.M88.4 [R58], R16 ;  /* 0x000000103a007844 */ /* 0x008fe20000000200 */
[----:B------:R-:W-:-:S03]  /*9a790*/  NOP ;  /* 0x0000000000007918 */ /* 0x000fc60000000000 */
[----:B------:R-:W1:Y:S01]  /*9a7a0*/  LDS.128 R16, [R58] ;  /* 0x000000003a107984 */ /* 0x000e620000000c00 */
[----:B------:R-:W-:-:S03]  /*9a7b0*/  NOP ;  /* 0x0000000000007918 */ /* 0x000fc60000000000 */
[----:B----4-:R-:W-:Y:S04]  /*9a7c0*/  STSM.16.M88.4 [R58], R20 ;  /* 0x000000143a007844 */ /* 0x010fe80000000200 */
[----:B0-----:R0:W-:Y:S04]  /*9a7d0*/  STL.64 [R1+0x770], R44 ;  /* 0x0007702c01007387 */ /* 0x0011e80000100a00 */
[----:B------:R-:W-:Y:S04]  /*9a7e0*/  STL.64 [R1+0x778], R46 ;  /* 0x0007782e01007387 */ /* 0x000fe80000100a00 */
[----:B0-----:R-:W2:Y:S04]  /*9a7f0*/  LDL.LU R44, [R1+0x2840] ;  /* 0x00284000012c7983 */ /* 0x001ea80000300800 */
        /* <DEDUP_REMOVED lines=33> */
[----:B------:R-:W0:Y:S04]  /*9aa10*/  LDS.128 R16, [R58] ;  /* 0x000000003a107984 */ /* 0x000e280000000c00 */
[----:B-1----:R-:W3:Y:S04]  /*9aa20*/  LDL.LU R4, [R1+0x13c0] ;  /* 0x0013c00001047983 */ /* 0x002ee80000300800 */
[----:B------:R-:W3:Y:S04]  /*9aa30*/  LDL.LU R5, [R1+0x13c4] ;  /* 0x0013c40001057983 */ /* 0x000ee80000300800 */
[----:B------:R-:W3:Y:S04]  /*9aa40*/  LDL.LU R6, [R1+0x13c8] ;  /* 0x0013c80001067983 */ /* 0x000ee80000300800 */
[----:B------:R-:W3:Y:S01]  /*9aa50*/  LDL.LU R7, [R1+0x13cc] ;  /* 0x0013cc0001077983 */ /* 0x000ee20000300800 */
[----:B------:R-:W-:-:S03]  /*9aa60*/  NOP ;  /* 0x0000000000007918 */ /* 0x000fc60000000000 */
[----:B------:R-:W4:Y:S04]  /*9aa70*/  LDL.LU R20, [R1+0x13d0] ;  /* 0x0013d00001147983 */ /* 0x000f280000300800 */
[----:B------:R-:W4:Y:S04]  /*9aa80*/  LDL.LU R21, [R1+0x13d4] ;  /* 0x0013d40001157983 */ /* 0x000f280000300800 */
        /* <DEDUP_REMOVED lines=16> */
[----:B--2---:R-:W-:-:S03]  /*9ab90*/  IMAD.MOV.U32 R40, RZ, RZ, R44 ;  /* 0x000000ffff287224 */ /* 0x004fc600078e002c */
[----:B0-----:R-:W2:Y:S04]  /*9aba0*/  LDL.LU R16, [R1+0x1410] ;  /* 0x0014100001107983 */ /* 0x001ea80000300800 */
[----:B------:R-:W2:Y:S04]  /*9abb0*/  LDL.LU R17, [R1+0x1414] ;  /* 0x0014140001117983 */ /* 0x000ea80000300800 */
[----:B-1----:R-:W2:Y:S04]  /*9abc0*/  LDL.LU R18, [R1+0x1418] ;  /* 0x0014180001127983 */ /* 0x002ea80000300800 */
[----:B------:R-:W2:Y:S04]  /*9abd0*/  LDL.LU R19, [R1+0x141c] ;  /* 0x00141c0001137983 */ /* 0x000ea80000300800 */
[----:B------:R-:W2:Y:S04]  /*9abe0*/  LDL.LU R44, [R1+0x1420] ;  /* 0x00142000012c7983 */ /* 0x000ea80000300800 */
[----:B------:R-:W2:Y:S04]  /*9abf0*/  LDL.LU R45, [R1+0x1424] ;  /* 0x00142400012d7983 */ /* 0x000ea80000300800 */
[----:B------:R-:W2:Y:S04]  /*9ac00*/  LDL.LU R46, [R1+0x1428] ;  /* 0x00142800012e7983 */ /* 0x000ea80000300800 */
[----:B------:R-:W2:Y:S04]  /*9ac10*/  LDL.LU R47, [R1+0x142c] ;  /* 0x00142c00012f7983 */ /* 0x000ea80000300800 */
[----:B------:R-:W2:Y:S04]  /*9ac20*/  LDL.LU.64 R34, [R1+0x7b8] ;  /* 0x0007b80001227983 */ /* 0x000ea80000300a00 */
[----:B------:R-:W2:Y:S04]  /*9ac30*/  LDL.LU R42, [R1+0x1b0] ;  /* 0x0001b000012a7983 */ /* 0x000ea80000300800 */
[----:B---3--:R-:W-:Y:S01]  /*9ac40*/  STSM.16.M88.4 [R58], R4 ;  /* 0x000000043a007844 */ /* 0x008fe20000000200 */
[----:B------:R-:W-:-:S03]  /*9ac50*/  NOP ;  /* 0x0000000000007918 */ /* 0x000fc60000000000 */
[----:B------:R-:W0:Y:S01]  /*9ac60*/  LDS.128 R4, [R58] ;  /* 0x000000003a047984 */ /* 0x000e220000000c00 */
[----:B------:R-:W-:-:S03]  /*9ac70*/  NOP ;  /* 0x0000000000007918 */ /* 0x000fc60000000000 */
[----:B----4-:R-:W-:Y:S01]  /*9ac80*/  STSM.16.M88.4 [R58], R20 ;  /* 0x000000143a007844 */ /* 0x010fe20000000200 */
[----:B------:R-:W-:-:S03]  /*9ac90*/  NOP ;  /* 0x0000000000007918 */ /* 0x000fc60000000000 */
[----:B------:R-:W1:Y:S01]  /*9aca0*/  LDS.128 R20, [R58] ;  /* 0x000000003a147984 */ /* 0x000e620000000c00 */
        /* <DEDUP_REMOVED lines=9> */
[----:B------:R-:W-:Y:S01]  /*9ad40*/  STSM.16.M88.4 [R58], R36 ;  /* 0x000000243a007844 */ /* 0x000fe20000000200 */
[----:B------:R-:W-:-:S03]  /*9ad50*/  NOP ;  /* 0x0000000000007918 */ /* 0x000fc60000000000 */
[----:B------:R-:W2:Y:S01]  /*9ad60*/  LDS.128 R36, [R58] ;  /* 0x000000003a247984 */ /* 0x000ea20000000c00 */
[----:B------:R-:W-:-:S03]  /*9ad70*/  NOP ;  /* 0x0000000000007918 */ /* 0x000fc60000000000 */
[----:B0-----:R-:W-:Y:S04]  /*9ad80*/  STL.64 [R1+0x350], R4 ;  /* 0x0003500401007387 */ /* 0x001fe80000100a00 */
[----:B------:R0:W-:Y:S04]  /*9ad90*/  STL.64 [R1+0x358], R6 ;  /* 0x0003580601007387 */ /* 0x0001e80000100a00 */
[----:B0-----:R-:W4:Y:S04]  /*9ada0*/  LDL.LU.64 R6, [R1+0x2838] ;  /* 0x0028380001067983 */ /* 0x001f280000300a00 */
[----:B------:R-:W4:Y:S04]  /*9adb0*/  LDL.LU R5, [R1+0x2830] ;  /* 0x0028300001057983 */ /* 0x000f280000300800 */
[----:B------:R-:W4:Y:S04]  /*9adc0*/  LDL.LU R4, [R1+0xad4] ;  /* 0x000ad40001047983 */ /* 0x000f280000300800 */
[----:B-1----:R-:W-:Y:S04]  /*9add0*/  STL.64 [R1+0x2b0], R20 ;  /* 0x0002b01401007387 */ /* 0x002fe80000100a00 */
[----:B------:R0:W-:Y:S04]  /*9ade0*/  STL.64 [R1+0x2b8], R22 ;  /* 0x0002b81601007387 */ /* 0x0001e80000100a00 */
[----:B0-----:R-:W4:Y:S04]  /*9adf0*/  LDL.LU.64 R22, [R1+0x2828] ;  /* 0x0028280001167983 */ /* 0x001f280000300a00 */
[----:B------:R-:W4:Y:S04]  /*9ae00*/  LDL.LU.64 R20, [R1+0x2820] ;  /* 0x0028200001147983 */ /* 0x000f280000300a00 */
[----:B------:R-:W4:Y:S04]  /*9ae10*/  LDL.LU R48, [R1+0x8a0] ;  /* 0x0008a00001307983 */ /* 0x000f280000300800 */
[----:B---3--:R-:W-:Y:S04]  /*9ae20*/  STL.64 [R1+0x230], R24 ;  /* 0x0002301801007387 */ /* 0x008fe80000100a00 */
[----:B------:R0:W-:Y:S04]  /*9ae30*/  STL.64 [R1+0x238], R26 ;  /* 0x0002381a01007387 */ /* 0x0001e80000100a00 */
[----:B--2---:R-:W-:Y:S01]  /*9ae40*/  STSM.16.M88.4 [R58], R16 ;  /* 0x000000103a007844 */ /* 0x004fe20000000200 */
[----:B------:R-:W-:-:S03]  /*9ae50*/  NOP ;  /* 0x0000000000007918 */ /* 0x000fc60000000000 */
[----:B------:R-:W1:Y:S01]  /*9ae60*/  LDS.128 R16, [R58] ;  /* 0x000000003a107984 */ /* 0x000e620000000c00 */
[----:B------:R-:W-:-:S03]  /*9ae70*/  NOP ;  /* 0x0000000000007918 */ /* 0x000fc60000000000 */
[----:B0-----:R-:W2:Y:S04]  /*9ae80*/  LDL.LU.64 R26, [R1+0x2818] ;  /* 0x00281800011a7983 */ /* 0x001ea80000300a00 */
[----:B------:R-:W3:Y:S04]  /*9ae90*/  LDL.LU.64 R24, [R1+0x2810] ;  /* 0x0028100001187983 */ /* 0x000ee80000300a00 */
[----:B----4-:R-:W-:Y:S04]  /*9aea0*/  STL.64 [R1+0x1d0], R28 ;  /* 0x0001d01c01007387 */ /* 0x010fe80000100a00 */
[----:B------:R0:W-:Y:S04]  /*9aeb0*/  STL.64 [R1+0x1d8], R30 ;  /* 0x0001d81e01007387 */ /* 0x0001e80000100a00 */
[----:B------:R-:W-:Y:S01]  /*9aec0*/  STSM.16.M88.4 [R58], R44 ;  /* 0x0000002c3a007844 */ /* 0x000fe20000000200 */
[----:B------:R-:W-:Y:S01]  /*9aed0*/  LOP3.LUT P5, RZ, R3, 0x4, RZ, 0xc0, !PT ;  /* 0x0000000403ff7812 */ /* 0x000fe200078ac0ff */
[----:B------:R-:W-:-:S02]  /*9aee0*/  NOP ;  /* 0x0000000000007918 */ /* 0x000fc40000000000 */
[----:B0-----:R-:W4:Y:S04]  /*9aef0*/  LDL.LU.64 R30, [R1+0x2808] ;  /* 0x00280800011e7983 */ /* 0x001f280000300a00 */
[----:B------:R-:W2:Y:S04]  /*9af00*/  LDL.LU.64 R28, [R1+0x2800] ;  /* 0x00280000011c7983 */ /* 0x000ea80000300a00 */
[----:B------:R-:W2:Y:S04]  /*9af10*/  LDL.LU R41, [R1+0x820] ;  /* 0x0008200001297983 */ /* 0x000ea80000300800 */
[----:B------:R-:W-:Y:S04]  /*9af20*/  STL.64 [R1+0x1c0], R36 ;  /* 0x0001c02401007387 */ /* 0x000fe80000100a00 */
[----:B------:R0:W-:Y:S04]  /*9af30*/  STL.64 [R1+0x1c8], R38 ;  /* 0x0001c82601007387 */ /* 0x0001e80000100a00 */
[----:B0-----:R-:W2:Y:S04]  /*9af40*/  LDL.LU.64 R38, [R1+0x27f8] ;  /* 0x0027f80001267983 */ /* 0x001ea80000300a00 */
[----:B------:R-:W2:Y:S04]  /*9af50*/  LDL.LU.64 R36, [R1+0x27f0] ;  /* 0x0027f00001247983 */ /* 0x000ea80000300a00 */
[----:B------:R-:W2:Y:S04]  /*9af60*/  LDL.LU.64 R46, [R1+0x27e8] ;  /* 0x0027e800012e7983 */ /* 0x000ea80000300a00 */
[----:B------:R-:W2:Y:S01]  /*9af70*/  LDL.LU.64 R44, [R1+0x27e0] ;  /* 0x0027e000012c7983 */ /* 0x000ea20000300a00 */
[----:B------:R-:W-:-:S03]  /*9af80*/  PRMT R13, R42, 0x7632, R13 ;  /* 0x000076322a0d7816 */ /* 0x000fc6000000000d */
[----:B------:R-:W-:Y:S01]  /*9af90*/  @P2 STG.E.U16 desc[UR76][R34.64], R42 ;  /* 0x0000002a22002986 */ /* 0x000fe2000c10154c */
[----:B------:R-:W-:Y:S02]  /*9afa0*/  LOP3.LUT P3, RZ, R3, 0x2, RZ, 0xc0, !PT ;  /* 0x0000000203ff7812 */ /* 0x000fe4000786c0ff */
[----:B------:R-:W-:Y:S01]  /*9afb0*/  ISETP.LT.AND P0, PT, R6, UR4, !P5 ;  /* 0x0000000406007c0c */ /* 0x000fe2000ef01270 */
[----:B--2---:R-:W-:Y:S02]  /*9afc0*/  IMAD.WIDE R10, R4, 0x2, R44 ;  /* 0x00000002040a7825 */ /* 0x004fe400078e022c */
[----:B------:R-:W2:Y:S10]  /*9afd0*/  LDL.LU R4, [R1+0x1a4] ;  /* 0x0001a40001047983 */ /* 0x000eb40000300800 */
[----:B------:R0:W-:Y:S01]  /*9afe0*/  @P0 STG.E.U16 desc[UR76][R10.64], R13 ;  /* 0x0000000d0a000986 */ /* 0x0001e2000c10154c */
[----:B------:R-:W-:Y:S01]  /*9aff0*/  ISETP.LT.AND P0, PT, R5, UR5, !P6 ;  /* 0x0000000505007c0c */ /* 0x000fe2000f701270 */
[----:B------:R-:W1:Y:S01]  /*9b000*/  LDCU UR5, c[0x0][0x398] ;  /* 0x00007300ff0577ac */ /* 0x000e620008000800 */
[----:B0-----:R-:W-:Y:S01]  /*9b010*/  IMAD.WIDE R10, R48, 0x2, R46 ;  /* 0x00000002300a7825 */ /* 0x001fe200078e022e */
[----:B------:R-:W-:-:S10]  /*9b020*/  PRMT R13, R60, 0x7632, R13 ;  /* 0x000076323c0d7816 */ /* 0x000fd4000000000d */
[----:B------:R0:W-:Y:S04]  /*9b030*/  @P0 STG.E.U16 desc[UR76][R10.64], R60 ;  /* 0x0000003c0a000986 */ /* 0x0001e8000c10154c */
[----:B0-----:R-:W2:Y:S01]  /*9b040*/  LDL.LU R60, [R1+0x27d8] ;  /* 0x0027d800013c7983 */ /* 0x001ea20000300800 */
[----:B-1----:R-:W-:Y:S01]  /*9b050*/  ISETP.LT.AND P6, PT, R6, UR5, !P6 ;  /* 0x0000000506007c0c */ /* 0x002fe2000f7c1270 */
[----:B------:R-:W0:Y:S01]  /*9b060*/  LDCU UR5, c[0x0][0x398] ;  /* 0x00007300ff0577ac */ /* 0x000e220008000800 */
[----:B------:R-:W-:Y:S01]  /*9b070*/  IMAD.WIDE R10, R48, 0x2, R44 ;  /* 0x00000002300a7825 */ /* 0x000fe200078e022c */
[----:B------:R-:W3:Y:S04]  /*9b080*/  LDL.LU R14, [R1+0x1b8] ;  /* 0x0001b800010e7983 */ /* 0x000ee80000300800 */
[----:B------:R-:W3:Y:S06]  /*9b090*/  LDL.LU R48, [R1+0x7a0] ;  /* 0x0007a00001307983 */ /* 0x000eec0000300800 */
[----:B------:R1:W-:Y:S01]  /*9b0a0*/  @P6 STG.E.U16 desc[UR76][R10.64], R13 ;  /* 0x0000000d0a006986 */ /* 0x0003e2000c10154c */
[----:B0-----:R-:W-:Y:S01]  /*9b0b0*/  ISETP.LT.AND P6, PT, R5, UR5, !P3 ;  /* 0x0000000505007c0c */ /* 0x001fe2000dfc1270 */
[----:B------:R-:W0:Y:S01]  /*9b0c0*/  LDCU UR5, c[0x0][0x398] ;  /* 0x00007300ff0577ac */ /* 0x000e220008000800 */
[----:B-1----:R-:W-:Y:S01]  /*9b0d0*/  IMAD.WIDE R10, R41, 0x2, R46 ;  /* 0x00000002290a7825 */ /* 0x002fe200078e022e */
[----:B------:R-:W-:-:S10]  /*9b0e0*/  PRMT R13, R61, 0x7632, R13 ;  /* 0x000076323d0d7816 */ /* 0x000fd4000000000d */
[----:B------:R1:W-:Y:S04]  /*9b0f0*/  @P6 STG.E.U16 desc[UR76][R10.64], R61 ;  /* 0x0000003d0a006986 */ /* 0x0003e8000c10154c */
[----:B-1----:R-:W3:Y:S04]  /*9b100*/  LDL.LU R61, [R1+0x27d4] ;  /* 0x0027d400013d7983 */ /* 0x002ee80000300800 */
[----:B------:R-:W4:Y:S01]  /*9b110*/  LDL.LU R34, [R1+0x1a8] ;  /* 0x0001a80001227983 */ /* 0x000f220000300800 */
[----:B0-----:R-:W-:Y:S01]  /*9b120*/  ISETP.LT.AND P6, PT, R6, UR5, !P3 ;  /* 0x0000000506007c0c */ /* 0x001fe2000dfc1270 */
[----:B------:R-:W0:Y:S01]  /*9b130*/  LDCU UR5, c[0x0][0x398] ;  /* 0x00007300ff0577ac */ /* 0x000e220008000800 */
[----:B------:R-:W-:Y:S01]  /*9b140*/  IMAD.WIDE R10, R41, 0x2, R44 ;  /* 0x00000002290a7825 */ /* 0x000fe200078e022c */
[----:B------:R-:W-:Y:S01]  /*9b150*/  LOP3.LUT P4, RZ, R3, 0x8, RZ, 0xc0, !PT ;  /* 0x0000000803ff7812 */ /* 0x000fe2000788c0ff */
[----:B------:R-:W4:Y:S04]  /*9b160*/  LDL.LU R43, [R1+0x7a4] ;  /* 0x0007a400012b7983 */ /* 0x000f280000300800 */
[----:B------:R-:W4:Y:S04]  /*9b170*/  LDL.LU R35, [R1+0x1ac] ;  /* 0x0001ac0001237983 */ /* 0x000f280000300800 */
[----:B------:R-:W4:Y:S04]  /*9b180*/  LDL.LU R41, [R1+0x7a8] ;  /* 0x0007a80001297983 */ /* 0x000f280000300800 */
[----:B------:R2:W-:Y:S01]  /*9b190*/  @P6 STG.E.U16 desc[UR76][R10.64], R13 ;  /* 0x0000000d0a006986 */ /* 0x0005e2000c10154c */
[----:B0-----:R-:W-:Y:S01]  /*9b1a0*/  ISETP.LT.AND P6, PT, R5, UR5, !P4 ;  /* 0x0000000505007c0c */ /* 0x001fe2000e7c1270 */
[----:B------:R-:W0:Y:S02]  /*9b1b0*/  LDCU UR5, c[0x0][0x398] ;  /* 0x00007300ff0577ac */ /* 0x000e240008000800 */
[----:B------:R-:W4:Y:S01]  /*9b1c0*/  LDL.LU R42, [R1+0x7ac] ;  /* 0x0007ac00012a7983 */ /* 0x000f220000300800 */
[----:B------:R-:W-:-:S02]  /*9b1d0*/  LOP3.LUT P5, RZ, R3, 0x10, RZ, 0xc0, !PT ;  /* 0x0000001003ff7812 */ /* 0x000fc400078ac0ff */
[----:B------:R-:W-:Y:S01]  /*9b1e0*/  LOP3.LUT P2, RZ, R3, 0x20, RZ, 0xc0, !PT ;  /* 0x0000002003ff7812 */ /* 0x000fe2000784c0ff */
[----:B--2---:R-:W-:-:S06]  /*9b1f0*/  IMAD.WIDE R10, R60, 0x2, R46 ;  /* 0x000000023c0a7825 */ /* 0x004fcc00078e022e */
[----:B------:R1:W-:Y:S01]  /*9b200*/  @P6 STG.E.U16 desc[UR76][R10.64], R4 ;  /* 0x000000040a006986 */ /* 0x0003e2000c10154c */
[----:B0-----:R-:W-:Y:S01]  /*9b210*/  ISETP.LT.AND P6, PT, R6, UR5, !P4 ;  /* 0x0000000506007c0c */ /* 0x001fe2000e7c1270 */
[----:B------:R-:W0:Y:S01]  /*9b220*/  LDCU UR5, c[0x0][0x398] ;  /* 0x00007300ff0577ac */ /* 0x000e220008000800 */
[----:B-1----:R-:W-:Y:S02]  /*9b230*/  IMAD.MOV.U32 R11, RZ, RZ, R4 ;  /* 0x000000ffff0b7224 */ /* 0x002fe400078e0004 */
[----:B------:R-:W2:Y:S03]  /*9b240*/  LDL.LU R4, [R1+0x27d0] ;  /* 0x0027d00001047983 */ /* 0x000ea60000300800 */
[----:B------:R-:W-:Y:S01]  /*9b250*/  PRMT R13, R11, 0x7632, R13 ;  /* 0x000076320b0d7816 */ /* 0x000fe2000000000d */
[----:B------:R-:W-:Y:S02]  /*9b260*/  IMAD.WIDE R10, R60, 0x2, R44 ;  /* 0x000000023c0a7825 */ /* 0x000fe400078e022c */
[----:B------:R-:W2:Y:S04]  /*9b270*/  LDL.LU R60, [R1+0x1bc] ;  /* 0x0001bc00013c7983 */ /* 0x000ea80000300800 */
[----:B------:R3:W-:Y:S01]  /*9b280*/  @P6 STG.E.U16 desc[UR76][R10.64], R13 ;  /* 0x0000000d0a006986 */ /* 0x0007e2000c10154c */
[----:B0-----:R-:W-:Y:S01]  /*9b290*/  ISETP.LT.AND P6, PT, R5, UR5, !P5 ;  /* 0x0000000505007c0c */ /* 0x001fe2000efc1270 */
[----:B------:R-:W0:Y:S01]  /*9b2a0*/  LDCU UR5, c[0x0][0x398] ;  /* 0x00007300ff0577ac */ /* 0x000e220008000800 */
[----:B---3--:R-:W-:-:S11]  /*9b2b0*/  IMAD.WIDE R10, R61, 0x2, R46 ;  /* 0x000000023d0a7825 */ /* 0x008fd600078e022e */
[----:B------:R1:W-:Y:S01]  /*9b2c0*/  @P6 STG.E.U16 desc[UR76][R10.64], R14 ;  /* 0x0000000e0a006986 */ /* 0x0003e2000c10154c */
[----:B0-----:R-:W-:Y:S01]  /*9b2d0*/  ISETP.LT.AND P6, PT, R6, UR5, !P5 ;  /* 0x0000000506007c0c */ /* 0x001fe2000efc1270 */
[----:B------:R-:W0:Y:S01]  /*9b2e0*/  LDCU UR5, c[0x0][0x398] ;  /* 0x00007300ff0577ac */ /* 0x000e220008000800 */
[----:B------:R-:W-:Y:S01]  /*9b2f0*/  PRMT R13, R14, 0x7632, R13 ;  /* 0x000076320e0d7816 */ /* 0x000fe2000000000d */
[----:B-1----:R-:W-:-:S10]  /*9b300*/  IMAD.WIDE R10, R61, 0x2, R44 ;  /* 0x000000023d0a7825 */ /* 0x002fd400078e022c */
[----:B------:R1:W-:Y:S01]  /*9b310*/  @P6 STG.E.U16 desc[UR76][R10.64], R13 ;  /* 0x0000000d0a006986 */ /* 0x0003e2000c10154c */
[----:B0-----:R-:W-:Y:S01]  /*9b320*/  ISETP.LT.AND P6, PT, R5, UR5, !P2 ;  /* 0x0000000505007c0c */ /* 0x001fe2000d7c1270 */
[----:B------:R-:W0:Y:S01]  /*9b330*/  LDCU UR5, c[0x0][0x398] ;  /* 0x00007300ff0577ac */ /* 0x000e220008000800 */
[----:B-1----:R-:W-:Y:S01]  /*9b340*/  IMAD.WIDE R10, R48, 0x2, R46 ;  /* 0x00000002300a7825 */ /* 0x002fe200078e022e */
[----:B----4-:R-:W-:-:S10]  /*9b350*/  PRMT R13, R34, 0x7632, R13 ;  /* 0x00007632220d7816 */ /* 0x010fd4000000000d */
[----:B------:R1:W-:Y:S04]  /*9b360*/  @P6 STG.E.U16 desc[UR76][R10.64], R34 ;  /* 0x000000220a006986 */ /* 0x0003e8000c10154c */
[----:B-1----:R-:W3:Y:S01]  /*9b370*/  LDL.LU R34, [R1+0x190] ;  /* 0x0001900001227983 */ /* 0x002ee20000300800 */
[----:B0-----:R-:W-:Y:S01]  /*9b380*/  ISETP.LT.AND P6, PT, R6, UR5, !P2 ;  /* 0x0000000506007c0c */ /* 0x001fe2000d7c1270 */
[----:B------:R-:W-:Y:S01]  /*9b390*/  IMAD.WIDE R10, R48, 0x2, R44 ;  /* 0x00000002300a7825 */ /* 0x000fe200078e022c */
[----:B------:R-:W-:Y:S01]  /*9b3a0*/  LOP3.LUT P3, RZ, R3, 0x40, RZ, 0xc0, !PT ;  /* 0x0000004003ff7812 */ /* 0x000fe2000786c0ff */
[----:B------:R-:W4:Y:S10]  /*9b3b0*/  LDL.LU R48, [R1+0x7b0] ;  /* 0x0007b00001307983 */ /* 0x000f340000300800 */
[----:B------:R0:W-:Y:S01]  /*9b3c0*/  @P6 STG.E.U16 desc[UR76][R10.64], R13 ;  /* 0x0000000d0a006986 */ /* 0x0001e2000c10154c */
[----:B------:R-:W-:Y:S01]  /*9b3d0*/  ISETP.LT.AND P6, PT, R5, UR12, !P3 ;  /* 0x0000000c05007c0c */ /* 0x000fe2000dfc1270 */
[----:B0-----:R-:W-:Y:S01]  /*9b3e0*/  IMAD.WIDE R10, R43, 0x2, R46 ;  /* 0x000000022b0a7825 */ /* 0x001fe200078e022e */
[----:B------:R-:W-:-:S02]  /*9b3f0*/  LOP3.LUT P4, RZ, R3, 0x80, RZ, 0xc0, !PT ;  /* 0x0000008003ff7812 */ /* 0x000fc4000788c0ff */
[----:B------:R-:W-:-:S09]  /*9b400*/  LOP3.LUT P5, RZ, R3, 0x100, RZ, 0xc0, !PT ;  /* 0x0000010003ff7812 */ /* 0x000fd200078ac0ff */
[----:B--2---:R0:W-:Y:S01]  /*9b410*/  @P6 STG.E.U16 desc[UR76][R10.64], R60 ;  /* 0x0000003c0a006986 */ /* 0x0041e2000c10154c */
[----:B------:R-:W-:-:S03]  /*9b420*/  PRMT R13, R60, 0x7632, R13 ;  /* 0x000076323c0d7816 */ /* 0x000fc6000000000d */
[----:B0-----:R-:W2:Y:S01]  /*9b430*/  LDL.LU R60, [R1+0x180] ;  /* 0x00018000013c7983 */ /* 0x001ea20000300800 */
[----:B------:R-:W-:Y:S01]  /*9b440*/  ISETP.LT.AND P6, PT, R6, UR74, !P3 ;  /* 0x0000004a06007c0c */ /* 0x000fe2000dfc1270 */
[----:B------:R-:W-:Y:S02]  /*9b450*/  IMAD.WIDE R10, R43, 0x2, R44 ;  /* 0x000000022b0a7825 */ /* 0x000fe400078e022c */
[----:B------:R-:W2:Y:S10]  /*9b460*/  LDL.LU R43, [R1+0x7b4] ;  /* 0x0007b400012b7983 */ /* 0x000eb40000300800 */
[----:B------:R0:W-:Y:S01]  /*9b470*/  @P6 STG.E.U16 desc[UR76][R10.64], R13 ;  /* 0x0000000d0a006986 */ /* 0x0001e2000c10154c */
[----:B------:R-:W-:Y:S01]  /*9b480*/  ISETP.LT.AND P6, PT, R5, UR6, !P4 ;  /* 0x0000000605007c0c */ /* 0x000fe2000e7c1270 */
[----:B0-----:R-:W-:Y:S01]  /*9b490*/  IMAD.WIDE R10, R41, 0x2, R46 ;  /* 0x00000002290a7825 */ /* 0x001fe200078e022e */
[----:B------:R-:W-:-:S11]  /*9b4a0*/  PRMT R13, R35, 0x7632, R13 ;  /* 0x00007632230d7816 */ /* 0x000fd6000000000d */
[----:B------:R0:W-:Y:S01]  /*9b4b0*/  @P6 STG.E.U16 desc[UR76][R10.64], R35 ;  /* 0x000000230a006986 */ /* 0x0001e2000c10154c */
[----:B------:R-:W-:-:S03]  /*9b4c0*/  ISETP.LT.AND P6, PT, R6, UR10, !P4 ;  /* 0x0000000a06007c0c */ /* 0x000fc6000e7c1270 */
[----:B0-----:R-:W2:Y:S01]  /*9b4d0*/  LDL.LU R35, [R1+0x194] ;  /* 0x0001940001237983 */ /* 0x001ea20000300800 */
[----:B------:R-:W-:-:S03]  /*9b4e0*/  IMAD.WIDE R10, R41, 0x2, R44 ;  /* 0x00000002290a7825 */ /* 0x000fc600078e022c */
[----:B------:R-:W2:Y:S06]  /*9b4f0*/  LDL.LU R41, [R1+0x7c0] ;  /* 0x0007c00001297983 */ /* 0x000eac0000300800 */
[----:B------:R0:W-:Y:S01]  /*9b500*/  @P6 STG.E.U16 desc[UR76][R10.64], R13 ;  /* 0x0000000d0a006986 */ /* 0x0001e2000c10154c */
[----:B------:R-:W-:Y:S01]  /*9b510*/  ISETP.LT.AND P6, PT, R5, UR8, !P5 ;  /* 0x0000000805007c0c */ /* 0x000fe2000efc1270 */
[----:B0-----:R-:W-:Y:S01]  /*9b520*/  IMAD.WIDE R10, R42, 0x2, R46 ;  /* 0x000000022a0a7825 */ /* 0x001fe200078e022e */
[----:B---3--:R-:W-:-:S11]  /*9b530*/  PRMT R13, R34, 0x7632, R13 ;  /* 0x00007632220d7816 */ /* 0x008fd6000000000d */
[----:B------:R0:W-:Y:S04]  /*9b540*/  @P6 STG.E.U16 desc[UR76][R10.64], R34 ;  /* 0x000000220a006986 */ /* 0x0001e8000c10154c */
[----:B0-----:R-:W3:Y:S01]  /*9b550*/  LDL.LU R34, [R1+0x184] ;  /* 0x0001840001227983 */ /* 0x001ee20000300800 */
[----:B------:R-:W-:Y:S01]  /*9b560*/  ISETP.LT.AND P6, PT, R6, UR16, !P5 ;  /* 0x0000001006007c0c */ /* 0x000fe2000efc1270 */
[----:B------:R-:W-:Y:S02]  /*9b570*/  IMAD.WIDE R10, R42, 0x2, R44 ;  /* 0x000000022a0a7825 */ /* 0x000fe400078e022c */
[----:B------:R-:W3:Y:S04]  /*9b580*/  LDL.LU R42, [R1+0x7c4] ;  /* 0x0007c400012a7983 */ /* 0x000ee80000300800 */
[----:B------:R-:W3:Y:S01]  /*9b590*/  LDL.LU R61, [R1+0x198] ;  /* 0x00019800013d7983 */ /* 0x000ee20000300800 */
[----:B------:R-:W-:-:S05]  /*9b5a0*/  LOP3.LUT P2, RZ, R3, 0x200, RZ, 0xc0, !PT ;  /* 0x0000020003ff7812 */ /* 0x000fca000784c0ff */
[----:B------:R4:W-:Y:S01]  /*9b5b0*/  @P6 STG.E.U16 desc[UR76][R10.64], R13 ;  /* 0x0000000d0a006986 */ /* 0x0009e2000c10154c */
[----:B------:R-:W-:Y:S01]  /*9b5c0*/  ISETP.LT.AND P6, PT, R5, UR14, !P2 ;  /* 0x0000000e05007c0c */ /* 0x000fe2000d7c1270 */
[----:B----4-:R-:W-:Y:S01]  /*9b5d0*/  IMAD.WIDE R10, R48, 0x2, R46 ;  /* 0x00000002300a7825 */ /* 0x010fe200078e022e */
[C---:B------:R-:W-:Y:S02]  /*9b5e0*/  LOP3.LUT P3, RZ, R3.reuse, 0x400, RZ, 0xc0, !PT ;  /* 0x0000040003ff7812 */ /* 0x040fe4000786c0ff */
[----:B------:R-:W-:-:S09]  /*9b5f0*/  LOP3.LUT P4, RZ, R3, 0x800, RZ, 0xc0, !PT ;  /* 0x0000080003ff7812 */ /* 0x000fd2000788c0ff */
[----:B--2---:R0:W-:Y:S01]  /*9b600*/  @P6 STG.E.U16 desc[UR76][R10.64], R60 ;  /* 0x0000003c0a006986 */ /* 0x0041e2000c10154c */
[----:B------:R-:W-:Y:S01]  /*9b610*/  PRMT R13, R60, 0x7632, R13 ;  /* 0x000076323c0d7816 */ /* 0x000fe2000000000d */
[----:B0-----:R-:W-:Y:S02]  /*9b620*/  IMAD.WIDE R10, R48, 0x2, R44 ;  /* 0x00000002300a7825 */ /* 0x001fe400078e022c */
[----:B------:R-:W2:Y:S04]  /*9b630*/  LDL.LU R48, [R1+0x7c8] ;  /* 0x0007c80001307983 */ /* 0x000ea80000300800 */
[----:B------:R-:W4:Y:S01]  /*9b640*/  LDL.LU R60, [R1+0x188] ;  /* 0x00018800013c7983 */ /* 0x000f220000300800 */
[----:B------:R-:W-:-:S13]  /*9b650*/  ISETP.LT.AND P6, PT, R6, UR72, !P2 ;  /* 0x0000004806007c0c */ /* 0x000fda000d7c1270 */
[----:B------:R0:W-:Y:S01]  /*9b660*/  @P6 STG.E.U16 desc[UR76][R10.64], R13 ;  /* 0x0000000d0a006986 */ /* 0x0001e2000c10154c */
[----:B------:R-:W-:Y:S01]  /*9b670*/  ISETP.LT.AND P6, PT, R5, UR18, !P3 ;  /* 0x0000001205007c0c */ /* 0x000fe2000dfc1270 */
[----:B0-----:R-:W-:-:S12]  /*9b680*/  IMAD.WIDE R10, R43, 0x2, R46 ;  /* 0x000000022b0a7825 */ /* 0x001fd800078e022e */
[----:B------:R0:W-:Y:S01]  /*9b690*/  @P6 STG.E.U16 desc[UR76][R10.64], R35 ;  /* 0x000000230a006986 */ /* 0x0001e2000c10154c */
[----:B------:R-:W-:Y:S02]  /*9b6a0*/  ISETP.LT.AND P6, PT, R6, UR22, !P3 ;  /* 0x0000001606007c0c */ /* 0x000fe4000dfc1270 */
[----:B------:R-:W-:Y:S01]  /*9b6b0*/  PRMT R13, R35, 0x7632, R13 ;  /* 0x00007632230d7816 */ /* 0x000fe2000000000d */
[----:B0-----:R-:W-:Y:S02]  /*9b6c0*/  IMAD.WIDE R10, R43, 0x2, R44 ;  /* 0x000000022b0a7825 */ /* 0x001fe400078e022c */
[----:B------:R-:W4:Y:S04]  /*9b6d0*/  LDL.LU R43, [R1+0x7cc] ;  /* 0x0007cc00012b7983 */ /* 0x000f280000300800 */
[----:B------:R-:W4:Y:S04]  /*9b6e0*/  LDL.LU R35, [R1+0x19c] ;  /* 0x00019c0001237983 */ /* 0x000f280000300800 */
[----:B------:R0:W-:Y:S01]  /*9b6f0*/  @P6 STG.E.U16 desc[UR76][R10.64], R13 ;  /* 0x0000000d0a006986 */ /* 0x0001e2000c10154c */
[----:B------:R-:W-:Y:S01]  /*9b700*/  ISETP.LT.AND P6, PT, R5, UR20, !P4 ;  /* 0x0000001405007c0c */ /* 0x000fe2000e7c1270 */
[----:B0-----:R-:W-:Y:S01]  /*9b710*/  IMAD.WIDE R10, R41, 0x2, R46 ;  /* 0x00000002290a7825 */ /* 0x001fe200078e022e */
[----:B---3--:R-:W-:-:S11]  /*9b720*/  PRMT R13, R34, 0x7632, R13 ;  /* 0x00007632220d7816 */ /* 0x008fd6000000000d */
[----:B------:R0:W-:Y:S02]  /*9b730*/  @P6 STG.E.U16 desc[UR76][R10.64], R34 ;  /* 0x000000220a006986 */ /* 0x0001e4000c10154c */
[----:B0-----:R-:W-:Y:S02]  /*9b740*/  IMAD.WIDE R10, R41, 0x2, R44 ;  /* 0x00000002290a7825 */ /* 0x001fe400078e022c */
[----:B------:R-:W3:Y:S04]  /*9b750*/  LDL.LU R34, [R1+0x18c] ;  /* 0x00018c0001227983 */ /* 0x000ee80000300800 */
[----:B------:R-:W3:Y:S01]  /*9b760*/  LDL.LU R41, [R1+0x7d0] ;  /* 0x0007d00001297983 */ /* 0x000ee20000300800 */
[----:B------:R-:W-:Y:S02]  /*9b770*/  ISETP.LT.AND P6, PT, R6, UR24, !P4 ;  /* 0x0000001806007c0c */ /* 0x000fe4000e7c1270 */
[----:B------:R-:W-:-:S11]  /*9b780*/  LOP3.LUT P5, RZ, R3, 0x1000, RZ, 0xc0, !PT ;  /* 0x0000100003ff7812 */ /* 0x000fd600078ac0ff */
[----:B------:R0:W-:Y:S01]  /*9b790*/  @P6 STG.E.U16 desc[UR76][R10.64], R13 ;  /* 0x0000000d0a006986 */ /* 0x0001e2000c10154c */
[----:B------:R-:W-:Y:S01]  /*9b7a0*/  ISETP.LT.AND P6, PT, R5, UR26, !P5 ;  /* 0x0000001a05007c0c */ /* 0x000fe2000efc1270 */
[----:B0-----:R-:W-:-:S12]  /*9b7b0*/  IMAD.WIDE R10, R42, 0x2, R46 ;  /* 0x000000022a0a7825 */ /* 0x001fd800078e022e */
[----:B------:R0:W-:Y:S01]  /*9b7c0*/  @P6 STG.E.U16 desc[UR76][R10.64], R61 ;  /* 0x0000003d0a006986 */ /* 0x0001e2000c10154c */
[----:B------:R-:W-:Y:S02]  /*9b7d0*/  ISETP.LT.AND P6, PT, R6, UR28, !P5 ;  /* 0x0000001c06007c0c */ /* 0x000fe4000efc1270 */
[----:B------:R-:W-:Y:S02]  /*9b7e0*/  PRMT R13, R61, 0x7632, R13 ;  /* 0x000076323d0d7816 */ /* 0x000fe4000000000d */
[----:B------:R-:W-:Y:S01]  /*9b7f0*/  LOP3.LUT P2, RZ, R3, 0x2000, RZ, 0xc0, !PT ;  /* 0x0000200003ff7812 */ /* 0x000fe2000784c0ff */
[----:B0-----:R-:W-:Y:S02]  /*9b800*/  IMAD.WIDE R10, R42, 0x2, R44 ;  /* 0x000000022a0a7825 */ /* 0x001fe400078e022c */
[----:B------:R-:W3:Y:S06]  /*9b810*/  LDL.LU R42, [R1+0x7d4] ;  /* 0x0007d400012a7983 */ /* 0x000eec0000300800 */
[----:B------:R2:W-:Y:S01]  /*9b820*/  @P6 STG.E.U16 desc[UR76][R10.64], R13 ;  /* 0x0000000d0a006986 */ /* 0x0005e2000c10154c */
[----:B------:R-:W-:-:S02]  /*9b830*/  ISETP.LT.AND P6, PT, R5, UR30, !P2 ;  /* 0x0000001e05007c0c */ /* 0x000fc4000d7c1270 */
[C---:B------:R-:W-:Y:S02]  /*9b840*/  LOP3.LUT P3, RZ, R3.reuse, 0x4000, RZ, 0xc0, !PT ;  /* 0x0000400003ff7812 */ /* 0x040fe4000786c0ff */
[----:B------:R-:W-:Y:S01]  /*9b850*/  LOP3.LUT P4, RZ, R3, 0x8000, RZ, 0xc0, !PT ;  /* 0x0000800003ff7812 */ /* 0x000fe2000788c0ff */
[----:B--2---:R-:W-:Y:S01]  /*9b860*/  IMAD.WIDE R10, R48, 0x2, R46 ;  /* 0x00000002300a7825 */ /* 0x004fe200078e022e */
[----:B----4-:R-:W-:-:S07]  /*9b870*/  PRMT R13, R60, 0x7632, R13 ;  /* 0x000076323c0d7816 */ /* 0x010fce000000000d */
[----:B------:R0:W-:Y:S04]  /*9b880*/  @P6 STG.E.U16 desc[UR76][R10.64], R60 ;  /* 0x0000003c0a006986 */ /* 0x0001e8000c10154c */
[----:B0-----:R-:W2:Y:S01]  /*9b890*/  LDL.LU R60, [R1+0x170] ;  /* 0x00017000013c7983 */ /* 0x001ea20000300800 */
[----:B------:R-:W-:Y:S01]  /*9b8a0*/  ISETP.LT.AND P6, PT, R6, UR32, !P2 ;  /* 0x0000002006007c0c */ /* 0x000fe2000d7c1270 */
[----:B------:R-:W-:Y:S02]  /*9b8b0*/  IMAD.WIDE R10, R48, 0x2, R44 ;  /* 0x00000002300a7825 */ /* 0x000fe400078e022c */
[----:B------:R-:W4:Y:S10]  /*9b8c0*/  LDL.LU R48, [R1+0x7d8] ;  /* 0x0007d80001307983 */ /* 0x000f340000300800 */
[----:B------:R0:W-:Y:S01]  /*9b8d0*/  @P6 STG.E.U16 desc[UR76][R10.64], R13 ;  /* 0x0000000d0a006986 */ /* 0x0001e2000c10154c */
[----:B------:R-:W-:Y:S01]  /*9b8e0*/  ISETP.LT.AND P6, PT, R5, UR34, !P3 ;  /* 0x0000002205007c0c */ /* 0x000fe2000dfc1270 */
[----:B0-----:R-:W-:-:S12]  /*9b8f0*/  IMAD.WIDE R10, R43, 0x2, R46 ;  /* 0x000000022b0a7825 */ /* 0x001fd800078e022e */
[----:B------:R0:W-:Y:S01]  /*9b900*/  @P6 STG.E.U16 desc[UR76][R10.64], R35 ;  /* 0x000000230a006986 */ /* 0x0001e2000c10154c */
[----:B------:R-:W-:Y:S02]  /*9b910*/  ISETP.LT.AND P6, PT, R6, UR38, !P3 ;  /* 0x0000002606007c0c */ /* 0x000fe4000dfc1270 */
[----:B------:R-:W-:Y:S01]  /*9b920*/  PRMT R13, R35, 0x7632, R13 ;  /* 0x00007632230d7816 */ /* 0x000fe2000000000d */
[----:B0-----:R-:W-:Y:S02]  /*9b930*/  IMAD.WIDE R10, R43, 0x2, R44 ;  /* 0x000000022b0a7825 */ /* 0x001fe400078e022c */
[----:B------:R-:W4:Y:S08]  /*9b940*/  LDL.LU R43, [R1+0x160] ;  /* 0x00016000012b7983 */ /* 0x000f300000300800 */
[----:B------:R3:W-:Y:S01]  /*9b950*/  @P6 STG.E.U16 desc[UR76][R10.64], R13 ;  /* 0x0000000d0a006986 */ /* 0x0007e2000c10154c */
[----:B------:R-:W-:Y:S01]  /*9b960*/  ISETP.LT.AND P6, PT, R5, UR36, !P4 ;  /* 0x0000002405007c0c */ /* 0x000fe2000e7c1270 */
[----:B---3--:R-:W-:Y:S01]  /*9b970*/  IMAD.WIDE R10, R41, 0x2, R46 ;  /* 0x00000002290a7825 */ /* 0x008fe200078e022e */
[----:B------:R-:W-:-:S11]  /*9b980*/  PRMT R13, R34, 0x7632, R13 ;  /* 0x00007632220d7816 */ /* 0x000fd6000000000d */
[----:B------:R0:W-:Y:S04]  /*9b990*/  @P6 STG.E.U16 desc[UR76][R10.64], R34 ;  /* 0x000000220a006986 */ /* 0x0001e8000c10154c */
[----:B0-----:R-:W3:Y:S04]  /*9b9a0*/  LDL.LU R34, [R1+0x7dc] ;  /* 0x0007dc0001227983 */ /* 0x001ee80000300800 */
[----:B------:R-:W3:Y:S01]  /*9b9b0*/  LDL.LU R35, [R1+0x174] ;  /* 0x0001740001237983 */ /* 0x000ee20000300800 */
[----:B------:R-:W-:Y:S01]  /*9b9c0*/  ISETP.LT.AND P6, PT, R6, UR40, !P4 ;  /* 0x0000002806007c0c */ /* 0x000fe2000e7c1270 */
[----:B------:R-:W-:Y:S01]  /*9b9d0*/  IMAD.WIDE R10, R41, 0x2, R44 ;  /* 0x00000002290a7825 */ /* 0x000fe200078e022c */
[----:B------:R-:W-:Y:S01]  /*9b9e0*/  LOP3.LUT P5, RZ, R3, 0x10000, RZ, 0xc0, !PT ;  /* 0x0001000003ff7812 */ /* 0x000fe200078ac0ff */
[----:B------:R-:W3:Y:S10]  /*9b9f0*/  LDL.LU R41, [R1+0x7e0] ;  /* 0x0007e00001297983 */ /* 0x000ef40000300800 */
[----:B------:R0:W-:Y:S01]  /*9ba00*/  @P6 STG.E.U16 desc[UR76][R10.64], R13 ;  /* 0x0000000d0a006986 */ /* 0x0001e2000c10154c */
[----:B------:R-:W-:Y:S01]  /*9ba10*/  ISETP.LT.AND P6, PT, R5, UR42, !P5 ;  /* 0x0000002a05007c0c */ /* 0x000fe2000efc1270 */
[----:B0-----:R-:W-:Y:S01]  /*9ba20*/  IMAD.WIDE R10, R42, 0x2, R46 ;  /* 0x000000022a0a7825 */ /* 0x001fe200078e022e */
[----:B------:R-:W-:-:S02]  /*9ba30*/  LOP3.LUT P2, RZ, R3, 0x20000, RZ, 0xc0, !PT ;  /* 0x0002000003ff7812 */ /* 0x000fc4000784c0ff */
[----:B------:R-:W-:-:S09]  /*9ba40*/  LOP3.LUT P3, RZ, R3, 0x40000, RZ, 0xc0, !PT ;  /* 0x0004000003ff7812 */ /* 0x000fd2000786c0ff */
[----:B--2---:R0:W-:Y:S02]  /*9ba50*/  @P6 STG.E.U16 desc[UR76][R10.64], R60 ;  /* 0x0000003c0a006986 */ /* 0x0041e4000c10154c */
[----:B0-----:R-:W-:Y:S02]  /*9ba60*/  IMAD.WIDE R10, R42, 0x2, R44 ;  /* 0x000000022a0a7825 */ /* 0x001fe400078e022c */
[----:B------:R-:W2:Y:S01]  /*9ba70*/  LDL.LU R42, [R1+0x164] ;  /* 0x00016400012a7983 */ /* 0x000ea20000300800 */
[----:B------:R-:W-:Y:S02]  /*9ba80*/  ISETP.LT.AND P6, PT, R6, UR44, !P5 ;  /* 0x0000002c06007c0c */ /* 0x000fe4000efc1270 */
[----:B------:R-:W-:Y:S02]  /*9ba90*/  PRMT R13, R60, 0x7632, R13 ;  /* 0x000076323c0d7816 */ /* 0x000fe4000000000d */
[----:B------:R-:W2:Y:S04]  /*9baa0*/  LDL.LU R60, [R1+0x7e4] ;  /* 0x0007e400013c7983 */ /* 0x000ea80000300800 */
[----:B------:R-:W2:Y:S05]  /*9bab0*/  LDL.LU R61, [R1+0x178] ;  /* 0x00017800013d7983 */ /* 0x000eaa0000300800 */
[----:B------:R4:W-:Y:S01]  /*9bac0*/  @P6 STG.E.U16 desc[UR76][R10.64], R13 ;  /* 0x0000000d0a006986 */ /* 0x0009e2000c10154c */
[----:B------:R-:W-:Y:S01]  /*9bad0*/  ISETP.LT.AND P6, PT, R5, UR46, !P2 ;  /* 0x0000002e05007c0c */ /* 0x000fe2000d7c1270 */
[----:B----4-:R-:W-:-:S12]  /*9bae0*/  IMAD.WIDE R10, R48, 0x2, R46 ;  /* 0x00000002300a7825 */ /* 0x010fd800078e022e */
[----:B------:R0:W-:Y:S01]  /*9baf0*/  @P6 STG.E.U16 desc[UR76][R10.64], R43 ;  /* 0x0000002b0a006986 */ /* 0x0001e2000c10154c */
[----:B------:R-:W-:Y:S02]  /*9bb00*/  PRMT R13, R43, 0x7632, R13 ;  /* 0x000076322b0d7816 */ /* 0x000fe4000000000d */
[----:B------:R-:W-:Y:S01]  /*9bb10*/  ISETP.LT.AND P6, PT, R6, UR48, !P2 ;  /* 0x0000003006007c0c */ /* 0x000fe2000d7c1270 */
[----:B0-----:R-:W-:Y:S01]  /*9bb20*/  IMAD.WIDE R10, R48, 0x2, R44 ;  /* 0x00000002300a7825 */ /* 0x001fe200078e022c */
[----:B------:R-:W4:Y:S04]  /*9bb30*/  LDL.LU R43, [R1+0x168] ;  /* 0x00016800012b7983 */ /* 0x000f280000300800 */
[----:B------:R-:W4:Y:S07]  /*9bb40*/  LDL.LU R48, [R1+0x7e8] ;  /* 0x0007e80001307983 */ /* 0x000f2e0000300800 */
[----:B------:R3:W-:Y:S01]  /*9bb50*/  @P6 STG.E.U16 desc[UR76][R10.64], R13 ;  /* 0x0000000d0a006986 */ /* 0x0007e2000c10154c */
[----:B------:R-:W-:Y:S01]  /*9bb60*/  ISETP.LT.AND P6, PT, R5, UR50, !P3 ;  /* 0x0000003205007c0c */ /* 0x000fe2000dfc1270 */
[----:B---3--:R-:W-:Y:S01]  /*9bb70*/  IMAD.WIDE R10, R34, 0x2, R46 ;  /* 0x00000002220a7825 */ /* 0x008fe200078e022e */
[----:B------:R-:W-:-:S11]  /*9bb80*/  PRMT R13, R35, 0x7632, R13 ;  /* 0x00007632230d7816 */ /* 0x000fd6000000000d */
        /* <DEDUP_REMOVED lines=8> */
[----:B0-----:R-:W-:Y:S01]  /*9bc10*/  IMAD.WIDE R10, R41, 0x2, R46 ;  /* 0x00000002290a7825 */ /* 0x001fe200078e022e */
[C---:B------:R-:W-:Y:S02]  /*9bc20*/  LOP3.LUT P5, RZ, R3.reuse, 0x100000, RZ, 0xc0, !PT ;  /* 0x0010000003ff7812 */ /* 0x040fe400078ac0ff */
[C---:B------:R-:W-:Y:S02]  /*9bc30*/  LOP3.LUT P2, RZ, R3.reuse, 0x200000, RZ, 0xc0, !PT ;  /* 0x0020000003ff7812 */ /* 0x040fe4000784c0ff */
[----:B------:R-:W-:-:S07]  /*9bc40*/  LOP3.LUT P3, RZ, R3, 0x400000, RZ, 0xc0, !PT ;  /* 0x0040000003ff7812 */ /* 0x000fce000786c0ff */
[----:B--2---:R0:W-:Y:S01]  /*9bc50*/  @P6 STG.E.U16 desc[UR76][R10.64], R42 ;  /* 0x0000002a0a006986 */ /* 0x0041e2000c10154c */
[----:B------:R-:W-:Y:S02]  /*9bc60*/  ISETP.LT.AND P6, PT, R6, UR56, !P4 ;  /* 0x0000003806007c0c */ /* 0x000fe4000e7c1270 */
[----:B------:R-:W-:Y:S01]  /*9bc70*/  PRMT R13, R42, 0x7632, R13 ;  /* 0x000076322a0d7816 */ /* 0x000fe2000000000d */
[----:B0-----:R-:W-:Y:S01]  /*9bc80*/  IMAD.WIDE R10, R41, 0x2, R44 ;  /* 0x00000002290a7825 */ /* 0x001fe200078e022c */
[----:B------:R-:W2:Y:S09]  /*9bc90*/  LDL.LU R42, [R1+0x16c] ;  /* 0x00016c00012a7983 */ /* 0x000eb20000300800 */
[----:B------:R0:W-:Y:S01]  /*9bca0*/  @P6 STG.E.U16 desc[UR76][R10.64], R13 ;  /* 0x0000000d0a006986 */ /* 0x0001e2000c10154c */
[----:B------:R-:W-:-:S03]  /*9bcb0*/  ISETP.LT.AND P6, PT, R5, UR58, !P5 ;  /* 0x0000003a05007c0c */ /* 0x000fc6000efc1270 */
[----:B------:R-:W2:Y:S01]  /*9bcc0*/  LDL.LU R41, [R1+0x7f0] ;  /* 0x0007f00001297983 */ /* 0x000ea20000300800 */
[----:B0-----:R-:W-:-:S09]  /*9bcd0*/  IMAD.WIDE R10, R60, 0x2, R46 ;  /* 0x000000023c0a7825 */ /* 0x001fd200078e022e */
[----:B------:R0:W-:Y:S01]  /*9bce0*/  @P6 STG.E.U16 desc[UR76][R10.64], R61 ;  /* 0x0000003d0a006986 */ /* 0x0001e2000c10154c */
[----:B------:R-:W-:Y:S02]  /*9bcf0*/  ISETP.LT.AND P6, PT, R6, UR60, !P5 ;  /* 0x0000003c06007c0c */ /* 0x000fe4000efc1270 */
[----:B------:R-:W-:Y:S01]  /*9bd00*/  PRMT R13, R61, 0x7632, R13 ;  /* 0x000076323d0d7816 */ /* 0x000fe2000000000d */
[----:B0-----:R-:W-:-:S10]  /*9bd10*/  IMAD.WIDE R10, R60, 0x2, R44 ;  /* 0x000000023c0a7825 */ /* 0x001fd400078e022c */
[----:B------:R4:W-:Y:S01]  /*9bd20*/  @P6 STG.E.U16 desc[UR76][R10.64], R13 ;  /* 0x0000000d0a006986 */ /* 0x0009e2000c10154c */
[----:B------:R-:W-:Y:S01]  /*9bd30*/  ISETP.LT.AND P6, PT, R5, UR62, !P2 ;  /* 0x0000003e05007c0c */ /* 0x000fe2000d7c1270 */
[----:B----4-:R-:W-:Y:S01]  /*9bd40*/  IMAD.WIDE R10, R48, 0x2, R46 ;  /* 0x00000002300a7825 */ /* 0x010fe200078e022e */
[----:B------:R-:W-:-:S11]  /*9bd50*/  PRMT R13, R43, 0x7632, R13 ;  /* 0x000076322b0d7816 */ /* 0x000fd6000000000d */
[----:B------:R0:W-:Y:S01]  /*9bd60*/  @P6 STG.E.U16 desc[UR76][R10.64], R43 ;  /* 0x0000002b0a006986 */ /* 0x0001e2000c10154c */
[----:B------:R-:W-:Y:S01]  /*9bd70*/  ISETP.LT.AND P6, PT, R6, UR64, !P2 ;  /* 0x0000004006007c0c */ /* 0x000fe2000d7c1270 */
[----:B0-----:R-:W-:Y:S02]  /*9bd80*/  IMAD.WIDE R10, R48, 0x2, R44 ;  /* 0x00000002300a7825 */ /* 0x001fe400078e022c */
[----:B------:R-:W4:Y:S04]  /*9bd90*/  LDL.LU R43, [R1+0x150] ;  /* 0x00015000012b7983 */ /* 0x000f280000300800 */
[----:B------:R-:W4:Y:S06]  /*9bda0*/  LDL.LU R48, [R1+0x7f4] ;  /* 0x0007f40001307983 */ /* 0x000f2c0000300800 */
[----:B------:R3:W-:Y:S01]  /*9bdb0*/  @P6 STG.E.U16 desc[UR76][R10.64], R13 ;  /* 0x0000000d0a006986 */ /* 0x0007e2000c10154c */
[----:B------:R-:W-:Y:S01]  /*9bdc0*/  ISETP.LT.AND P6, PT, R5, UR66, !P3 ;  /* 0x0000004205007c0c */ /* 0x000fe2000dfc1270 */
[----:B---3--:R-:W-:-:S12]  /*9bdd0*/  IMAD.WIDE R10, R34, 0x2, R46 ;  /* 0x00000002220a7825 */ /* 0x008fd800078e022e */
[----:B------:R0:W-:Y:S02]  /*9bde0*/  @P6 STG.E.U16 desc[UR76][R10.64], R35 ;  /* 0x000000230a006986 */ /* 0x0001e4000c10154c */
[----:B0-----:R-:W-:Y:S02]  /*9bdf0*/  IMAD.WIDE R10, R34, 0x2, R44 ;  /* 0x00000002220a7825 */ /* 0x001fe400078e022c */
[----:B------:R-:W3:Y:S01]  /*9be00*/  LDL.LU R34, [R1+0x7f8] ;  /* 0x0007f80001227983 */ /* 0x000ee20000300800 */
[----:B------:R-:W-:Y:S01]  /*9be10*/  MOV.SPILL R14, UR75 ;  /* 0x0000004b000e7c02 */ /* 0x000fe20009000f00 */
[----:B------:R-:W0:Y:S01]  /*9be20*/  LDCU.64 UR74, c[0x0][0x398] ;  /* 0x00007300ff4a77ac */ /* 0x000e220008000a00 */
[----:B------:R-:W-:Y:S02]  /*9be30*/  ISETP.LT.AND P6, PT, R6, UR70, !P3 ;  /* 0x0000004606007c0c */ /* 0x000fe4000dfc1270 */
[----:B------:R-:W-:Y:S02]  /*9be40*/  PRMT R13, R35, 0x7632, R13 ;  /* 0x00007632230d7816 */ /* 0x000fe4000000000d */
[----:B------:R-:W-:-:S09]  /*9be50*/  LOP3.LUT P4, RZ, R3, 0x800000, RZ, 0xc0, !PT ;  /* 0x0080000003ff7812 */ /* 0x000fd2000788c0ff */
[----:B------:R2:W-:Y:S01]  /*9be60*/  @P6 STG.E.U16 desc[UR76][R10.64], R13 ;  /* 0x0000000d0a006986 */ /* 0x0005e2000c10154c */
[----:B------:R-:W-:Y:S01]  /*9be70*/  ISETP.LT.AND P6, PT, R5, UR68, !P4 ;  /* 0x0000004405007c0c */ /* 0x000fe2000e7c1270 */
[----:B0-----:R-:W-:Y:S01]  /*9be80*/  UMOV UR6, UR74 ;  /* 0x0000004a00067c82 */ /* 0x001fe20008000000 */
[----:B------:R-:W-:Y:S01]  /*9be90*/  UMOV UR5, UR75 ;  /* 0x0000004b00057c82 */ /* 0x000fe20008000000 */
[----:B------:R-:W0:Y:S01]  /*9bea0*/  LDCU.64 UR74, c[0x0][0x398] ;  /* 0x00007300ff4a77ac */ /* 0x000e220008000a00 */
[C---:B------:R-:W-:Y:S01]  /*9beb0*/  LOP3.LUT P5, RZ, R3.reuse, 0x1000000, RZ, 0xc0, !PT ;  /* 0x0100000003ff7812 */ /* 0x040fe200078ac0ff */
[----:B0-----:R-:W-:Y:S01]  /*9bec0*/  UMOV UR8, UR74 ;  /* 0x0000004a00087c82 */ /* 0x001fe20008000000 */
[----:B------:R-:W-:Y:S02]  /*9bed0*/  LOP3.LUT P3, RZ, R3, 0x2000000, RZ, 0xc0, !PT ;  /* 0x0200000003ff7812 */ /* 0x000fe4000786c0ff */
[----:B--2---:R-:W-:Y:S01]  /*9bee0*/  PRMT R13, R42, 0x7632, R13 ;  /* 0x000076322a0d7816 */ /* 0x004fe2000000000d */
[----:B------:R-:W-:-:S05]  /*9bef0*/  IMAD.WIDE R10, R41, 0x2, R46 ;  /* 0x00000002290a7825 */ /* 0x000fca00078e022e */
[----:B------:R0:W-:Y:S01]  /*9bf00*/  @P6 STG.E.U16 desc[UR76][R10.64], R42 ;  /* 0x0000002a0a006986 */ /* 0x0001e2000c10154c */
[----:B------:R-:W-:Y:S01]  /*9bf10*/  ISETP.LT.AND P6, PT, R6, UR6, !P4 ;  /* 0x0000000606007c0c */ /* 0x000fe2000e7c1270 */
[----:B------:R-:W-:Y:S01]  /*9bf20*/  UMOV UR6, UR75 ;  /* 0x0000004b00067c82 */ /* 0x000fe20008000000 */
[----:B------:R-:W1:Y:S01]  /*9bf30*/  LDCU.64 UR74, c[0x0][0x398] ;  /* 0x00007300ff4a77ac */ /* 0x000e620008000a00 */
[----:B0-----:R-:W-:Y:S01]  /*9bf40*/  IMAD.WIDE R10, R41, 0x2, R44 ;  /* 0x00000002290a7825 */ /* 0x001fe200078e022c */
[----:B------:R-:W2:Y:S04]  /*9bf50*/  LDL.LU R42, [R1+0x154] ;  /* 0x00015400012a7983 */ /* 0x000ea80000300800 */
[----:B------:R-:W2:Y:S05]  /*9bf60*/  LDL.LU R41, [R1+0x7fc] ;  /* 0x0007fc0001297983 */ /* 0x000eaa0000300800 */
[----:B------:R4:W-:Y:S01]  /*9bf70*/  @P6 STG.E.U16 desc[UR76][R10.64], R13 ;  /* 0x0000000d0a006986 */ /* 0x0009e2000c10154c */
[----:B------:R-:W-:Y:S01]  /*9bf80*/  ISETP.LT.AND P6, PT, R5, UR8, !P5 ;  /* 0x0000000805007c0c */ /* 0x000fe2000efc1270 */
[----:B-1----:R-:W-:Y:S01]  /*9bf90*/  UMOV UR10, UR74 ;  /* 0x0000004a000a7c82 */ /* 0x002fe20008000000 */
[----:B------:R-:W-:Y:S01]  /*9bfa0*/  UMOV UR8, UR75 ;  /* 0x0000004b00087c82 */ /* 0x000fe20008000000 */
[----:B------:R-:W0:Y:S01]  /*9bfb0*/  LDCU.64 UR74, c[0x0][0x398] ;  /* 0x00007300ff4a77ac */ /* 0x000e220008000a00 */
[----:B----4-:R-:W-:Y:S01]  /*9bfc0*/  IMAD.WIDE R10, R48, 0x2, R46 ;  /* 0x00000002300a7825 */ /* 0x010fe200078e022e */
[----:B------:R-:W-:-:S08]  /*9bfd0*/  PRMT R13, R43, 0x7632, R13 ;  /* 0x000076322b0d7816 */ /* 0x000fd0000000000d */
[----:B------:R1:W-:Y:S01]  /*9bfe0*/  @P6 STG.E.U16 desc[UR76][R10.64], R43 ;  /* 0x0000002b0a006986 */ /* 0x0003e2000c10154c */
[----:B------:R-:W-:Y:S01]  /*9bff0*/  ISETP.LT.AND P6, PT, R6, UR10, !P5 ;  /* 0x0000000a06007c0c */ /* 0x000fe2000efc1270 */
[----:B-1----:R-:W-:Y:S02]  /*9c000*/  IMAD.WIDE R10, R48, 0x2, R44 ;  /* 0x00000002300a7825 */ /* 0x002fe400078e022c */
[----:B------:R-:W4:Y:S04]  /*9c010*/  LDL.LU R43, [R1+0x144] ;  /* 0x00014400012b7983 */ /* 0x000f280000300800 */
[----:B------:R-:W4:Y:S01]  /*9c020*/  LDL.LU R48, [R1+0x800] ;  /* 0x0008000001307983 */ /* 0x000f220000300800 */
[----:B0-----:R-:W-:-:S05]  /*9c030*/  UMOV UR12, UR74 ;  /* 0x0000004a000c7c82 */ /* 0x001fca0008000000 */
[----:B------:R3:W-:Y:S01]  /*9c040*/  @P6 STG.E.U16 desc[UR76][R10.64], R13 ;  /* 0x0000000d0a006986 */ /* 0x0007e2000c10154c */
[----:B------:R-:W-:Y:S01]  /*9c050*/  ISETP.LT.AND P6, PT, R5, UR12, !P3 ;  /* 0x0000000c05007c0c */ /* 0x000fe2000dfc1270 */
[----:B---3--:R-:W-:Y:S01]  /*9c060*/  IMAD.WIDE R10, R34, 0x2, R46 ;  /* 0x00000002220a7825 */ /* 0x008fe200078e022e */
[----:B------:R-:W-:-:S11]  /*9c070*/  PRMT R13, R4, 0x7632, R13 ;  /* 0x00007632040d7816 */ /* 0x000fd6000000000d */
[----:B------:R0:W-:Y:S04]  /*9c080*/  @P6 STG.E.U16 desc[UR76][R10.64], R4 ;  /* 0x000000040a006986 */ /* 0x0001e8000c10154c */
[----:B0-----:R-:W3:Y:S01]  /*9c090*/  LDL.LU R4, [R1+0x27cc] ;  /* 0x0027cc0001047983 */ /* 0x001ee20000300800 */
[----:B------:R-:W-:-:S03]  /*9c0a0*/  IMAD.WIDE R10, R34, 0x2, R44 ;  /* 0x00000002220a7825 */ /* 0x000fc600078e022c */
[----:B------:R-:W3:Y:S01]  /*9c0b0*/  LDL.LU R34, [R1+0x804] ;  /* 0x0008040001227983 */ /* 0x000ee20000300800 */
[----:B------:R-:W-:Y:S01]  /*9c0c0*/  UMOV UR10, UR75 ;  /* 0x0000004b000a7c82 */ /* 0x000fe20008000000 */
[----:B------:R-:W0:Y:S02]  /*9c0d0*/  LDCU.64 UR74, c[0x0][0x398] ;  /* 0x00007300ff4a77ac */ /* 0x000e240008000a00 */
[----:B0-----:R-:W-:Y:S01]  /*9c0e0*/  UMOV UR14, UR74 ;  /* 0x0000004a000e7c82 */ /* 0x001fe20008000000 */
[----:B------:R-:W-:Y:S01]  /*9c0f0*/  UMOV UR12, UR75 ;  /* 0x0000004b000c7c82 */ /* 0x000fe20008000000 */
[----:B------:R-:W0:Y:S01]  /*9c100*/  LDCU.64 UR74, c[0x0][0x398] ;  /* 0x00007300ff4a77ac */ /* 0x000e220008000a00 */
[----:B------:R-:W-:Y:S02]  /*9c110*/  ISETP.LT.AND P6, PT, R6, UR14, !P3 ;  /* 0x0000000e06007c0c */ /* 0x000fe4000dfc1270 */
[----:B------:R-:W-:Y:S01]  /*9c120*/  LOP3.LUT P4, RZ, R3, 0x4000000, RZ, 0xc0, !PT ;  /* 0x0400000003ff7812 */ /* 0x000fe2000788c0ff */
[----:B0-----:R-:W-:Y:S01]  /*9c130*/  UMOV UR16, UR74 ;  /* 0x0000004a00107c82 */ /* 0x001fe20008000000 */
[----:B------:R-:W-:Y:S01]  /*9c140*/  UMOV UR14, UR75 ;  /* 0x0000004b000e7c82 */ /* 0x000fe20008000000 */
[----:B------:R-:W0:Y:S08]  /*9c150*/  LDCU.64 UR74, c[0x0][0x398] ;  /* 0x00007300ff4a77ac */ /* 0x000e300008000a00 */
[----:B------:R2:W-:Y:S01]  /*9c160*/  @P6 STG.E.U16 desc[UR76][R10.64], R13 ;  /* 0x0000000d0a006986 */ /* 0x0005e2000c10154c */
[----:B------:R-:W-:Y:S01]  /*9c170*/  ISETP.LT.AND P6, PT, R5, UR16, !P4 ;  /* 0x0000001005007c0c */ /* 0x000fe2000e7c1270 */
[----:B0-----:R-:W-:Y:S01]  /*9c180*/  UMOV UR16, UR74 ;  /* 0x0000004a00107c82 */ /* 0x001fe20008000000 */
[----:B------:R-:W-:Y:S01]  /*9c190*/  UMOV UR18, UR75 ;  /* 0x0000004b00127c82 */ /* 0x000fe20008000000 */
[----:B------:R-:W0:Y:S01]  /*9c1a0*/  LDCU.64 UR74, c[0x0][0x398] ;  /* 0x00007300ff4a77ac */ /* 0x000e220008000a00 */
[C---:B------:R-:W-:Y:S01]  /*9c1b0*/  LOP3.LUT P5, RZ, R3.reuse, 0x8000000, RZ, 0xc0, !PT ;  /* 0x0800000003ff7812 */ /* 0x040fe200078ac0ff */
[----:B0-----:R-:W-:Y:S01]  /*9c1c0*/  UMOV UR20, UR74 ;  /* 0x0000004a00147c82 */ /* 0x001fe20008000000 */
[----:B------:R-:W-:Y:S01]  /*9c1d0*/  LOP3.LUT P3, RZ, R3, 0x10000000, RZ, 0xc0, !PT ;  /* 0x1000000003ff7812 */ /* 0x000fe2000786c0ff */
[----:B--2---:R-:W-:Y:S01]  /*9c1e0*/  IMAD.WIDE R10, R41, 0x2, R46 ;  /* 0x00000002290a7825 */ /* 0x004fe200078e022e */
[----:B------:R-:W-:-:S05]  /*9c1f0*/  PRMT R13, R42, 0x7632, R13 ;  /* 0x000076322a0d7816 */ /* 0x000fca000000000d */
        /* <DEDUP_REMOVED lines=27> */
[----:B------:R-:W3:Y:S04]  /*9c3b0*/  LDL.LU R35, [R1+0x14c] ;  /* 0x00014c0001237983 */ /* 0x000ee80000300800 */
[----:B------:R-:W3:Y:S01]  /*9c3c0*/  LDL.LU R34, [R1+0x810] ;  /* 0x0008100001227983 */ /* 0x000ee20000300800 */
[----:B------:R-:W-:Y:S01]  /*9c3d0*/  UMOV UR22, UR75 ;  /* 0x0000004b00167c82 */ /* 0x000fe20008000000 */
[----:B------:R-:W0:Y:S02]  /*9c3e0*/  LDCU.64 UR74, c[0x0][0x398] ;  /* 0x00007300ff4a77ac */ /* 0x000e240008000a00 */
[----:B0-----:R-:W-:Y:S01]  /*9c3f0*/  UMOV UR26, UR74 ;  /* 0x0000004a001a7c82 */ /* 0x001fe20008000000 */
[----:B------:R-:W-:Y:S01]  /*9c400*/  UMOV UR24, UR75 ;  /* 0x0000004b00187c82 */ /* 0x000fe20008000000 */
[----:B------:R-:W0:Y:S01]  /*9c410*/  LDCU.64 UR74, c[0x0][0x398] ;  /* 0x00007300ff4a77ac */ /* 0x000e220008000a00 */
[----:B------:R-:W-:-:S02]  /*9c420*/  ISETP.LT.AND P6, PT, R6, UR26, !P3 ;  /* 0x0000001a06007c0c */ /* 0x000fc4000dfc1270 */
        /* <DEDUP_REMOVED lines=36> */
[----:B---3--:R-:W-:-:S12]  /*9c670*/  IMAD.WIDE R10, R34, 0x2, R46 ;  /* 0x00000002220a7825 */ /* 0x008fd800078e022e */
[----:B------:R0:W-:Y:S02]  /*9c680*/  @P6 STG.E.U16 desc[UR76][R10.64], R35 ;  /* 0x000000230a006986 */ /* 0x0001e4000c10154c */
[----:B0-----:R-:W-:Y:S02]  /*9c690*/  IMAD.WIDE R10, R34, 0x2, R44 ;  /* 0x00000002220a7825 */ /* 0x001fe400078e022c */
[----:B------:R-:W3:Y:S01]  /*9c6a0*/  LDL.LU R34, [R1+0x81c] ;  /* 0x00081c0001227983 */ /* 0x000ee20000300800 */
[----:B------:R-:W-:Y:S01]  /*9c6b0*/  UMOV UR32, UR75 ;  /* 0x0000004b00207c82 */ /* 0x000fe20008000000 */
[----:B------:R-:W0:Y:S02]  /*9c6c0*/  LDCU.64 UR74, c[0x0][0x398] ;  /* 0x00007300ff4a77ac */ /* 0x000e240008000a00 */
[----:B0-----:R-:W-:Y:S01]  /*9c6d0*/  UMOV UR38, UR74 ;  /* 0x0000004a00267c82 */ /* 0x001fe20008000000 */
[----:B------:R-:W-:Y:S01]  /*9c6e0*/  UMOV UR36, UR75 ;  /* 0x0000004b00247c82 */ /* 0x000fe20008000000 */
[----:B------:R-:W0:Y:S01]  /*9c6f0*/  LDCU.64 UR74, c[0x0][0x398] ;  /* 0x00007300ff4a77ac */ /* 0x000e220008000a00 */
[----:B------:R-:W-:-:S02]  /*9c700*/  ISETP.LT.AND P6, PT, R6, UR38, !P3 ;  /* 0x0000002606007c0c */ /* 0x000fc4000dfc1270 */
[----:B------:R-:W-:Y:S01]  /*9c710*/  PRMT R13, R35, 0x7632, R13 ;  /* 0x00007632230d7816 */ /* 0x000fe2000000000d */
[----:B0-----:R-:W-:Y:S01]  /*9c720*/  UMOV UR40, UR74 ;  /* 0x0000004a00287c82 */ /* 0x001fe20008000000 */
[----:B------:R-:W-:Y:S01]  /*9c730*/  UMOV UR38, UR75 ;  /* 0x0000004b00267c82 */ /* 0x000fe20008000000 */
[----:B------:R-:W0:Y:S01]  /*9c740*/  LDCU.64 UR74, c[0x0][0x398] ;  /* 0x00007300ff4a77ac */ /* 0x000e220008000a00 */
[----:B------:R-:W-:-:S07]  /*9c750*/  LOP3.LUT P4, RZ, R4, 0x1, RZ, 0xc0, !PT ;  /* 0x0000000104ff7812 */ /* 0x000fce000788c0ff */
        /* <DEDUP_REMOVED lines=35> */
[----:B0-----:R-:W3:Y:S04]  /*9c990*/  LDL.LU R7, [R1+0x27c4] ;  /* 0x0027c40001077983 */ /* 0x001ee80000300800 */
[----:B------:R-:W3:Y:S04]  /*9c9a0*/  LDL.LU R35, [R1+0x82c] ;  /* 0x00082c0001237983 */ /* 0x000ee80000300800 */
[----:B------:R-:W3:Y:S01]  /*9c9b0*/  LDL.LU R60, [R1+0x128] ;  /* 0x00012800013c7983 */ /* 0x000ee20000300800 */
[----:B------:R-:W-:Y:S01]  /*9c9c0*/  UMOV UR46, UR75 ;  /* 0x0000004b002e7c82 */ /* 0x000fe20008000000 */
[----:B------:R-:W0:Y:S01]  /*9c9d0*/  LDCU.64 UR74, c[0x0][0x398] ;  /* 0x00007300ff4a77ac */ /* 0x000e220008000a00 */
[----:B------:R-:W-:Y:S01]  /*9c9e0*/  IMAD.WIDE R10, R34, 0x2, R44 ;  /* 0x00000002220a7825 */ /* 0x000fe200078e022c */
[----:B------:R-:W-:Y:S01]  /*9c9f0*/  LOP3.LUT P4, RZ, R4, 0x80, RZ, 0xc0, !PT ;  /* 0x0000008004ff7812 */ /* 0x000fe2000788c0ff */
[----:B------:R-:W3:Y:S01]  /*9ca00*/  LDL.LU R61, [R1+0x10cc] ;  /* 0x0010cc00013d7983 */ /* 0x000ee20000300800 */
[----:B0-----:R-:W-:Y:S01]  /*9ca10*/  UMOV UR48, UR74 ;  /* 0x0000004a00307c82 */ /* 0x001fe20008000000 */
[----:B------:R-:W-:Y:S01]  /*9ca20*/  UMOV UR50, UR75 ;  /* 0x0000004b00327c82 */ /* 0x000fe20008000000 */
[----:B------:R-:W0:Y:S01]  /*9ca30*/  LDCU.64 UR74, c[0x0][0x398] ;  /* 0x00007300ff4a77ac */ /* 0x000e220008000a00 */
[----:B------:R-:W-:Y:S01]  /*9ca40*/  ISETP.LT.AND P6, PT, R6, UR48, !P3 ;  /* 0x0000003006007c0c */ /* 0x000fe2000dfc1270 */
[----:B0-----:R-:W-:Y:S01]  /*9ca50*/  UMOV UR52, UR74 ;  /* 0x0000004a00347c82 */ /* 0x001fe20008000000 */
[----:B------:R-:W-:Y:S01]  /*9ca60*/  UMOV UR48, UR75 ;  /* 0x0000004b00307c82 */ /* 0x000fe20008000000 */
[----:B------:R-:W0:Y:S10]  /*9ca70*/  LDCU.64 UR74, c[0x0][0x398] ;  /* 0x00007300ff4a77ac */ /* 0x000e340008000a00 */
        /* <DEDUP_REMOVED lines=8> */
[----:B--2---:R-:W-:-:S06]  /*9cb00*/  IMAD.WIDE R10, R41, 0x2, R46 ;  /* 0x00000002290a7825 */ /* 0x004fcc00078e022e */
[----:B------:R0:W-:Y:S01]  /*9cb10*/  @P6 STG.E.U16 desc[UR76][R10.64], R42 ;  /* 0x0000002a0a006986 */ /* 0x0001e2000c10154c */
[----:B------:R-:W-:Y:S01]  /*9cb20*/  ISETP.LT.AND P6, PT, R6, UR54, !P4 ;  /* 0x0000003606007c0c */ /* 0x000fe2000e7c1270 */
[----:B------:R-:W-:Y:S01]  /*9cb30*/  UMOV UR54, UR75 ;  /* 0x0000004b00367c82 */ /* 0x000fe20008000000 */
[----:B------:R-:W1:Y:S01]  /*9cb40*/  LDCU.64 UR74, c[0x0][0x398] ;  /* 0x00007300ff4a77ac */ /* 0x000e620008000a00 */
[----:B------:R-:W-:Y:S01]  /*9cb50*/  PRMT R13, R42, 0x7632, R13 ;  /* 0x000076322a0d7816 */ /* 0x000fe2000000000d */
[----:B0-----:R-:W-:Y:S01]  /*9cb60*/  IMAD.WIDE R10, R41, 0x2, R44 ;  /* 0x00000002290a7825 */ /* 0x001fe200078e022c */
[----:B------:R-:W2:Y:S08]  /*9cb70*/  LDL.LU R42, [R1+0x830] ;  /* 0x00083000012a7983 */ /* 0x000eb00000300800 */
[----:B------:R4:W-:Y:S01]  /*9cb80*/  @P6 STG.E.U16 desc[UR76][R10.64], R13 ;  /* 0x0000000d0a006986 */ /* 0x0009e2000c10154c */
[----:B------:R-:W-:Y:S01]  /*9cb90*/  ISETP.LT.AND P6, PT, R5, UR56, !P5 ;  /* 0x0000003805007c0c */ /* 0x000fe2000efc1270 */
[----:B-1----:R-:W-:Y:S01]  /*9cba0*/  UMOV UR58, UR74 ;  /* 0x0000004a003a7c82 */ /* 0x002fe20008000000 */
[----:B------:R-:W-:Y:S01]  /*9cbb0*/  UMOV UR56, UR75 ;  /* 0x0000004b00387c82 */ /* 0x000fe20008000000 */
[----:B------:R-:W0:Y:S01]  /*9cbc0*/  LDCU.64 UR74, c[0x0][0x398] ;  /* 0x00007300ff4a77ac */ /* 0x000e220008000a00 */
[----:B------:R-:W2:Y:S01]  /*9cbd0*/  LDL.LU R41, [R1+0x13c] ;  /* 0x00013c0001297983 */ /* 0x000ea20000300800 */
[----:B0-----:R-:W-:Y:S01]  /*9cbe0*/  UMOV UR60, UR74 ;  /* 0x0000004a003c7c82 */ /* 0x001fe20008000000 */
[----:B----4-:R-:W-:-:S07]  /*9cbf0*/  IMAD.WIDE R10, R48, 0x2, R46 ;  /* 0x00000002300a7825 */ /* 0x010fce00078e022e */
[----:B------:R0:W-:Y:S01]  /*9cc00*/  @P6 STG.E.U16 desc[UR76][R10.64], R43 ;  /* 0x0000002b0a006986 */ /* 0x0001e2000c10154c */
[----:B------:R-:W-:Y:S02]  /*9cc10*/  ISETP.LT.AND P6, PT, R6, UR58, !P5 ;  /* 0x0000003a06007c0c */ /* 0x000fe4000efc1270 */
[----:B------:R-:W-:Y:S01]  /*9cc20*/  PRMT R13, R43, 0x7632, R13 ;  /* 0x000076322b0d7816 */ /* 0x000fe2000000000d */
[----:B0-----:R-:W-:-:S10]  /*9cc30*/  IMAD.WIDE R10, R48, 0x2, R44 ;  /* 0x00000002300a7825 */ /* 0x001fd400078e022c */
[----:B------:R3:W-:Y:S01]  /*9cc40*/  @P6 STG.E.U16 desc[UR76][R10.64], R13 ;  /* 0x0000000d0a006986 */ /* 0x0007e2000c10154c */
[----:B------:R-:W-:Y:S01]  /*9cc50*/  ISETP.LT.AND P6, PT, R5, UR60, !P1 ;  /* 0x0000003c05007c0c */ /* 0x000fe2000cfc1270 */
[----:B------:R-:W-:Y:S02]  /*9cc60*/  IMAD.MOV.U32 R43, RZ, RZ, R40 ;  /* 0x000000ffff2b7224 */ /* 0x000fe400078e0028 */
[----:B------:R-:W4:Y:S04]  /*9cc70*/  LDL.LU R40, [R1+0x834] ;  /* 0x0008340001287983 */ /* 0x000f280000300800 */
[----:B------:R-:W2:Y:S04]  /*9cc80*/  LDL.LU R34, [R1+0x838] ;  /* 0x0008380001227983 */ /* 0x000ea80000300800 */
[----:B------:R-:W2:Y:S01]  /*9cc90*/  LDL.LU R48, [R1+0x110] ;  /* 0x0001100001307983 */ /* 0x000ea20000300800 */
[----:B---3--:R-:W-:-:S05]  /*9cca0*/  IMAD.WIDE R10, R35, 0x2, R46 ;  /* 0x00000002230a7825 */ /* 0x008fca00078e022e */
[----:B------:R0:W-:Y:S04]  /*9ccb0*/  @P6 STG.E.U16 desc[UR76][R10.64], R60 ;  /* 0x0000003c0a006986 */ /* 0x0001e8000c10154c */
[----:B0-----:R-:W3:Y:S04]  /*9ccc0*/  LDL.LU R10, [R1+0x10d8] ;  /* 0x0010d800010a7983 */ /* 0x001ee80000300800 */
[----:B------:R-:W2:Y:S01]  /*9ccd0*/  LDL.LU R11, [R1+0x10d4] ;  /* 0x0010d400010b7983 */ /* 0x000ea20000300800 */
[----:B------:R-:W-:Y:S01]  /*9cce0*/  UMOV UR58, UR75 ;  /* 0x0000004b003a7c82 */ /* 0x000fe20008000000 */
[----:B------:R-:W0:Y:S02]  /*9ccf0*/  LDCU.64 UR74, c[0x0][0x398] ;  /* 0x00007300ff4a77ac */ /* 0x000e240008000a00 */
[----:B0-----:R-:W-:Y:S01]  /*9cd00*/  UMOV UR60, UR75 ;  /* 0x0000004b003c7c82 */ /* 0x001fe20008000000 */
[----:B------:R-:W-:-:S02]  /*9cd10*/  R2UR.FILL UR75, R14 ;  /* 0x000000000e4b72ca */ /* 0x000fc400004e0000 */
[----:B------:R-:W4:Y:S01]  /*9cd20*/  LDL.LU R14, [R1+0x10e0] ;  /* 0x0010e000010e7983 */ /* 0x000f220000300800 */
[----:B------:R-:W-:Y:S02]  /*9cd30*/  UMOV UR62, UR74 ;  /* 0x0000004a003e7c82 */ /* 0x000fe40008000000 */
[----:B------:R-:W-:Y:S02]  /*9cd40*/  ISETP.LT.AND P6, PT, R6, UR62, !P1 ;  /* 0x0000003e06007c0c */ /* 0x000fe4000cfc1270 */
[C---:B------:R-:W-:Y:S02]  /*9cd50*/  LOP3.LUT P3, RZ, R7.reuse, 0x8, RZ, 0xc0, !PT ;  /* 0x0000000807ff7812 */ /* 0x040fe4000786c0ff */
[----:B------:R-:W-:Y:S02]  /*9cd60*/  PRMT R13, R60, 0x7632, R13 ;  /* 0x000076323c0d7816 */ /* 0x000fe4000000000d */
[C---:B------:R-:W-:Y:S02]  /*9cd70*/  LOP3.LUT P2, RZ, R7.reuse, 0x10, RZ, 0xc0, !PT ;  /* 0x0000001007ff7812 */ /* 0x040fe4000784c0ff */
[----:B------:R-:W-:-:S02]  /*9cd80*/  LOP3.LUT P4, RZ, R7, 0x20, RZ, 0xc0, !PT ;  /* 0x0000002007ff7812 */ /* 0x000fc4000788c0ff */
[----:B---3--:R-:W-:Y:S02]  /*9cd90*/  R2UR UR66, R10 ;  /* 0x000000000a4272ca */ /* 0x008fe400000e0000 */
[----:B--2---:R-:W-:Y:S01]  /*9cda0*/  R2UR UR64, R11 ;  /* 0x000000000b4072ca */ /* 0x004fe200000e0000 */
[----:B------:R-:W-:-:S05]  /*9cdb0*/  IMAD.WIDE R10, R35, 0x2, R44 ;  /* 0x00000002230a7825 */ /* 0x000fca00078e022c */
[----:B------:R0:W-:Y:S02]  /*9cdc0*/  @P6 STG.E.U16 desc[UR76][R10.64], R13 ;  /* 0x0000000d0a006986 */ /* 0x0001e4000c10154c */
[----:B0-----:R-:W-:Y:S01]  /*9cdd0*/  IMAD.WIDE R10, R42, 0x2, R46 ;  /* 0x000000022a0a7825 */ /* 0x001fe200078e022e */
[----:B------:R-:W-:-:S04]  /*9cde0*/  PRMT R13, R41, 0x7632, R13 ;  /* 0x00007632290d7816 */ /* 0x000fc8000000000d */
[----:B------:R0:W-:Y:S02]  /*9cdf0*/  @P3 STG.E.U16 desc[UR76][R10.64], R41 ;  /* 0x000000290a003986 */ /* 0x0001e4000c10154c */
[----:B0-----:R-:W-:Y:S02]  /*9ce00*/  IMAD.WIDE R10, R42, 0x2, R44 ;  /* 0x000000022a0a7825 */ /* 0x001fe400078e022c */
[----:B------:R-:W2:Y:S04]  /*9ce10*/  LDL.LU R41, [R1+0x83c] ;  /* 0x00083c0001297983 */ /* 0x000ea80000300800 */
[----:B------:R-:W3:Y:S04]  /*9ce20*/  LDL.LU R42, [R1+0x100] ;  /* 0x00010000012a7983 */ /* 0x000ee80000300800 */
[----:B------:R4:W-:Y:S02]  /*9ce30*/  @P2 STG.E.U16 desc[UR76][R10.64], R13 ;  /* 0x0000000d0a002986 */ /* 0x0009e4000c10154c */
[----:B----4-:R-:W-:Y:S01]  /*9ce40*/  IMAD.WIDE R10, R40, 0x2, R46 ;  /* 0x00000002280a7825 */ /* 0x010fe200078e022e */
[----:B------:R-:W-:-:S04]  /*9ce50*/  PRMT R13, R59, 0x7632, R13 ;  /* 0x000076323b0d7816 */ /* 0x000fc8000000000d */
[----:B------:R0:W-:Y:S02]  /*9ce60*/  @P4 STG.E.U16 desc[UR76][R10.64], R59 ;  /* 0x0000003b0a004986 */ /* 0x0001e4000c10154c */
[----:B0-----:R-:W-:Y:S02]  /*9ce70*/  IMAD.WIDE R10, R40, 0x2, R44 ;  /* 0x00000002280a7825 */ /* 0x001fe400078e022c */
[----:B------:R-:W4:Y:S04]  /*9ce80*/  LDL.LU R59, [R1+0x27c0] ;  /* 0x0027c000013b7983 */ /* 0x000f280000300800 */
[----:B------:R-:W4:Y:S01]  /*9ce90*/  LDL.LU R40, [R1+0x840] ;  /* 0x0008400001287983 */ /* 0x000f220000300800 */
[----:B------:R-:W-:-:S03]  /*9cea0*/  IMAD.MOV.U32 R35, RZ, RZ, R43 ;  /* 0x000000ffff237224 */ /* 0x000fc600078e002b */
[----:B------:R-:W4:Y:S01]  /*9ceb0*/  LDL.LU R43, [R1+0x844] ;  /* 0x00084400012b7983 */ /* 0x000f220000300800 */
[----:B------:R-:W-:-:S03]  /*9cec0*/  R2UR UR68, R14 ;  /* 0x000000000e4472ca */ /* 0x000fc600000e0000 */
[----:B------:R-:W4:Y:S01]  /*9ced0*/  LDL.LU R14, [R1+0x848] ;  /* 0x00084800010e7983 */ /* 0x000f220000300800 */
[----:B------:R-:W-:-:S03]  /*9cee0*/  R2UR UR62, R61 ;  /* 0x000000003d3e72ca */ /* 0x000fc600000e0000 */
[----:B------:R-:W4:Y:S01]  /*9cef0*/  LDL.LU R61, [R1+0x118] ;  /* 0x00011800013d7983 */ /* 0x000f220000300800 */
[C---:B------:R-:W-:Y:S02]  /*9cf00*/  LOP3.LUT P0, RZ, R7.reuse, 0x80, RZ, 0xc0, !PT ;  /* 0x0000008007ff7812 */ /* 0x040fe4000780c0ff */
[C---:B------:R-:W-:Y:S01]  /*9cf10*/  LOP3.LUT P5, RZ, R7.reuse, 0x200, RZ, 0xc0, !PT ;  /* 0x0000020007ff7812 */ /* 0x040fe200078ac0ff */
[----:B------:R-:W4:Y:S01]  /*9cf20*/  LDL.LU R60, [R1+0x84c] ;  /* 0x00084c00013c7983 */ /* 0x000f220000300800 */
[C---:B------:R-:W-:Y:S02]  /*9cf30*/  LOP3.LUT P3, RZ, R7.reuse, 0x400, RZ, 0xc0, !PT ;  /* 0x0000040007ff7812 */ /* 0x040fe4000786c0ff */
[----:B------:R-:W-:-:S07]  /*9cf40*/  LOP3.LUT P1, RZ, R7, 0x800, RZ, 0xc0, !PT ;  /* 0x0000080007ff7812 */ /* 0x000fce000782c0ff */
[----:B------:R0:W-:Y:S01]  /*9cf50*/  @P0 STG.E.U16 desc[UR76][R10.64], R13 ;  /* 0x0000000d0a000986 */ /* 0x0001e2000c10154c */
[----:B------:R-:W-:Y:S01]  /*9cf60*/  LOP3.LUT P4, RZ, R7, 0x4000, RZ, 0xc0, !PT ;  /* 0x0000400007ff7812 */ /* 0x000fe2000788c0ff */
[----:B0-----:R-:W-:Y:S01]  /*9cf70*/  IMAD.WIDE R10, R34, 0x2, R46 ;  /* 0x00000002220a7825 */ /* 0x001fe200078e022e */
[----:B------:R-:W-:-:S04]  /*9cf80*/  PRMT R13, R48, 0x7632, R13 ;  /* 0x00007632300d7816 */ /* 0x000fc8000000000d */
[----:B------:R0:W-:Y:S01]  /*9cf90*/  @P5 STG.E.U16 desc[UR76][R10.64], R48 ;  /* 0x000000300a005986 */ /* 0x0001e2000c10154c */
[C---:B------:R-:W-:Y:S01]  /*9cfa0*/  LOP3.LUT P2, RZ, R7.reuse, 0x10000, RZ, 0xc0, !PT ;  /* 0x0001000007ff7812 */ /* 0x040fe2000784c0ff */
[----:B0-----:R-:W-:Y:S02]  /*9cfb0*/  IMAD.WIDE R10, R34, 0x2, R44 ;  /* 0x00000002220a7825 */ /* 0x001fe400078e022c */
[----:B------:R-:W4:Y:S04]  /*9cfc0*/  LDL.LU R34, [R1+0x108] ;  /* 0x0001080001227983 */ /* 0x000f280000300800 */
[----:B------:R2:W-:Y:S04]  /*9cfd0*/  @P3 STG.E.U16 desc[UR76][R10.64], R13 ;  /* 0x0000000d0a003986 */ /* 0x0005e8000c10154c */
[----:B------:R-:W4:Y:S01]  /*9cfe0*/  LDL.LU R48, [R1+0x850] ;  /* 0x0008500001307983 */ /* 0x000f220000300800 */
[----:B------:R-:W-:-:S02]  /*9cff0*/  LOP3.LUT P6, RZ, R7, 0x2000000, RZ, 0xc0, !PT ;  /* 0x0200000007ff7812 */ /* 0x000fc400078cc0ff */
[----:B------:R-:W-:Y:S01]  /*9d000*/  LOP3.LUT R3, R3, 0xdfffffff, RZ, 0xc0, !PT ;  /* 0xdfffffff03037812 */ /* 0x000fe200078ec0ff */
[----:B--2---:R-:W-:-:S05]  /*9d010*/  IMAD.WIDE R10, R41, 0x2, R46 ;  /* 0x00000002290a7825 */ /* 0x004fca00078e022e */
[----:B---3--:R0:W-:Y:S01]  /*9d020*/  @P1 STG.E.U16 desc[UR76][R10.64], R42 ;  /* 0x0000002a0a001986 */ /* 0x0081e2000c10154c */
[----:B------:R-:W-:Y:S01]  /*9d030*/  PRMT R13, R42, 0x7632, R13 ;  /* 0x000076322a0d7816 */ /* 0x000fe2000000000d */
[----:B0-----:R-:W-:Y:S02]  /*9d040*/  IMAD.WIDE R10, R41, 0x2, R44 ;  /* 0x00000002290a7825 */ /* 0x001fe400078e022c */
[----:B------:R-:W2:Y:S04]  /*9d050*/  LDL.LU R41, [R1+0x11c] ;  /* 0x00011c0001297983 */ /* 0x000ea80000300800 */
[----:B------:R4:W-:Y:S04]  /*9d060*/  @P4 STG.E.U16 desc[UR76][R10.64], R13 ;  /* 0x0000000d0a004986 */ /* 0x0009e8000c10154c */
[----:B------:R-:W3:Y:S01]  /*9d070*/  LDL.LU R42, [R1+0x854] ;  /* 0x00085400012a7983 */ /* 0x000ee20000300800 */
[----:B----4-:R-:W-:-:S05]  /*9d080*/  IMAD.WIDE R10, R40, 0x2, R46 ;  /* 0x00000002280a7825 */ /* 0x010fca00078e022e */
[----:B------:R0:W-:Y:S02]  /*9d090*/  @P2 STG.E.U16 desc[UR76][R10.64], R36 ;  /* 0x000000240a002986 */ /* 0x0001e4000c10154c */
[----:B0-----:R-:W-:Y:S02]  /*9d0a0*/  IMAD.WIDE R10, R40, 0x2, R44 ;  /* 0x00000002280a7825 */ /* 0x001fe400078e022c */
[----:B------:R-:W4:Y:S01]  /*9d0b0*/  LDL.LU R40, [R1+0x10c] ;  /* 0x00010c0001287983 */ /* 0x000f220000300800 */
[----:B------:R-:W-:Y:S02]  /*9d0c0*/  @P6 LOP3.LUT R3, R3, 0x20000000, RZ, 0xfc, !PT ;  /* 0x2000000003036812 */ /* 0x000fe400078efcff */
[----:B------:R-:W-:Y:S02]  /*9d0d0*/  LOP3.LUT P6, RZ, R7, 0x1000000, RZ, 0xc0, !PT ;  /* 0x0100000007ff7812 */ /* 0x000fe400078cc0ff */
[----:B------:R-:W-:-:S11]  /*9d0e0*/  LOP3.LUT R3, R3, 0xbfffffff, RZ, 0xc0, !PT ;  /* 0xbfffffff03037812 */ /* 0x000fd600078ec0ff */
[----:B------:R-:W-:Y:S02]  /*9d0f0*/  @P6 LOP3.LUT R3, R3, 0x40000000, RZ, 0xfc, !PT ;  /* 0x4000000003036812 */ /* 0x000fe400078efcff */
[----:B------:R-:W-:Y:S02]  /*9d100*/  LOP3.LUT P6, RZ, R7, 0x800000, RZ, 0xc0, !PT ;  /* 0x0080000007ff7812 */ /* 0x000fe400078cc0ff */
[----:B------:R-:W-:Y:S02]  /*9d110*/  LOP3.LUT R3, R3, 0x7fffffff, RZ, 0xc0, !PT ;  /* 0x7fffffff03037812 */ /* 0x000fe400078ec0ff */
[----:B------:R-:W-:-:S09]  /*9d120*/  LOP3.LUT P5, RZ, R7, 0x80000, RZ, 0xc0, !PT ;  /* 0x0008000007ff7812 */ /* 0x000fd200078ac0ff */
[----:B------:R-:W-:Y:S02]  /*9d130*/  @P6 LOP3.LUT R3, R3, 0x80000000, RZ, 0xfc, !PT ;  /* 0x8000000003036812 */ /* 0x000fe400078efcff */
[----:B------:R-:W-:Y:S02]  /*9d140*/  LOP3.LUT P6, RZ, R7, 0x400000, RZ, 0xc0, !PT ;  /* 0x0040000007ff7812 */ /* 0x000fe400078cc0ff */
[----:B------:R-:W-:Y:S02]  /*9d150*/  LOP3.LUT R59, R59, 0xfffffffe, RZ, 0xc0, !PT ;  /* 0xfffffffe3b3b7812 */ /* 0x000fe400078ec0ff */
[----:B------:R-:W-:Y:S02]  /*9d160*/  PRMT R13, R36, 0x7632, R13 ;  /* 0x00007632240d7816 */ /* 0x000fe4000000000d */
[----:B------:R-:W4:Y:S07]  /*9d170*/  LDL.LU R36, [R1+0x27bc] ;  /* 0x0027bc0001247983 */ /* 0x000f2e0000300800 */
[----:B------:R-:W-:-:S02]  /*9d180*/  @P6 LOP3.LUT R59, R59, 0x1, RZ, 0xfc, !PT ;  /* 0x000000013b3b6812 */ /* 0x000fc400078efcff */
[----:B------:R-:W-:Y:S01]  /*9d190*/  LOP3.LUT P6, RZ, R7, 0x100000, RZ, 0xc0, !PT ;  /* 0x0010000007ff7812 */ /* 0x000fe200078cc0ff */
[----:B------:R0:W-:Y:S02]  /*9d1a0*/  @P5 STG.E.U16 desc[UR76][R10.64], R13 ;  /* 0x0000000d0a005986 */ /* 0x0001e4000c10154c */
[----:B0-----:R-:W-:-:S10]  /*9d1b0*/  IMAD.WIDE R10, R43, 0x2, R46 ;  /* 0x000000022b0a7825 */ /* 0x001fd400078e022e */
[----:B------:R0:W-:Y:S01]  /*9d1c0*/  @P6 STG.E.U16 desc[UR76][R10.64], R35 ;  /* 0x000000230a006986 */ /* 0x0001e2000c10154c */
[----:B------:R-:W-:Y:S01]  /*9d1d0*/  LOP3.LUT P6, RZ, R59, 0x1, RZ, 0xc0, !PT ;  /* 0x000000013bff7812 */ /* 0x000fe200078cc0ff */
[----:B------:R-:W-:-:S05]  /*9d1e0*/  IMAD.MOV.U32 R59, RZ, RZ, R35 ;  /* 0x000000ffff3b7224 */ /* 0x000fca00078e0023 */
[----:B------:R-:W-:Y:S01]  /*9d1f0*/  PRMT R13, R59, 0x7632, R13 ;  /* 0x000076323b0d7816 */ /* 0x000fe2000000000d */
[----:B0-----:R-:W-:Y:S01]  /*9d200*/  IMAD.WIDE R10, R43, 0x2, R44 ;  /* 0x000000022b0a7825 */ /* 0x001fe200078e022c */
[----:B------:R-:W-:Y:S01]  /*9d210*/  LOP3.LUT P0, RZ, R7, 0x4000000, RZ, 0xc0, !PT ;  /* 0x0400000007ff7812 */ /* 0x000fe2000780c0ff */
[----:B------:R-:W4:Y:S04]  /*9d220*/  LDL.LU R35, [R1+0x858] ;  /* 0x0008580001237983 */ /* 0x000f280000300800 */
[----:B------:R0:W-:Y:S01]  /*9d230*/  @P6 STG.E.U16 desc[UR76][R10.64], R13 ;  /* 0x0000000d0a006986 */ /* 0x0001e2000c10154c */
[----:B------:R-:W-:Y:S02]  /*9d240*/  LOP3.LUT P6, RZ, R3, 0x80000000, RZ, 0xc0, !PT ;  /* 0x8000000003ff7812 */ /* 0x000fe400078cc0ff */
[----:B------:R-:W-:Y:S01]  /*9d250*/  LOP3.LUT P3, RZ, R7, 0x8000000, RZ, 0xc0, !PT ;  /* 0x0800000007ff7812 */ /* 0x000fe2000786c0ff */
[----:B------:R-:W4:Y:S01]  /*9d260*/  LDL.LU R43, [R1+0xf0] ;  /* 0x0000f000012b7983 */ /* 0x000f220000300800 */
[----:B0-----:R-:W-:-:S09]  /*9d270*/  IMAD.WIDE R10, R14, 0x2, R46 ;  /* 0x000000020e0a7825 */ /* 0x001fd200078e022e */
[----:B------:R0:W-:Y:S01]  /*9d280*/  @P6 STG.E.U16 desc[UR76][R10.64], R61 ;  /* 0x0000003d0a006986 */ /* 0x0001e2000c10154c */
[----:B------:R-:W-:Y:S02]  /*9d290*/  LOP3.LUT P6, RZ, R3, 0x40000000, RZ, 0xc0, !PT ;  /* 0x4000000003ff7812 */ /* 0x000fe400078cc0ff */
[----:B------:R-:W-:Y:S01]  /*9d2a0*/  PRMT R13, R61, 0x7632, R13 ;  /* 0x000076323d0d7816 */ /* 0x000fe2000000000d */
[----:B0-----:R-:W-:-:S10]  /*9d2b0*/  IMAD.WIDE R10, R14, 0x2, R44 ;  /* 0x000000020e0a7825 */ /* 0x001fd400078e022c */
[----:B------:R0:W-:Y:S01]  /*9d2c0*/  @P6 STG.E.U16 desc[UR76][R10.64], R13 ;  /* 0x0000000d0a006986 */ /* 0x0001e2000c10154c */
[----:B------:R-:W-:Y:S01]  /*9d2d0*/  LOP3.LUT P6, RZ, R3, 0x20000000, RZ, 0xc0, !PT ;  /* 0x2000000003ff7812 */ /* 0x000fe200078cc0ff */
[----:B0-----:R-:W-:Y:S01]  /*9d2e0*/  IMAD.WIDE R10, R60, 0x2, R46 ;  /* 0x000000023c0a7825 */ /* 0x001fe200078e022e */
[----:B------:R-:W-:-:S11]  /*9d2f0*/  PRMT R13, R34, 0x7632, R13 ;  /* 0x00007632220d7816 */ /* 0x000fd6000000000d */
[----:B------:R0:W-:Y:S01]  /*9d300*/  @P6 STG.E.U16 desc[UR76][R10.64], R34 ;  /* 0x000000220a006986 */ /* 0x0001e2000c10154c */
[----:B------:R-:W-:Y:S01]  /*9d310*/  LOP3.LUT P1, RZ, R7, 0x10000000, RZ, 0xc0, !PT ;  /* 0x1000000007ff7812 */ /* 0x000fe2000782c0ff */
[----:B0-----:R-:W-:-:S05]  /*9d320*/  IMAD.WIDE R10, R60, 0x2, R44 ;  /* 0x000000023c0a7825 */ /* 0x001fca00078e022c */
[----:B------:R0:W-:Y:S01]  /*9d330*/  @P0 STG.E.U16 desc[UR76][R10.64], R13 ;  /* 0x0000000d0a000986 */ /* 0x0001e2000c10154c */
[----:B------:R-:W-:Y:S01]  /*9d340*/  LOP3.LUT P4, RZ, R7, 0x20000000, RZ, 0xc0, !PT ;  /* 0x2000000007ff7812 */ /* 0x000fe2000788c0ff */
[----:B0-----:R-:W-:-:S05]  /*9d350*/  IMAD.WIDE R10, R48, 0x2, R46 ;  /* 0x00000002300a7825 */ /* 0x001fca00078e022e */
[----:B--2---:R0:W-:Y:S01]  /*9d360*/  @P3 STG.E.U16 desc[UR76][R10.64], R41 ;  /* 0x000000290a003986 */ /* 0x0041e2000c10154c */
[----:B------:R-:W-:Y:S01]  /*9d370*/  PRMT R13, R41, 0x7632, R13 ;  /* 0x00007632290d7816 */ /* 0x000fe2000000000d */
[----:B0-----:R-:W-:Y:S02]  /*9d380*/  IMAD.WIDE R10, R48, 0x2, R44 ;  /* 0x00000002300a7825 */ /* 0x001fe400078e022c */
[----:B------:R-:W2:Y:S04]  /*9d390*/  LDL.LU R48, [R1+0x85c] ;  /* 0x00085c0001307983 */ /* 0x000ea80000300800 */
[----:B------:R-:W2:Y:S04]  /*9d3a0*/  LDL.LU R41, [R1+0xe0] ;  /* 0x0000e00001297983 */ /* 0x000ea80000300800 */
[----:B------:R3:W-:Y:S02]  /*9d3b0*/  @P1 STG.E.U16 desc[UR76][R10.64], R13 ;  /* 0x0000000d0a001986 */ /* 0x0007e4000c10154c */
[----:B---3--:R-:W-:-:S05]  /*9d3c0*/  IMAD.WIDE R10, R42, 0x2, R46 ;  /* 0x000000022a0a7825 */ /* 0x008fca00078e022e */
[----:B----4-:R0:W-:Y:S01]  /*9d3d0*/  @P4 STG.E.U16 desc[UR76][R10.64], R40 ;  /* 0x000000280a004986 */ /* 0x0101e2000c10154c */
[----:B------:R-:W-:-:S03]  /*9d3e0*/  PRMT R13, R40, 0x7632, R13 ;  /* 0x00007632280d7816 */ /* 0x000fc6000000000d */
[----:B0-----:R-:W3:Y:S04]  /*9d3f0*/  LDL.LU R40, [R1+0x860] ;  /* 0x0008600001287983 */ /* 0x001ee80000300800 */
[----:B------:R-:W4:Y:S01]  /*9d400*/  LDL.LU R34, [R1+0xf4] ;  /* 0x0000f40001227983 */ /* 0x000f220000300800 */
[----:B------:R-:W-:-:S03]  /*9d410*/  IMAD.WIDE R10, R42, 0x2, R44 ;  /* 0x000000022a0a7825 */ /* 0x000fc600078e022c */
[----:B------:R-:W4:Y:S01]  /*9d420*/  LDL.LU R42, [R1+0x864] ;  /* 0x00086400012a7983 */ /* 0x000f220000300800 */
[----:B------:R-:W-:Y:S02]  /*9d430*/  LOP3.LUT R3, R3, 0xfdffffff, RZ, 0xc0, !PT ;  /* 0xfdffffff03037812 */ /* 0x000fe400078ec0ff */
[C---:B------:R-:W-:Y:S01]  /*9d440*/  LOP3.LUT P2, RZ, R7.reuse, 0x40000000, RZ, 0xc0, !PT ;  /* 0x4000000007ff7812 */ /* 0x040fe2000784c0ff */
[----:B------:R-:W4:Y:S01]  /*9d450*/  LDL.LU R61, [R1+0x868] ;  /* 0x00086800013d7983 */ /* 0x000f220000300800 */
[----:B------:R-:W-:-:S03]  /*9d460*/  LOP3.LUT P5, RZ, R7, 0x80000000, RZ, 0xc0, !PT ;  /* 0x8000000007ff7812 */ /* 0x000fc600078ac0ff */
[----:B------:R-:W4:Y:S01]  /*9d470*/  LDL.LU R60, [R1+0xf8] ;  /* 0x0000f800013c7983 */ /* 0x000f220000300800 */
[----:B------:R-:W-:-:S13]  /*9d480*/  LOP3.LUT P6, RZ, R36, 0x200, RZ, 0xc0, !PT ;  /* 0x0000020024ff7812 */ /* 0x000fda00078cc0ff */
[----:B------:R-:W-:Y:S02]  /*9d490*/  @P6 LOP3.LUT R3, R3, 0x2000000, RZ, 0xfc, !PT ;  /* 0x0200000003036812 */ /* 0x000fe400078efcff */
[C---:B------:R-:W-:Y:S02]  /*9d4a0*/  LOP3.LUT P6, RZ, R36.reuse, 0x100, RZ, 0xc0, !PT ;  /* 0x0000010024ff7812 */ /* 0x040fe400078cc0ff */
[----:B------:R-:W-:Y:S01]  /*9d4b0*/  LOP3.LUT R3, R3, 0xfbffffff, RZ, 0xc0, !PT ;  /* 0xfbffffff03037812 */ /* 0x000fe200078ec0ff */
[----:B------:R0:W-:Y:S01]  /*9d4c0*/  @P2 STG.E.U16 desc[UR76][R10.64], R13 ;  /* 0x0000000d0a002986 */ /* 0x0001e2000c10154c */
[C---:B------:R-:W-:Y:S02]  /*9d4d0*/  LOP3.LUT P3, RZ, R36.reuse, 0x1, RZ, 0xc0, !PT ;  /* 0x0000000124ff7812 */ /* 0x040fe4000786c0ff */
[----:B------:R-:W-:-:S07]  /*9d4e0*/  LOP3.LUT P0, RZ, R36, 0x2, RZ, 0xc0, !PT ;  /* 0x0000000224ff7812 */ /* 0x000fce000780c0ff */
[----:B------:R-:W-:Y:S02]  /*9d4f0*/  @P6 LOP3.LUT R3, R3, 0x4000000, RZ, 0xfc, !PT ;  /* 0x0400000003036812 */ /* 0x000fe400078efcff */
[C---:B------:R-:W-:Y:S02]  /*9d500*/  LOP3.LUT P6, RZ, R36.reuse, 0x80, RZ, 0xc0, !PT ;  /* 0x0000008024ff7812 */ /* 0x040fe400078cc0ff */
[----:B------:R-:W-:Y:S01]  /*9d510*/  LOP3.LUT R3, R3, 0xf7ffffff, RZ, 0xc0, !PT ;  /* 0xf7ffffff03037812 */ /* 0x000fe200078ec0ff */
[----:B0-----:R-:W-:Y:S01]  /*9d520*/  IMAD.WIDE R10, R35, 0x2, R46 ;  /* 0x00000002230a7825 */ /* 0x001fe200078e022e */
[----:B------:R-:W-:-:S04]  /*9d530*/  LOP3.LUT P4, RZ, R36, 0x4, RZ, 0xc0, !PT ;  /* 0x0000000424ff7812 */ /* 0x000fc8000788c0ff */
[----:B------:R0:W-:Y:S01]  /*9d540*/  @P5 STG.E.U16 desc[UR76][R10.64], R43 ;  /* 0x0000002b0a005986 */ /* 0x0001e2000c10154c */
[----:B------:R-:W-:-:S04]  /*9d550*/  PRMT R13, R43, 0x7632, R13 ;  /* 0x000076322b0d7816 */ /* 0x000fc8000000000d */
[----:B------:R-:W-:Y:S01]  /*9d560*/  @P6 LOP3.LUT R3, R3, 0x8000000, RZ, 0xfc, !PT ;  /* 0x0800000003036812 */ /* 0x000fe200078efcff */
[----:B0-----:R-:W-:Y:S01]  /*9d570*/  IMAD.WIDE R10, R35, 0x2, R44 ;  /* 0x00000002230a7825 */ /* 0x001fe200078e022c */
[C---:B------:R-:W-:Y:S01]  /*9d580*/  LOP3.LUT P6, RZ, R36.reuse, 0x40, RZ, 0xc0, !PT ;  /* 0x0000004024ff7812 */ /* 0x040fe200078cc0ff */
[----:B------:R-:W4:Y:S04]  /*9d590*/  LDL.LU R35, [R1+0x86c] ;  /* 0x00086c0001237983 */ /* 0x000f280000300800 */
[----:B------:R2:W-:Y:S01]  /*9d5a0*/  @P3 STG.E.U16 desc[UR76][R10.64], R13 ;  /* 0x0000000d0a003986 */ /* 0x0005e2000c10154c */
[C---:B------:R-:W-:Y:S02]  /*9d5b0*/  LOP3.LUT P1, RZ, R36.reuse, 0x8, RZ, 0xc0, !PT ;  /* 0x0000000824ff7812 */ /* 0x040fe4000782c0ff */
[----:B------:R-:W-:Y:S01]  /*9d5c0*/  LOP3.LUT P5, RZ, R36, 0x10, RZ, 0xc0, !PT ;  /* 0x0000001024ff7812 */ /* 0x000fe200078ac0ff */
[----:B------:R-:W4:Y:S01]  /*9d5d0*/  LDL.LU R43, [R1+0xe8] ;  /* 0x0000e800012b7983 */ /* 0x000f220000300800 */
[----:B------:R-:W-:-:S04]  /*9d5e0*/  LOP3.LUT R3, R3, 0xefffffff, RZ, 0xc0, !PT ;  /* 0xefffffff03037812 */ /* 0x000fc800078ec0ff */
[----:B------:R-:W-:Y:S02]  /*9d5f0*/  @P6 LOP3.LUT R3, R3, 0x10000000, RZ, 0xfc, !PT ;  /* 0x1000000003036812 */ /* 0x000fe400078efcff */
[----:B------:R-:W-:Y:S01]  /*9d600*/  LOP3.LUT P6, RZ, R36, 0x20, RZ, 0xc0, !PT ;  /* 0x0000002024ff7812 */ /* 0x000fe200078cc0ff */
[----:B--2---:R-:W-:Y:S01]  /*9d610*/  IMAD.WIDE R10, R48, 0x2, R46 ;  /* 0x00000002300a7825 */ /* 0x004fe200078e022e */
[----:B------:R-:W-:-:S04]  /*9d620*/  PRMT R13, R41, 0x7632, R13 ;  /* 0x00007632290d7816 */ /* 0x000fc8000000000d */
[----:B------:R0:W-:Y:S02]  /*9d630*/  @P0 STG.E.U16 desc[UR76][R10.64], R41 ;  /* 0x000000290a000986 */ /* 0x0001e4000c10154c */
[----:B0-----:R-:W-:Y:S02]  /*9d640*/  IMAD.WIDE R10, R48, 0x2, R44 ;  /* 0x00000002300a7825 */ /* 0x001fe400078e022c */
[----:B------:R-:W2:Y:S04]  /*9d650*/  LDL.LU R48, [R1+0x870] ;  /* 0x0008700001307983 */ /* 0x000ea80000300800 */
[----:B------:R3:W-:Y:S04]  /*9d660*/  @P4 STG.E.U16 desc[UR76][R10.64], R13 ;  /* 0x0000000d0a004986 */ /* 0x0007e8000c10154c */
[----:B------:R-:W2:Y:S01]  /*9d670*/  LDL.LU R41, [R1+0x874] ;  /* 0x0008740001297983 */ /* 0x000ea20000300800 */
[----:B---3--:R-:W-:Y:S01]  /*9d680*/  IMAD.WIDE R10, R40, 0x2, R46 ;  /* 0x00000002280a7825 */ /* 0x008fe200078e022e */
[----:B----4-:R-:W-:-:S04]  /*9d690*/  PRMT R13, R34, 0x7632, R13 ;  /* 0x00007632220d7816 */ /* 0x010fc8000000000d */
[----:B------:R0:W-:Y:S02]  /*9d6a0*/  @P1 STG.E.U16 desc[UR76][R10.64], R34 ;  /* 0x000000220a001986 */ /* 0x0001e4000c10154c */
[----:B0-----:R-:W-:Y:S02]  /*9d6b0*/  IMAD.WIDE R10, R40, 0x2, R44 ;  /* 0x00000002280a7825 */ /* 0x001fe400078e022c */
[----:B------:R-:W3:Y:S04]  /*9d6c0*/  LDL.LU R40, [R1+0xec] ;  /* 0x0000ec0001287983 */ /* 0x000ee80000300800 */
[----:B------:R0:W-:Y:S04]  /*9d6d0*/  @P5 STG.E.U16 desc[UR76][R10.64], R13 ;  /* 0x0000000d0a005986 */ /* 0x0001e8000c10154c */
[----:B------:R-:W4:Y:S01]  /*9d6e0*/  LDL.LU R34, [R1+0x878] ;  /* 0x0008780001227983 */ /* 0x000f220000300800 */
[----:B0-----:R-:W-:Y:S01]  /*9d6f0*/  IMAD.WIDE R10, R42, 0x2, R46 ;  /* 0x000000022a0a7825 */ /* 0x001fe200078e022e */
[----:B------:R-:W-:-:S04]  /*9d700*/  PRMT R13, R37, 0x7632, R13 ;  /* 0x00007632250d7816 */ /* 0x000fc8000000000d */
[----:B------:R0:W-:Y:S02]  /*9d710*/  @P6 STG.E.U16 desc[UR76][R10.64], R37 ;  /* 0x000000250a006986 */ /* 0x0001e4000c10154c */
[----:B0-----:R-:W-:Y:S02]  /*9d720*/  IMAD.WIDE R10, R42, 0x2, R44 ;  /* 0x000000022a0a7825 */ /* 0x001fe400078e022c */
[----:B------:R-:W3:Y:S04]  /*9d730*/  LDL.LU R42, [R1+0xd0] ;  /* 0x0000d000012a7983 */ /* 0x000ee80000300800 */
[----:B------:R-:W3:Y:S01]  /*9d740*/  LDL.LU R37, [R1+0x27b8] ;  /* 0x0027b80001257983 */ /* 0x000ee20000300800 */
[----:B------:R-:W-:-:S13]  /*9d750*/  LOP3.LUT P6, RZ, R3, 0x10000000, RZ, 0xc0, !PT ;  /* 0x1000000003ff7812 */ /* 0x000fda00078cc0ff */
[----:B------:R0:W-:Y:S01]  /*9d760*/  @P6 STG.E.U16 desc[UR76][R10.64], R13 ;  /* 0x0000000d0a006986 */ /* 0x0001e2000c10154c */
[----:B------:R-:W-:Y:S01]  /*9d770*/  LOP3.LUT P6, RZ, R3, 0x8000000, RZ, 0xc0, !PT ;  /* 0x0800000003ff7812 */ /* 0x000fe200078cc0ff */
[----:B0-----:R-:W-:-:S12]  /*9d780*/  IMAD.WIDE R10, R61, 0x2, R46 ;  /* 0x000000023d0a7825 */ /* 0x001fd800078e022e */
[----:B------:R0:W-:Y:S01]  /*9d790*/  @P6 STG.E.U16 desc[UR76][R10.64], R60 ;  /* 0x0000003c0a006986 */ /* 0x0001e2000c10154c */
[----:B------:R-:W-:Y:S02]  /*9d7a0*/  LOP3.LUT P6, RZ, R3, 0x4000000, RZ, 0xc0, !PT ;  /* 0x0400000003ff7812 */ /* 0x000fe400078cc0ff */
[----:B------:R-:W-:Y:S01]  /*9d7b0*/  PRMT R13, R60, 0x7632, R13 ;  /* 0x000076323c0d7816 */ /* 0x000fe2000000000d */
[----:B0-----:R-:W-:-:S10]  /*9d7c0*/  IMAD.WIDE R10, R61, 0x2, R44 ;  /* 0x000000023d0a7825 */ /* 0x001fd400078e022c */
[----:B------:R0:W-:Y:S01]  /*9d7d0*/  @P6 STG.E.U16 desc[UR76][R10.64], R13 ;  /* 0x0000000d0a006986 */ /* 0x0001e2000c10154c */
[----:B------:R-:W-:Y:S02]  /*9d7e0*/  LOP3.LUT P6, RZ, R3, 0x2000000, RZ, 0xc0, !PT ;  /* 0x0200000003ff7812 */ /* 0x000fe400078cc0ff */
[C---:B------:R-:W-:Y:S02]  /*9d7f0*/  LOP3.LUT P2, RZ, R36.reuse, 0x400, RZ, 0xc0, !PT ;  /* 0x0000040024ff7812 */ /* 0x040fe4000784c0ff */
[----:B------:R-:W-:Y:S01]  /*9d800*/  LOP3.LUT P3, RZ, R36, 0x800, RZ, 0xc0, !PT ;  /* 0x0000080024ff7812 */ /* 0x000fe2000786c0ff */
[----:B0-----:R-:W-:Y:S01]  /*9d810*/  IMAD.WIDE R10, R35, 0x2, R46 ;  /* 0x00000002230a7825 */ /* 0x001fe200078e022e */
[----:B------:R-:W-:-:S07]  /*9d820*/  PRMT R13, R43, 0x7632, R13 ;  /* 0x000076322b0d7816 */ /* 0x000fce000000000d */
[----:B------:R0:W-:Y:S01]  /*9d830*/  @P6 STG.E.U16 desc[UR76][R10.64], R43 ;  /* 0x0000002b0a006986 */ /* 0x0001e2000c10154c */
[----:B------:R-:W-:Y:S01]  /*9d840*/  LOP3.LUT P0, RZ, R36, 0x1000, RZ, 0xc0, !PT ;  /* 0x0000100024ff7812 */ /* 0x000fe2000780c0ff */
[----:B0-----:R-:W-:-:S05]  /*9d850*/  IMAD.WIDE R10, R35, 0x2, R44 ;  /* 0x00000002230a7825 */ /* 0x001fca00078e022c */
[----:B------:R2:W-:Y:S01]  /*9d860*/  @P2 STG.E.U16 desc[UR76][R10.64], R13 ;  /* 0x0000000d0a002986 */ /* 0x0005e2000c10154c */
[----:B------:R-:W-:Y:S01]  /*9d870*/  LOP3.LUT P4, RZ, R36, 0x2000, RZ, 0xc0, !PT ;  /* 0x0000200024ff7812 */ /* 0x000fe2000788c0ff */
[----:B--2---:R-:W-:-:S05]  /*9d880*/  IMAD.WIDE R10, R48, 0x2, R46 ;  /* 0x00000002300a7825 */ /* 0x004fca00078e022e */
[----:B---3--:R0:W-:Y:S01]  /*9d890*/  @P3 STG.E.U16 desc[UR76][R10.64], R37 ;  /* 0x000000250a003986 */ /* 0x0081e2000c10154c */
[----:B------:R-:W-:Y:S01]  /*9d8a0*/  PRMT R13, R37, 0x7632, R13 ;  /* 0x00007632250d7816 */ /* 0x000fe2000000000d */
[----:B0-----:R-:W-:Y:S02]  /*9d8b0*/  IMAD.WIDE R10, R48, 0x2, R44 ;  /* 0x00000002300a7825 */ /* 0x001fe400078e022c */
[----:B------:R-:W2:Y:S04]  /*9d8c0*/  LDL.LU R37, [R1+0x27b4] ;  /* 0x0027b40001257983 */ /* 0x000ea80000300800 */
[----:B------:R0:W-:Y:S02]  /*9d8d0*/  @P0 STG.E.U16 desc[UR76][R10.64], R13 ;  /* 0x0000000d0a000986 */ /* 0x0001e4000c10154c */
[----:B0-----:R-:W-:-:S05]  /*9d8e0*/  IMAD.WIDE R10, R41, 0x2, R46 ;  /* 0x00000002290a7825 */ /* 0x001fca00078e022e */
[----:B------:R0:W-:Y:S02]  /*9d8f0*/  @P4 STG.E.U16 desc[UR76][R10.64], R40 ;  /* 0x000000280a004986 */ /* 0x0001e4000c10154c */
[----:B0-----:R-:W-:Y:S02]  /*9d900*/  IMAD.WIDE R10, R41, 0x2, R44 ;  /* 0x00000002290a7825 */ /* 0x001fe400078e022c */
[----:B------:R-:W3:Y:S04]  /*9d910*/  LDL.LU R41, [R1+0x87c] ;  /* 0x00087c0001297983 */ /* 0x000ee80000300800 */
[----:B------:R-:W2:Y:S01]  /*9d920*/  LDL.LU R59, [R1+0xc0] ;  /* 0x0000c000013b7983 */ /* 0x000ea20000300800 */
[----:B------:R-:W-:-:S03]  /*9d930*/  PRMT R13, R40, 0x7632, R13 ;  /* 0x00007632280d7816 */ /* 0x000fc6000000000d */
[----:B------:R-:W2:Y:S04]  /*9d940*/  LDL.LU R40, [R1+0x880] ;  /* 0x0008800001287983 */ /* 0x000ea80000300800 */
[----:B------:R-:W2:Y:S04]  /*9d950*/  LDL.LU R43, [R1+0xd4] ;  /* 0x0000d400012b7983 */ /* 0x000ea80000300800 */
[----:B------:R-:W2:Y:S04]  /*9d960*/  LDL.LU R48, [R1+0x884] ;  /* 0x0008840001307983 */ /* 0x000ea80000300800 */
[----:B------:R-:W2:Y:S04]  /*9d970*/  LDL.LU R14, [R1+0xc4] ;  /* 0x0000c400010e7983 */ /* 0x000ea80000300800 */
[----:B------:R-:W2:Y:S01]  /*9d980*/  LDL.LU R61, [R1+0x888] ;  /* 0x00088800013d7983 */ /* 0x000ea20000300800 */
[----:B------:R-:W-:-:S03]  /*9d990*/  LOP3.LUT P1, RZ, R36, 0x4000, RZ, 0xc0, !PT ;  /* 0x0000400024ff7812 */ /* 0x000fc6000782c0ff */
[----:B------:R-:W2:Y:S01]  /*9d9a0*/  LDL.LU R60, [R1+0xd8] ;  /* 0x0000d800013c7983 */ /* 0x000ea20000300800 */
[C---:B------:R-:W-:Y:S02]  /*9d9b0*/  LOP3.LUT P5, RZ, R36.reuse, 0x8000, RZ, 0xc0, !PT ;  /* 0x0000800024ff7812 */ /* 0x040fe400078ac0ff */
[C---:B------:R-:W-:Y:S01]  /*9d9c0*/  LOP3.LUT P3, RZ, R36.reuse, 0x10000, RZ, 0xc0, !PT ;  /* 0x0001000024ff7812 */ /* 0x040fe2000786c0ff */
[----:B------:R-:W2:Y:S01]  /*9d9d0*/  LDL.LU R35, [R1+0x88c] ;  /* 0x00088c0001237983 */ /* 0x000ea20000300800 */
[----:B------:R-:W-:-:S05]  /*9d9e0*/  LOP3.LUT P2, RZ, R36, 0x20000, RZ, 0xc0, !PT ;  /* 0x0002000024ff7812 */ /* 0x000fca000784c0ff */
[----:B------:R4:W-:Y:S01]  /*9d9f0*/  @P1 STG.E.U16 desc[UR76][R10.64], R13 ;  /* 0x0000000d0a001986 */ /* 0x0009e2000c10154c */
[----:B------:R-:W-:Y:S01]  /*9da00*/  LOP3.LUT P4, RZ, R36, 0x100000, RZ, 0xc0, !PT ;  /* 0x0010000024ff7812 */ /* 0x000fe2000788c0ff */
[----:B----4-:R-:W-:Y:S01]  /*9da10*/  IMAD.WIDE R10, R34, 0x2, R46 ;  /* 0x00000002220a7825 */ /* 0x010fe200078e022e */
[----:B------:R-:W-:-:S04]  /*9da20*/  PRMT R13, R42, 0x7632, R13 ;  /* 0x000076322a0d7816 */ /* 0x000fc8000000000d */
[----:B------:R0:W-:Y:S01]  /*9da30*/  @P5 STG.E.U16 desc[UR76][R10.64], R42 ;  /* 0x0000002a0a005986 */ /* 0x0001e2000c10154c */
[----:B------:R-:W-:Y:S01]  /*9da40*/  LOP3.LUT P0, RZ, R36, 0x200000, RZ, 0xc0, !PT ;  /* 0x0020000024ff7812 */ /* 0x000fe2000780c0ff */
[----:B0-----:R-:W-:Y:S02]  /*9da50*/  IMAD.WIDE R10, R34, 0x2, R44 ;  /* 0x00000002220a7825 */ /* 0x001fe400078e022c */
[----:B------:R-:W4:Y:S04]  /*9da60*/  LDL.LU R34, [R1+0xc8] ;  /* 0x0000c80001227983 */ /* 0x000f280000300800 */
[----:B------:R3:W-:Y:S04]  /*9da70*/  @P3 STG.E.U16 desc[UR76][R10.64], R13 ;  /* 0x0000000d0a003986 */ /* 0x0007e8000c10154c */
[----:B------:R-:W4:Y:S01]  /*9da80*/  LDL.LU R42, [R1+0x890] ;  /* 0x00089000012a7983 */ /* 0x000f220000300800 */
[----:B------:R-:W-:Y:S01]  /*9da90*/  LOP3.LUT R3, R3, 0xffdfffff, RZ, 0xc0, !PT ;  /* 0xffdfffff03037812 */ /* 0x000fe200078ec0ff */
[----:B---3--:R-:W-:Y:S01]  /*9daa0*/  IMAD.WIDE R10, R41, 0x2, R46 ;  /* 0x00000002290a7825 */ /* 0x008fe200078e022e */
[----:B--2---:R-:W-:-:S04]  /*9dab0*/  PRMT R13, R59, 0x7632, R13 ;  /* 0x000076323b0d7816 */ /* 0x004fc8000000000d */
[----:B------:R0:W-:Y:S02]  /*9dac0*/  @P2 STG.E.U16 desc[UR76][R10.64], R59 ;  /* 0x0000003b0a002986 */ /* 0x0001e4000c10154c */
[----:B0-----:R-:W-:Y:S02]  /*9dad0*/  IMAD.WIDE R10, R41, 0x2, R44 ;  /* 0x00000002290a7825 */ /* 0x001fe400078e022c */
[----:B------:R-:W2:Y:S04]  /*9dae0*/  LDL.LU R41, [R1+0xdc] ;  /* 0x0000dc0001297983 */ /* 0x000ea80000300800 */
[----:B------:R0:W-:Y:S02]  /*9daf0*/  @P4 STG.E.U16 desc[UR76][R10.64], R13 ;  /* 0x0000000d0a004986 */ /* 0x0001e4000c10154c */
[----:B0-----:R-:W-:-:S05]  /*9db00*/  IMAD.WIDE R10, R40, 0x2, R46 ;  /* 0x00000002280a7825 */ /* 0x001fca00078e022e */
[----:B------:R0:W-:Y:S02]  /*9db10*/  @P0 STG.E.U16 desc[UR76][R10.64], R43 ;  /* 0x0000002b0a000986 */ /* 0x0001e4000c10154c */
[----:B0-----:R-:W-:Y:S02]  /*9db20*/  IMAD.WIDE R10, R40, 0x2, R44 ;  /* 0x00000002280a7825 */ /* 0x001fe400078e022c */
[----:B------:R-:W3:Y:S01]  /*9db30*/  LDL.LU R40, [R1+0x894] ;  /* 0x0008940001287983 */ /* 0x000ee20000300800 */
[----:B------:R-:W-:-:S13]  /*9db40*/  LOP3.LUT P6, RZ, R37, 0x1, RZ, 0xc0, !PT ;  /* 0x0000000125ff7812 */ /* 0x000fda00078cc0ff */
[----:B------:R-:W-:Y:S02]  /*9db50*/  @P6 LOP3.LUT R3, R3, 0x200000, RZ, 0xfc, !PT ;  /* 0x0020000003036812 */ /* 0x000fe400078efcff */
[----:B------:R-:W-:Y:S02]  /*9db60*/  LOP3.LUT P6, RZ, R36, 0x80000000, RZ, 0xc0, !PT ;  /* 0x8000000024ff7812 */ /* 0x000fe400078cc0ff */
[----:B------:R-:W-:-:S11]  /*9db70*/  LOP3.LUT R3, R3, 0xffbfffff, RZ, 0xc0, !PT ;  /* 0xffbfffff03037812 */ /* 0x000fd600078ec0ff */
[----:B------:R-:W-:Y:S02]  /*9db80*/  @P6 LOP3.LUT R3, R3, 0x400000, RZ, 0xfc, !PT ;  /* 0x0040000003036812 */ /* 0x000fe400078efcff */
[C---:B------:R-:W-:Y:S02]  /*9db90*/  LOP3.LUT P6, RZ, R36.reuse, 0x10000000, RZ, 0xc0, !PT ;  /* 0x1000000024ff7812 */ /* 0x040fe400078cc0ff */
[----:B------:R-:W-:Y:S02]  /*9dba0*/  LOP3.LUT R3, R3, 0xff7fffff, RZ, 0xc0, !PT ;  /* 0xff7fffff03037812 */ /* 0x000fe400078ec0ff */
[----:B------:R-:W-:-:S09]  /*9dbb0*/  LOP3.LUT P5, RZ, R36, 0x800000, RZ, 0xc0, !PT ;  /* 0x0080000024ff7812 */ /* 0x000fd200078ac0ff */
[----:B------:R-:W-:Y:S02]  /*9dbc0*/  @P6 LOP3.LUT R3, R3, 0x800000, RZ, 0xfc, !PT ;  /* 0x0080000003036812 */ /* 0x000fe400078efcff */
[----:B------:R-:W-:Y:S02]  /*9dbd0*/  LOP3.LUT P6, RZ, R36, 0x8000000, RZ, 0xc0, !PT ;  /* 0x0800000024ff7812 */ /* 0x000fe400078cc0ff */
[----:B------:R-:W-:Y:S02]  /*9dbe0*/  LOP3.LUT R3, R3, 0xfeffffff, RZ, 0xc0, !PT ;  /* 0xfeffffff03037812 */ /* 0x000fe400078ec0ff */
[----:B------:R-:W-:Y:S02]  /*9dbf0*/  PRMT R13, R43, 0x7632, R13 ;  /* 0x000076322b0d7816 */ /* 0x000fe4000000000d */
[----:B------:R-:W-:Y:S01]  /*9dc00*/  LOP3.LUT P1, RZ, R37, 0x4, RZ, 0xc0, !PT ;  /* 0x0000000425ff7812 */ /* 0x000fe2000782c0ff */
[----:B------:R-:W3:Y:S06]  /*9dc10*/  LDL.LU R43, [R1+0x898] ;  /* 0x00089800012b7983 */ /* 0x000eec0000300800 */
[----:B------:R-:W-:-:S02]  /*9dc20*/  @P6 LOP3.LUT R3, R3, 0x1000000, RZ, 0xfc, !PT ;  /* 0x0100000003036812 */ /* 0x000fc400078efcff */
[----:B------:R-:W-:Y:S01]  /*9dc30*/  LOP3.LUT P6, RZ, R36, 0x2000000, RZ, 0xc0, !PT ;  /* 0x0200000024ff7812 */ /* 0x000fe200078cc0ff */
[----:B------:R0:W-:Y:S02]  /*9dc40*/  @P5 STG.E.U16 desc[UR76][R10.64], R13 ;  /* 0x0000000d0a005986 */ /* 0x0001e4000c10154c */
[----:B0-----:R-:W-:-:S10]  /*9dc50*/  IMAD.WIDE R10, R48, 0x2, R46 ;  /* 0x00000002300a7825 */ /* 0x001fd400078e022e */
[----:B------:R0:W-:Y:S01]  /*9dc60*/  @P6 STG.E.U16 desc[UR76][R10.64], R14 ;  /* 0x0000000e0a006986 */ /* 0x0001e2000c10154c */
[----:B------:R-:W-:Y:S02]  /*9dc70*/  LOP3.LUT P6, RZ, R3, 0x1000000, RZ, 0xc0, !PT ;  /* 0x0100000003ff7812 */ /* 0x000fe400078cc0ff */
[----:B------:R-:W-:Y:S01]  /*9dc80*/  PRMT R13, R14, 0x7632, R13 ;  /* 0x000076320e0d7816 */ /* 0x000fe2000000000d */
[----:B0-----:R-:W-:Y:S01]  /*9dc90*/  IMAD.WIDE R10, R48, 0x2, R44 ;  /* 0x00000002300a7825 */ /* 0x001fe200078e022c */
[----:B------:R-:W-:Y:S01]  /*9dca0*/  LOP3.LUT P3, RZ, R37, 0x10, RZ, 0xc0, !PT ;  /* 0x0000001025ff7812 */ /* 0x000fe2000786c0ff */
[----:B------:R-:W3:Y:S08]  /*9dcb0*/  LDL.LU R48, [R1+0xb0] ;  /* 0x0000b00001307983 */ /* 0x000ef00000300800 */
        /* <DEDUP_REMOVED lines=8> */
[----:B------:R-:W-:Y:S01]  /*9dd40*/  LOP3.LUT P6, RZ, R3, 0x200000, RZ, 0xc0, !PT ;  /* 0x0020000003ff7812 */ /* 0x000fe200078cc0ff */
[----:B0-----:R-:W-:Y:S01]  /*9dd50*/  IMAD.WIDE R10, R35, 0x2, R46 ;  /* 0x00000002230a7825 */ /* 0x001fe200078e022e */
[----:B----4-:R-:W-:-:S11]  /*9dd60*/  PRMT R13, R34, 0x7632, R13 ;  /* 0x00007632220d7816 */ /* 0x010fd6000000000d */
        /* <DEDUP_REMOVED lines=10> */
[----:B------:R0:W-:Y:S04]  /*9de10*/  @P2 STG.E.U16 desc[UR76][R10.64], R13 ;  /* 0x0000000d0a002986 */ /* 0x0001e8000c10154c */
[----:B------:R-:W4:Y:S01]  /*9de20*/  LDL.LU R59, [R1+0xa0] ;  /* 0x0000a000013b7983 */ /* 0x000f220000300800 */
[----:B0-----:R-:W-:Y:S01]  /*9de30*/  PRMT R13, R38, 0x7632, R13 ;  /* 0x00007632260d7816 */ /* 0x001fe2000000000d */
[----:B---3--:R-:W-:-:S05]  /*9de40*/  IMAD.WIDE R10, R40, 0x2, R46 ;  /* 0x00000002280a7825 */ /* 0x008fca00078e022e */
[----:B------:R0:W-:Y:S02]  /*9de50*/  @P4 STG.E.U16 desc[UR76][R10.64], R38 ;  /* 0x000000260a004986 */ /* 0x0001e4000c10154c */
[----:B0-----:R-:W-:Y:S02]  /*9de60*/  IMAD.WIDE R10, R40, 0x2, R44 ;  /* 0x00000002280a7825 */ /* 0x001fe400078e022c */
[----:B------:R-:W3:Y:S04]  /*9de70*/  LDL.LU R38, [R1+0x27b0] ;  /* 0x0027b00001267983 */ /* 0x000ee80000300800 */
[----:B------:R-:W3:Y:S04]  /*9de80*/  LDL.LU R40, [R1+0x8a4] ;  /* 0x0008a40001287983 */ /* 0x000ee80000300800 */
[----:B------:R-:W3:Y:S04]  /*9de90*/  LDL.LU R35, [R1+0xb4] ;  /* 0x0000b40001237983 */ /* 0x000ee80000300800 */
[----:B------:R-:W3:Y:S04]  /*9dea0*/  LDL.LU R42, [R1+0x8a8] ;  /* 0x0008a800012a7983 */ /* 0x000ee80000300800 */
[----:B------:R-:W3:Y:S04]  /*9deb0*/  LDL.LU R14, [R1+0xa4] ;  /* 0x0000a400010e7983 */ /* 0x000ee80000300800 */
[----:B------:R-:W3:Y:S01]  /*9dec0*/  LDL.LU R61, [R1+0x8ac] ;  /* 0x0008ac00013d7983 */ /* 0x000ee20000300800 */
[----:B------:R-:W-:-:S03]  /*9ded0*/  LOP3.LUT P0, RZ, R37, 0x400, RZ, 0xc0, !PT ;  /* 0x0000040025ff7812 */ /* 0x000fc6000780c0ff */
[----:B------:R-:W3:Y:S01]  /*9dee0*/  LDL.LU R60, [R1+0xb8] ;  /* 0x0000b800013c7983 */ /* 0x000ee20000300800 */
[C---:B------:R-:W-:Y:S02]  /*9def0*/  LOP3.LUT P5, RZ, R37.reuse, 0x800, RZ, 0xc0, !PT ;  /* 0x0000080025ff7812 */ /* 0x040fe400078ac0ff */
[C---:B------:R-:W-:Y:S01]  /*9df00*/  LOP3.LUT P3, RZ, R37.reuse, 0x2000, RZ, 0xc0, !PT ;  /* 0x0000200025ff7812 */ /* 0x040fe2000786c0ff */
[----:B------:R-:W3:Y:S01]  /*9df10*/  LDL.LU R34, [R1+0x8b0] ;  /* 0x0008b00001227983 */ /* 0x000ee20000300800 */
[----:B------:R-:W-:-:S05]  /*9df20*/  LOP3.LUT P1, RZ, R37, 0x8000, RZ, 0xc0, !PT ;  /* 0x0000800025ff7812 */ /* 0x000fca000782c0ff */
[----:B------:R0:W-:Y:S01]  /*9df30*/  @P0 STG.E.U16 desc[UR76][R10.64], R13 ;  /* 0x0000000d0a000986 */ /* 0x0001e2000c10154c */
[----:B------:R-:W-:Y:S01]  /*9df40*/  LOP3.LUT P4, RZ, R37, 0x20000, RZ, 0xc0, !PT ;  /* 0x0002000025ff7812 */ /* 0x000fe2000788c0ff */
[----:B0-----:R-:W-:Y:S01]  /*9df50*/  IMAD.WIDE R10, R43, 0x2, R46 ;  /* 0x000000022b0a7825 */ /* 0x001fe200078e022e */
[----:B------:R-:W-:-:S04]  /*9df60*/  LOP3.LUT P2, RZ, R37, 0x40000, RZ, 0xc0, !PT ;  /* 0x0004000025ff7812 */ /* 0x000fc8000784c0ff */
[----:B------:R0:W-:Y:S01]  /*9df70*/  @P5 STG.E.U16 desc[UR76][R10.64], R48 ;  /* 0x000000300a005986 */ /* 0x0001e2000c10154c */
[----:B------:R-:W-:Y:S01]  /*9df80*/  PRMT R13, R48, 0x7632, R13 ;  /* 0x00007632300d7816 */ /* 0x000fe2000000000d */
[----:B0-----:R-:W-:Y:S02]  /*9df90*/  IMAD.WIDE R10, R43, 0x2, R44 ;  /* 0x000000022b0a7825 */ /* 0x001fe400078e022c */
[----:B------:R-:W3:Y:S04]  /*9dfa0*/  LDL.LU R43, [R1+0xa8] ;  /* 0x0000a800012b7983 */ /* 0x000ee80000300800 */
[----:B------:R2:W-:Y:S04]  /*9dfb0*/  @P3 STG.E.U16 desc[UR76][R10.64], R13 ;  /* 0x0000000d0a003986 */ /* 0x0005e8000c10154c */
[----:B------:R-:W3:Y:S01]  /*9dfc0*/  LDL.LU R48, [R1+0x8b4] ;  /* 0x0008b40001307983 */ /* 0x000ee20000300800 */
[----:B--2---:R-:W-:-:S05]  /*9dfd0*/  IMAD.WIDE R10, R41, 0x2, R46 ;  /* 0x00000002290a7825 */ /* 0x004fca00078e022e */
[----:B----4-:R0:W-:Y:S01]  /*9dfe0*/  @P1 STG.E.U16 desc[UR76][R10.64], R59 ;  /* 0x0000003b0a001986 */ /* 0x0101e2000c10154c */
[----:B------:R-:W-:Y:S01]  /*9dff0*/  PRMT R13, R59, 0x7632, R13 ;  /* 0x000076323b0d7816 */ /* 0x000fe2000000000d */
[----:B0-----:R-:W-:Y:S02]  /*9e000*/  IMAD.WIDE R10, R41, 0x2, R44 ;  /* 0x00000002290a7825 */ /* 0x001fe400078e022c */
[----:B------:R-:W2:Y:S04]  /*9e010*/  LDL.LU R41, [R1+0xbc] ;  /* 0x0000bc0001297983 */ /* 0x000ea80000300800 */
[----:B------:R3:W-:Y:S02]  /*9e020*/  @P4 STG.E.U16 desc[UR76][R10.64], R13 ;  /* 0x0000000d0a004986 */ /* 0x0007e4000c10154c */
[----:B---3--:R-:W-:-:S05]  /*9e030*/  IMAD.WIDE R10, R40, 0x2, R46 ;  /* 0x00000002280a7825 */ /* 0x008fca00078e022e */
[----:B------:R0:W-:Y:S02]  /*9e040*/  @P2 STG.E.U16 desc[UR76][R10.64], R35 ;  /* 0x000000230a002986 */ /* 0x0001e4000c10154c */
[----:B0-----:R-:W-:Y:S02]  /*9e050*/  IMAD.WIDE R10, R40, 0x2, R44 ;  /* 0x00000002280a7825 */ /* 0x001fe400078e022c */
[----:B------:R-:W3:Y:S01]  /*9e060*/  LDL.LU R40, [R1+0x8b8] ;  /* 0x0008b80001287983 */ /* 0x000ee20000300800 */
[----:B------:R-:W-:Y:S02]  /*9e070*/  LOP3.LUT P6, RZ, R37, 0x20000000, RZ, 0xc0, !PT ;  /* 0x2000000025ff7812 */ /* 0x000fe400078cc0ff */
[----:B------:R-:W-:-:S11]  /*9e080*/  LOP3.LUT R3, R3, 0xfffdffff, RZ, 0xc0, !PT ;  /* 0xfffdffff03037812 */ /* 0x000fd600078ec0ff */
        /* <DEDUP_REMOVED lines=11> */
[----:B------:R-:W-:Y:S01]  /*9e140*/  LOP3.LUT P0, RZ, R38, 0x1, RZ, 0xc0, !PT ;  /* 0x0000000126ff7812 */ /* 0x000fe2000780c0ff */
[----:B------:R-:W4:Y:S06]  /*9e150*/  LDL.LU R35, [R1+0x8bc] ;  /* 0x0008bc0001237983 */ /* 0x000f2c0000300800 */
[----:B------:R-:W-:-:S02]  /*9e160*/  @P6 LOP3.LUT R3, R3, 0x100000, RZ, 0xfc, !PT ;  /* 0x0010000003036812 */ /* 0x000fc400078efcff */
[----:B------:R-:W-:Y:S01]  /*9e170*/  LOP3.LUT P6, RZ, R37, 0x400000, RZ, 0xc0, !PT ;  /* 0x0040000025ff7812 */ /* 0x000fe200078cc0ff */
[----:B------:R0:W-:Y:S02]  /*9e180*/  @P5 STG.E.U16 desc[UR76][R10.64], R13 ;  /* 0x0000000d0a005986 */ /* 0x0001e4000c10154c */
[----:B0-----:R-:W-:-:S10]  /*9e190*/  IMAD.WIDE R10, R42, 0x2, R46 ;  /* 0x000000022a0a7825 */ /* 0x001fd400078e022e */
[----:B------:R0:W-:Y:S01]  /*9e1a0*/  @P6 STG.E.U16 desc[UR76][R10.64], R14 ;  /* 0x0000000e0a006986 */ /* 0x0001e2000c10154c */
[C---:B------:R-:W-:Y:S02]  /*9e1b0*/  LOP3.LUT P6, RZ, R3.reuse, 0x100000, RZ, 0xc0, !PT ;  /* 0x0010000003ff7812 */ /* 0x040fe400078cc0ff */
[----:B------:R-:W-:Y:S01]  /*9e1c0*/  PRMT R13, R14, 0x7632, R13 ;  /* 0x000076320e0d7816 */ /* 0x000fe2000000000d */
[----:B0-----:R-:W-:Y:S01]  /*9e1d0*/  IMAD.WIDE R10, R42, 0x2, R44 ;  /* 0x000000022a0a7825 */ /* 0x001fe200078e022c */
[----:B------:R-:W-:Y:S01]  /*9e1e0*/  LOP3.LUT P3, RZ, R38, 0x2, RZ, 0xc0, !PT ;  /* 0x0000000226ff7812 */ /* 0x000fe2000786c0ff */
[----:B------:R-:W4:Y:S08]  /*9e1f0*/  LDL.LU R42, [R1+0x90] ;  /* 0x00009000012a7983 */ /* 0x000f300000300800 */
        /* <DEDUP_REMOVED lines=22> */
[----:B------:R-:W2:Y:S01]  /*9e360*/  LDL.LU R41, [R1+0x80] ;  /* 0x0000800001297983 */ /* 0x000ea20000300800 */
        /* <DEDUP_REMOVED lines=17> */
[C---:B------:R-:W-:Y:S01]  /*9e480*/  LOP3.LUT P4, RZ, R38.reuse, 0x4000, RZ, 0xc0, !PT ;  /* 0x0000400026ff7812 */ /* 0x040fe2000788c0ff */
[----:B----4-:R-:W-:Y:S01]  /*9e490*/  IMAD.WIDE R10, R35, 0x2, R46 ;  /* 0x00000002230a7825 */ /* 0x010fe200078e022e */
[----:B------:R-:W-:-:S04]  /*9e4a0*/  LOP3.LUT P1, RZ, R38, 0x10000, RZ, 0xc0, !PT ;  /* 0x0001000026ff7812 */ /* 0x000fc8000782c0ff */
[----:B------:R0:W-:Y:S01]  /*9e4b0*/  @P5 STG.E.U16 desc[UR76][R10.64], R42 ;  /* 0x0000002a0a005986 */ /* 0x0001e2000c10154c */
[----:B------:R-:W-:Y:S01]  /*9e4c0*/  PRMT R13, R42, 0x7632, R13 ;  /* 0x000076322a0d7816 */ /* 0x000fe2000000000d */
[----:B0-----:R-:W-:Y:S02]  /*9e4d0*/  IMAD.WIDE R10, R35, 0x2, R44 ;  /* 0x00000002230a7825 */ /* 0x001fe400078e022c */
[----:B------:R-:W4:Y:S04]  /*9e4e0*/  LDL.LU R35, [R1+0x88] ;  /* 0x0000880001237983 */ /* 0x000f280000300800 */
[----:B------:R2:W-:Y:S04]  /*9e4f0*/  @P3 STG.E.U16 desc[UR76][R10.64], R13 ;  /* 0x0000000d0a003986 */ /* 0x0005e8000c10154c */
[----:B------:R-:W4:Y:S01]  /*9e500*/  LDL.LU R42, [R1+0x8d4] ;  /* 0x0008d400012a7983 */ /* 0x000f220000300800 */
[----:B--2---:R-:W-:-:S05]  /*9e510*/  IMAD.WIDE R10, R48, 0x2, R46 ;  /* 0x00000002300a7825 */ /* 0x004fca00078e022e */
[----:B------:R0:W-:Y:S01]  /*9e520*/  @P0 STG.E.U16 desc[UR76][R10.64], R41 ;  /* 0x000000290a000986 */ /* 0x0001e2000c10154c */
[----:B------:R-:W-:Y:S01]  /*9e530*/  PRMT R13, R41, 0x7632, R13 ;  /* 0x00007632290d7816 */ /* 0x000fe2000000000d */
[----:B0-----:R-:W-:Y:S02]  /*9e540*/  IMAD.WIDE R10, R48, 0x2, R44 ;  /* 0x00000002300a7825 */ /* 0x001fe400078e022c */
[----:B------:R-:W2:Y:S04]  /*9e550*/  LDL.LU R48, [R1+0x9c] ;  /* 0x00009c0001307983 */ /* 0x000ea80000300800 */
[----:B------:R3:W-:Y:S02]  /*9e560*/  @P4 STG.E.U16 desc[UR76][R10.64], R13 ;  /* 0x0000000d0a004986 */ /* 0x0007e4000c10154c */
[----:B---3--:R-:W-:-:S05]  /*9e570*/  IMAD.WIDE R10, R40, 0x2, R46 ;  /* 0x00000002280a7825 */ /* 0x008fca00078e022e */
[----:B------:R0:W-:Y:S02]  /*9e580*/  @P1 STG.E.U16 desc[UR76][R10.64], R34 ;  /* 0x000000220a001986 */ /* 0x0001e4000c10154c */
[----:B0-----:R-:W-:Y:S02]  /*9e590*/  IMAD.WIDE R10, R40, 0x2, R44 ;  /* 0x00000002280a7825 */ /* 0x001fe400078e022c */
[----:B------:R-:W3:Y:S04]  /*9e5a0*/  LDL.LU R40, [R1+0x8d8] ;  /* 0x0008d80001287983 */ /* 0x000ee80000300800 */
[----:B------:R-:W3:Y:S01]  /*9e5b0*/  LDL.LU R41, [R1+0x8c] ;  /* 0x00008c0001297983 */ /* 0x000ee20000300800 */
[----:B------:R-:W-:Y:S02]  /*9e5c0*/  LOP3.LUT P6, RZ, R38, 0x8000000, RZ, 0xc0, !PT ;  /* 0x0800000026ff7812 */ /* 0x000fe400078cc0ff */
[----:B------:R-:W-:-:S11]  /*9e5d0*/  LOP3.LUT R3, R3, 0xffffdfff, RZ, 0xc0, !PT ;  /* 0xffffdfff03037812 */ /* 0x000fd600078ec0ff */
        /* <DEDUP_REMOVED lines=49> */
[----:B------:R-:W4:Y:S04]  /*9e8f0*/  LDL.LU R48, [R1+0x8e4] ;  /* 0x0008e40001307983 */ /* 0x000f280000300800 */
[----:B------:R-:W4:Y:S01]  /*9e900*/  LDL.LU R60, [R1+0x74] ;  /* 0x00007400013c7983 */ /* 0x000f220000300800 */
[----:B------:R-:W-:-:S03]  /*9e910*/  PRMT R13, R41, 0x7632, R13 ;  /* 0x00007632290d7816 */ /* 0x000fc6000000000d */
[----:B------:R-:W4:Y:S04]  /*9e920*/  LDL.LU R41, [R1+0x8e8] ;  /* 0x0008e80001297983 */ /* 0x000f280000300800 */
[----:B------:R-:W4:Y:S04]  /*9e930*/  LDL.LU R59, [R1+0x64] ;  /* 0x00006400013b7983 */ /* 0x000f280000300800 */
[----:B------:R-:W4:Y:S01]  /*9e940*/  LDL.LU R14, [R1+0x8ec] ;  /* 0x0008ec00010e7983 */ /* 0x000f220000300800 */
[----:B------:R-:W-:-:S03]  /*9e950*/  LOP3.LUT P1, RZ, R39, 0x4, RZ, 0xc0, !PT ;  /* 0x0000000427ff7812 */ /* 0x000fc6000782c0ff */
[----:B------:R-:W4:Y:S01]  /*9e960*/  LDL.LU R61, [R1+0x78] ;  /* 0x00007800013d7983 */ /* 0x000f220000300800 */
[C---:B------:R-:W-:Y:S02]  /*9e970*/  LOP3.LUT P5, RZ, R39.reuse, 0x8, RZ, 0xc0, !PT ;  /* 0x0000000827ff7812 */ /* 0x040fe400078ac0ff */
[C---:B------:R-:W-:Y:S01]  /*9e980*/  LOP3.LUT P3, RZ, R39.reuse, 0x10, RZ, 0xc0, !PT ;  /* 0x0000001027ff7812 */ /* 0x040fe2000786c0ff */
[----:B------:R-:W4:Y:S01]  /*9e990*/  LDL.LU R35, [R1+0x8f0] ;  /* 0x0008f00001237983 */ /* 0x000f220000300800 */
[----:B------:R-:W-:-:S05]  /*9e9a0*/  LOP3.LUT P2, RZ, R39, 0x20, RZ, 0xc0, !PT ;  /* 0x0000002027ff7812 */ /* 0x000fca000784c0ff */
[----:B------:R0:W-:Y:S01]  /*9e9b0*/  @P1 STG.E.U16 desc[UR76][R10.64], R13 ;  /* 0x0000000d0a001986 */ /* 0x0001e2000c10154c */
[C---:B------:R-:W-:Y:S01]  /*9e9c0*/  LOP3.LUT P4, RZ, R39.reuse, 0x40, RZ, 0xc0, !PT ;  /* 0x0000004027ff7812 */ /* 0x040fe2000788c0ff */
[----:B0-----:R-:W-:Y:S01]  /*9e9d0*/  IMAD.WIDE R10, R34, 0x2, R46 ;  /* 0x00000002220a7825 */ /* 0x001fe200078e022e */
        /* <DEDUP_REMOVED lines=30> */
[----:B------:R-:W-:-:S09]  /*9ebc0*/  PRMT R13, R60, 0x7632, R13 ;  /* 0x000076323c0d7816 */ /* 0x000fd2000000000d */
[----:B------:R-:W-:Y:S02]  /*9ebd0*/  @P6 LOP3.LUT R3, R3, 0x1000, RZ, 0xfc, !PT ;  /* 0x0000100003036812 */ /* 0x000fe400078efcff */
[----:B------:R-:W-:Y:S01]  /*9ebe0*/  LOP3.LUT P6, RZ, R39, 0x200, RZ, 0xc0, !PT ;  /* 0x0000020027ff7812 */ /* 0x000fe200078cc0ff */
[----:B------:R0:W-:Y:S02]  /*9ebf0*/  @P5 STG.E.U16 desc[UR76][R10.64], R13 ;  /* 0x0000000d0a005986 */ /* 0x0001e4000c10154c */
[----:B0-----:R-:W-:-:S10]  /*9ec00*/  IMAD.WIDE R10, R41, 0x2, R46 ;  /* 0x00000002290a7825 */ /* 0x001fd400078e022e */
[----:B------:R0:W-:Y:S01]  /*9ec10*/  @P6 STG.E.U16 desc[UR76][R10.64], R59 ;  /* 0x0000003b0a006986 */ /* 0x0001e2000c10154c */
[----:B------:R-:W-:Y:S02]  /*9ec20*/  LOP3.LUT P6, RZ, R3, 0x1000, RZ, 0xc0, !PT ;  /* 0x0000100003ff7812 */ /* 0x000fe400078cc0ff */
[----:B------:R-:W-:Y:S01]  /*9ec30*/  PRMT R13, R59, 0x7632, R13 ;  /* 0x000076323b0d7816 */ /* 0x000fe2000000000d */
[----:B0-----:R-:W-:Y:S02]  /*9ec40*/  IMAD.WIDE R10, R41, 0x2, R44 ;  /* 0x00000002290a7825 */ /* 0x001fe400078e022c */
[----:B------:R-:W4:Y:S08]  /*9ec50*/  LDL.LU R41, [R1+0x8fc] ;  /* 0x0008fc0001297983 */ /* 0x000f300000300800 */
[----:B------:R0:W-:Y:S01]  /*9ec60*/  @P6 STG.E.U16 desc[UR76][R10.64], R13 ;  /* 0x0000000d0a006986 */ /* 0x0001e2000c10154c */
[----:B------:R-:W-:-:S03]  /*9ec70*/  LOP3.LUT P6, RZ, R3, 0x800, RZ, 0xc0, !PT ;  /* 0x0000080003ff7812 */ /* 0x000fc600078cc0ff */
[----:B------:R-:W4:Y:S01]  /*9ec80*/  LDL.LU R60, [R1+0x50] ;  /* 0x00005000013c7983 */ /* 0x000f220000300800 */
[----:B0-----:R-:W-:-:S09]  /*9ec90*/  IMAD.WIDE R10, R14, 0x2, R46 ;  /* 0x000000020e0a7825 */ /* 0x001fd200078e022e */
        /* <DEDUP_REMOVED lines=22> */
[----:B---3--:R-:W-:Y:S01]  /*9ee00*/  PRMT R13, R40, 0x7632, R13 ;  /* 0x00007632280d7816 */ /* 0x008fe2000000000d */
[----:B----4-:R-:W-:-:S05]  /*9ee10*/  IMAD.WIDE R10, R48, 0x2, R46 ;  /* 0x00000002300a7825 */ /* 0x010fca00078e022e */
[----:B------:R0:W-:Y:S02]  /*9ee20*/  @P4 STG.E.U16 desc[UR76][R10.64], R40 ;  /* 0x000000280a004986 */ /* 0x0001e4000c10154c */
[----:B0-----:R-:W-:Y:S02]  /*9ee30*/  IMAD.WIDE R10, R48, 0x2, R44 ;  /* 0x00000002300a7825 */ /* 0x001fe400078e022c */
[----:B------:R-:W3:Y:S04]  /*9ee40*/  LDL.LU R40, [R1+0x27a4] ;  /* 0x0027a40001287983 */ /* 0x000ee80000300800 */
[----:B------:R-:W4:Y:S04]  /*9ee50*/  LDL.LU R48, [R1+0x904] ;  /* 0x0009040001307983 */ /* 0x000f280000300800 */
[----:B------:R-:W3:Y:S01]  /*9ee60*/  LDL.LU R61, [R1+0x54] ;  /* 0x00005400013d7983 */ /* 0x000ee20000300800 */
[----:B------:R-:W-:-:S02]  /*9ee70*/  LOP3.LUT P6, RZ, R39, 0x20000000, RZ, 0xc0, !PT ;  /* 0x2000000027ff7812 */ /* 0x000fc400078cc0ff */
[----:B------:R-:W-:Y:S01]  /*9ee80*/  LOP3.LUT R3, R3, 0xffffffdf, RZ, 0xc0, !PT ;  /* 0xffffffdf03037812 */ /* 0x000fe200078ec0ff */
[----:B------:R-:W3:Y:S01]  /*9ee90*/  LDL.LU R35, [R1+0x908] ;  /* 0x0009080001237983 */ /* 0x000ee20000300800 */
[----:B------:R-:W-:-:S03]  /*9eea0*/  LOP3.LUT P0, RZ, R39, 0x40000, RZ, 0xc0, !PT ;  /* 0x0004000027ff7812 */ /* 0x000fc6000780c0ff */
[----:B------:R-:W3:Y:S06]  /*9eeb0*/  LDL.LU R34, [R1+0x44] ;  /* 0x0000440001227983 */ /* 0x000eec0000300800 */
[----:B------:R-:W-:Y:S02]  /*9eec0*/  @P6 LOP3.LUT R3, R3, 0x20, RZ, 0xfc, !PT ;  /* 0x0000002003036812 */ /* 0x000fe400078efcff */
[----:B------:R-:W-:Y:S02]  /*9eed0*/  LOP3.LUT P6, RZ, R39, 0x10000000, RZ, 0xc0, !PT ;  /* 0x1000000027ff7812 */ /* 0x000fe400078cc0ff */
[----:B------:R-:W-:-:S02]  /*9eee0*/  LOP3.LUT R3, R3, 0xffffffbf, RZ, 0xc0, !PT ;  /* 0xffffffbf03037812 */ /* 0x000fc400078ec0ff */
[----:B------:R-:W-:-:S09]  /*9eef0*/  LOP3.LUT P5, RZ, R39, 0x80000, RZ, 0xc0, !PT ;  /* 0x0008000027ff7812 */ /* 0x000fd200078ac0ff */
[----:B------:R-:W-:Y:S02]  /*9ef00*/  @P6 LOP3.LUT R3, R3, 0x40, RZ, 0xfc, !PT ;  /* 0x0000004003036812 */ /* 0x000fe400078efcff */
[----:B------:R-:W-:Y:S02]  /*9ef10*/  LOP3.LUT P6, RZ, R39, 0x8000000, RZ, 0xc0, !PT ;  /* 0x0800000027ff7812 */ /* 0x000fe400078cc0ff */
[----:B------:R-:W-:Y:S01]  /*9ef20*/  LOP3.LUT R3, R3, 0xffffff7f, RZ, 0xc0, !PT ;  /* 0xffffff7f03037812 */ /* 0x000fe200078ec0ff */
[----:B------:R0:W-:Y:S01]  /*9ef30*/  @P0 STG.E.U16 desc[UR76][R10.64], R13 ;  /* 0x0000000d0a000986 */ /* 0x0001e2000c10154c */
[----:B------:R-:W-:-:S09]  /*9ef40*/  LOP3.LUT P3, RZ, R39, 0x100000, RZ, 0xc0, !PT ;  /* 0x0010000027ff7812 */ /* 0x000fd2000786c0ff */
[----:B------:R-:W-:Y:S02]  /*9ef50*/  @P6 LOP3.LUT R3, R3, 0x80, RZ, 0xfc, !PT ;  /* 0x0000008003036812 */ /* 0x000fe400078efcff */
[----:B------:R-:W-:Y:S02]  /*9ef60*/  LOP3.LUT P6, RZ, R39, 0x4000000, RZ, 0xc0, !PT ;  /* 0x0400000027ff7812 */ /* 0x000fe400078cc0ff */
[----:B------:R-:W-:Y:S02]  /*9ef70*/  LOP3.LUT R3, R3, 0xfffffeff, RZ, 0xc0, !PT ;  /* 0xfffffeff03037812 */ /* 0x000fe400078ec0ff */
[C---:B------:R-:W-:Y:S02]  /*9ef80*/  LOP3.LUT P1, RZ, R39.reuse, 0x200000, RZ, 0xc0, !PT ;  /* 0x0020000027ff7812 */ /* 0x040fe4000782c0ff */
[C---:B------:R-:W-:Y:S02]  /*9ef90*/  LOP3.LUT P4, RZ, R39.reuse, 0x400000, RZ, 0xc0, !PT ;  /* 0x0040000027ff7812 */ /* 0x040fe4000788c0ff */
[----:B------:R-:W-:Y:S01]  /*9efa0*/  LOP3.LUT P2, RZ, R39, 0x800000, RZ, 0xc0, !PT ;  /* 0x0080000027ff7812 */ /* 0x000fe2000784c0ff */
[----:B0-----:R-:W-:-:S04]  /*9efb0*/  IMAD.WIDE R10, R41, 0x2, R46 ;  /* 0x00000002290a7825 */ /* 0x001fc800078e022e */
[----:B------:R-:W-:Y:S01]  /*9efc0*/  @P6 LOP3.LUT R3, R3, 0x100, RZ, 0xfc, !PT ;  /* 0x0000010003036812 */ /* 0x000fe200078efcff */
[----:B------:R0:W-:Y:S01]  /*9efd0*/  @P5 STG.E.U16 desc[UR76][R10.64], R60 ;  /* 0x0000003c0a005986 */ /* 0x0001e2000c10154c */
[----:B------:R-:W-:Y:S02]  /*9efe0*/  PRMT R13, R60, 0x7632, R13 ;  /* 0x000076323c0d7816 */ /* 0x000fe4000000000d */
[C---:B------:R-:W-:Y:S02]  /*9eff0*/  LOP3.LUT P5, RZ, R39.reuse, 0x1000000, RZ, 0xc0, !PT ;  /* 0x0100000027ff7812 */ /* 0x040fe400078ac0ff */
[----:B------:R-:W-:Y:S01]  /*9f000*/  LOP3.LUT P6, RZ, R39, 0x2000000, RZ, 0xc0, !PT ;  /* 0x0200000027ff7812 */ /* 0x000fe200078cc0ff */
[----:B0-----:R-:W-:Y:S02]  /*9f010*/  IMAD.WIDE R10, R41, 0x2, R44 ;  /* 0x00000002290a7825 */ /* 0x001fe400078e022c */
[----:B------:R-:W3:Y:S01]  /*9f020*/  LDL.LU R41, [R1+0x90c] ;  /* 0x00090c0001297983 */ /* 0x000ee20000300800 */
[----:B------:R-:W-:-:S03]  /*9f030*/  LOP3.LUT P0, RZ, R39, 0x40000000, RZ, 0xc0, !PT ;  /* 0x4000000027ff7812 */ /* 0x000fc6000780c0ff */
[----:B------:R2:W-:Y:S01]  /*9f040*/  @P3 STG.E.U16 desc[UR76][R10.64], R13 ;  /* 0x0000000d0a003986 */ /* 0x0005e2000c10154c */
[----:B------:R-:W-:-:S03]  /*9f050*/  LOP3.LUT P3, RZ, R39, 0x80000000, RZ, 0xc0, !PT ;  /* 0x8000000027ff7812 */ /* 0x000fc6000786c0ff */
[----:B------:R-:W3:Y:S04]  /*9f060*/  LDL.LU R39, [R1+0x58] ;  /* 0x0000580001277983 */ /* 0x000ee80000300800 */
[----:B------:R-:W3:Y:S04]  /*9f070*/  LDL.LU R59, [R1+0x910] ;  /* 0x00091000013b7983 */ /* 0x000ee80000300800 */
[----:B------:R-:W3:Y:S04]  /*9f080*/  LDL.LU R14, [R1+0x48] ;  /* 0x00004800010e7983 */ /* 0x000ee80000300800 */
[----:B------:R-:W3:Y:S01]  /*9f090*/  LDL.LU R60, [R1+0x914] ;  /* 0x00091400013c7983 */ /* 0x000ee20000300800 */
[----:B--2---:R-:W-:-:S05]  /*9f0a0*/  IMAD.WIDE R10, R42, 0x2, R46 ;  /* 0x000000022a0a7825 */ /* 0x004fca00078e022e */
[----:B------:R0:W-:Y:S01]  /*9f0b0*/  @P1 STG.E.U16 desc[UR76][R10.64], R43 ;  /* 0x0000002b0a001986 */ /* 0x0001e2000c10154c */
[----:B------:R-:W-:Y:S01]  /*9f0c0*/  PRMT R13, R43, 0x7632, R13 ;  /* 0x000076322b0d7816 */ /* 0x000fe2000000000d */
[----:B0-----:R-:W-:Y:S02]  /*9f0d0*/  IMAD.WIDE R10, R42, 0x2, R44 ;  /* 0x000000022a0a7825 */ /* 0x001fe400078e022c */
[----:B------:R-:W2:Y:S04]  /*9f0e0*/  LDL.LU R42, [R1+0x5c] ;  /* 0x00005c00012a7983 */ /* 0x000ea80000300800 */
[----:B------:R4:W-:Y:S04]  /*9f0f0*/  @P4 STG.E.U16 desc[UR76][R10.64], R13 ;  /* 0x0000000d0a004986 */ /* 0x0009e8000c10154c */
[----:B------:R-:W2:Y:S01]  /*9f100*/  LDL.LU R43, [R1+0x920] ;  /* 0x00092000012b7983 */ /* 0x000ea20000300800 */
[----:B----4-:R-:W-:-:S05]  /*9f110*/  IMAD.WIDE R10, R48, 0x2, R46 ;  /* 0x00000002300a7825 */ /* 0x010fca00078e022e */
[----:B---3--:R0:W-:Y:S02]  /*9f120*/  @P2 STG.E.U16 desc[UR76][R10.64], R61 ;  /* 0x0000003d0a002986 */ /* 0x0081e4000c10154c */
[----:B0-----:R-:W-:Y:S02]  /*9f130*/  IMAD.WIDE R10, R48, 0x2, R44 ;  /* 0x00000002300a7825 */ /* 0x001fe400078e022c */
[----:B------:R-:W3:Y:S01]  /*9f140*/  LDL.LU R48, [R1+0x4c] ;  /* 0x00004c0001307983 */ /* 0x000ee20000300800 */
[----:B------:R-:W-:-:S05]  /*9f150*/  PRMT R13, R61, 0x7632, R13 ;  /* 0x000076323d0d7816 */ /* 0x000fca000000000d */
[----:B------:R0:W-:Y:S02]  /*9f160*/  @P5 STG.E.U16 desc[UR76][R10.64], R13 ;  /* 0x0000000d0a005986 */ /* 0x0001e4000c10154c */
[----:B0-----:R-:W-:-:S05]  /*9f170*/  IMAD.WIDE R10, R35, 0x2, R46 ;  /* 0x00000002230a7825 */ /* 0x001fca00078e022e */
[----:B------:R0:W-:Y:S01]  /*9f180*/  @P6 STG.E.U16 desc[UR76][R10.64], R34 ;  /* 0x000000220a006986 */ /* 0x0001e2000c10154c */
[----:B------:R-:W-:Y:S02]  /*9f190*/  LOP3.LUT P6, RZ, R3, 0x100, RZ, 0xc0, !PT ;  /* 0x0000010003ff7812 */ /* 0x000fe400078cc0ff */
[----:B------:R-:W-:Y:S01]  /*9f1a0*/  PRMT R13, R34, 0x7632, R13 ;  /* 0x00007632220d7816 */ /* 0x000fe2000000000d */
[----:B0-----:R-:W-:Y:S02]  /*9f1b0*/  IMAD.WIDE R10, R35, 0x2, R44 ;  /* 0x00000002230a7825 */ /* 0x001fe400078e022c */
[----:B------:R-:W4:Y:S08]  /*9f1c0*/  LDL.LU R35, [R1+0x92c] ;  /* 0x00092c0001237983 */ /* 0x000f300000300800 */
[----:B------:R0:W-:Y:S01]  /*9f1d0*/  @P6 STG.E.U16 desc[UR76][R10.64], R13 ;  /* 0x0000000d0a006986 */ /* 0x0001e2000c10154c */
[----:B------:R-:W-:-:S02]  /*9f1e0*/  LOP3.LUT P6, RZ, R3, 0x80, RZ, 0xc0, !PT ;  /* 0x0000008003ff7812 */ /* 0x000fc400078cc0ff */
[C---:B------:R-:W-:Y:S01]  /*9f1f0*/  LOP3.LUT P1, RZ, R40.reuse, 0x1, RZ, 0xc0, !PT ;  /* 0x0000000128ff7812 */ /* 0x040fe2000782c0ff */
[----:B------:R-:W4:Y:S01]  /*9f200*/  LDL.LU R61, [R1+0x30] ;  /* 0x00003000013d7983 */ /* 0x000f220000300800 */
[----:B------:R-:W-:-:S03]  /*9f210*/  LOP3.LUT P4, RZ, R40, 0x2, RZ, 0xc0, !PT ;  /* 0x0000000228ff7812 */ /* 0x000fc6000788c0ff */
[----:B------:R-:W4:Y:S01]  /*9f220*/  LDL.LU R34, [R1+0x27a0] ;  /* 0x0027a00001227983 */ /* 0x000f220000300800 */
[----:B0-----:R-:W-:-:S05]  /*9f230*/  IMAD.WIDE R10, R41, 0x2, R46 ;  /* 0x00000002290a7825 */ /* 0x001fca00078e022e */
[----:B------:R0:W-:Y:S01]  /*9f240*/  @P6 STG.E.U16 desc[UR76][R10.64], R39 ;  /* 0x000000270a006986 */ /* 0x0001e2000c10154c */
[----:B------:R-:W-:Y:S02]  /*9f250*/  LOP3.LUT P6, RZ, R3, 0x40, RZ, 0xc0, !PT ;  /* 0x0000004003ff7812 */ /* 0x000fe400078cc0ff */
[----:B------:R-:W-:Y:S01]  /*9f260*/  PRMT R13, R39, 0x7632, R13 ;  /* 0x00007632270d7816 */ /* 0x000fe2000000000d */
[----:B0-----:R-:W-:Y:S02]  /*9f270*/  IMAD.WIDE R10, R41, 0x2, R44 ;  /* 0x00000002290a7825 */ /* 0x001fe400078e022c */
[----:B------:R-:W4:Y:S08]  /*9f280*/  LDL.LU R41, [R1+0x279c] ;  /* 0x00279c0001297983 */ /* 0x000f300000300800 */
[----:B------:R0:W-:Y:S01]  /*9f290*/  @P6 STG.E.U16 desc[UR76][R10.64], R13 ;  /* 0x0000000d0a006986 */ /* 0x0001e2000c10154c */
[----:B------:R-:W-:Y:S01]  /*9f2a0*/  LOP3.LUT P6, RZ, R3, 0x20, RZ, 0xc0, !PT ;  /* 0x0000002003ff7812 */ /* 0x000fe200078cc0ff */
[----:B0-----:R-:W-:Y:S01]  /*9f2b0*/  IMAD.WIDE R10, R59, 0x2, R46 ;  /* 0x000000023b0a7825 */ /* 0x001fe200078e022e */
[----:B------:R-:W-:-:S11]  /*9f2c0*/  PRMT R13, R14, 0x7632, R13 ;  /* 0x000076320e0d7816 */ /* 0x000fd6000000000d */
[----:B------:R0:W-:Y:S02]  /*9f2d0*/  @P6 STG.E.U16 desc[UR76][R10.64], R14 ;  /* 0x0000000e0a006986 */ /* 0x0001e4000c10154c */
[----:B0-----:R-:W-:-:S05]  /*9f2e0*/  IMAD.WIDE R10, R59, 0x2, R44 ;  /* 0x000000023b0a7825 */ /* 0x001fca00078e022c */
[----:B------:R0:W-:Y:S02]  /*9f2f0*/  @P0 STG.E.U16 desc[UR76][R10.64], R13 ;  /* 0x0000000d0a000986 */ /* 0x0001e4000c10154c */
[----:B0-----:R-:W-:-:S05]  /*9f300*/  IMAD.WIDE R10, R60, 0x2, R46 ;  /* 0x000000023c0a7825 */ /* 0x001fca00078e022e */
[----:B--2---:R0:W-:Y:S01]  /*9f310*/  @P3 STG.E.U16 desc[UR76][R10.64], R42 ;  /* 0x0000002a0a003986 */ /* 0x0041e2000c10154c */
[----:B------:R-:W-:Y:S01]  /*9f320*/  PRMT R13, R42, 0x7632, R13 ;  /* 0x000076322a0d7816 */ /* 0x000fe2000000000d */
[----:B0-----:R-:W-:Y:S02]  /*9f330*/  IMAD.WIDE R10, R60, 0x2, R44 ;  /* 0x000000023c0a7825 */ /* 0x001fe400078e022c */
[----:B------:R-:W2:Y:S04]  /*9f340*/  LDL.LU R42, [R1+0x938] ;  /* 0x00093800012a7983 */ /* 0x000ea80000300800 */
[----:B------:R0:W-:Y:S04]  /*9f350*/  @P1 STG.E.U16 desc[UR76][R10.64], R13 ;  /* 0x0000000d0a001986 */ /* 0x0001e8000c10154c */
[----:B------:R-:W2:Y:S01]  /*9f360*/  LDL.LU R60, [R1+0x20] ;  /* 0x00002000013c7983 */ /* 0x000ea20000300800 */
[----:B0-----:R-:W-:-:S05]  /*9f370*/  IMAD.WIDE R10, R43, 0x2, R46 ;  /* 0x000000022b0a7825 */ /* 0x001fca00078e022e */
[----:B---3--:R0:W-:Y:S02]  /*9f380*/  @P4 STG.E.U16 desc[UR76][R10.64], R48 ;  /* 0x000000300a004986 */ /* 0x0081e4000c10154c */
[----:B0-----:R-:W-:Y:S02]  /*9f390*/  IMAD.WIDE R10, R43, 0x2, R44 ;  /* 0x000000022b0a7825 */ /* 0x001fe400078e022c */
[----:B------:R-:W3:Y:S04]  /*9f3a0*/  LDL.LU R43, [R1+0x944] ;  /* 0x00094400012b7983 */ /* 0x000ee80000300800 */
[----:B------:R-:W3:Y:S01]  /*9f3b0*/  LDL.LU R14, [R1+0x34] ;  /* 0x00003400010e7983 */ /* 0x000ee20000300800 */
[----:B------:R-:W-:-:S03]  /*9f3c0*/  PRMT R13, R48, 0x7632, R13 ;  /* 0x00007632300d7816 */ /* 0x000fc6000000000d */
[----:B------:R-:W3:Y:S01]  /*9f3d0*/  LDL.LU R48, [R1+0x960] ;  /* 0x0009600001307983 */ /* 0x000ee20000300800 */
[C---:B------:R-:W-:Y:S02]  /*9f3e0*/  LOP3.LUT P6, RZ, R40.reuse, 0x2000, RZ, 0xc0, !PT ;  /* 0x0000200028ff7812 */ /* 0x040fe400078cc0ff */
[----:B------:R-:W-:Y:S02]  /*9f3f0*/  LOP3.LUT R3, R3, 0xfffffffd, RZ, 0xc0, !PT ;  /* 0xfffffffd03037812 */ /* 0x000fe400078ec0ff */
[C---:B------:R-:W-:Y:S02]  /*9f400*/  LOP3.LUT P2, RZ, R40.reuse, 0x4, RZ, 0xc0, !PT ;  /* 0x0000000428ff7812 */ /* 0x040fe4000784c0ff */
[----:B------:R-:W-:-:S07]  /*9f410*/  LOP3.LUT P5, RZ, R40, 0x8, RZ, 0xc0, !PT ;  /* 0x0000000828ff7812 */ /* 0x000fce00078ac0ff */
[----:B------:R-:W-:Y:S02]  /*9f420*/  @P6 LOP3.LUT R3, R3, 0x2, RZ, 0xfc, !PT ;  /* 0x0000000203036812 */ /* 0x000fe400078efcff */
[C---:B------:R-:W-:Y:S02]  /*9f430*/  LOP3.LUT P6, RZ, R40.reuse, 0x1000, RZ, 0xc0, !PT ;  /* 0x0000100028ff7812 */ /* 0x040fe400078cc0ff */
[----:B------:R-:W-:Y:S01]  /*9f440*/  LOP3.LUT R3, R3, 0xfffffffb, RZ, 0xc0, !PT ;  /* 0xfffffffb03037812 */ /* 0x000fe200078ec0ff */
[----:B------:R4:W-:Y:S01]  /*9f450*/  @P2 STG.E.U16 desc[UR76][R10.64], R13 ;  /* 0x0000000d0a002986 */ /* 0x0009e2000c10154c */
[C---:B------:R-:W-:Y:S02]  /*9f460*/  LOP3.LUT P3, RZ, R40.reuse, 0x10, RZ, 0xc0, !PT ;  /* 0x0000001028ff7812 */ /* 0x040fe4000786c0ff */
[----:B------:R-:W-:-:S07]  /*9f470*/  LOP3.LUT P0, RZ, R40, 0x20, RZ, 0xc0, !PT ;  /* 0x0000002028ff7812 */ /* 0x000fce000780c0ff */
[----:B------:R-:W-:Y:S01]  /*9f480*/  @P6 LOP3.LUT R3, R3, 0x4, RZ, 0xfc, !PT ;  /* 0x0000000403036812 */ /* 0x000fe200078efcff */
[----:B----4-:R-:W-:Y:S01]  /*9f490*/  IMAD.WIDE R10, R35, 0x2, R46 ;  /* 0x00000002230a7825 */ /* 0x010fe200078e022e */
[C---:B------:R-:W-:Y:S02]  /*9f4a0*/  LOP3.LUT P6, RZ, R40.reuse, 0x800, RZ, 0xc0, !PT ;  /* 0x0000080028ff7812 */ /* 0x040fe400078cc0ff */
[----:B------:R-:W-:Y:S02]  /*9f4b0*/  PRMT R13, R61, 0x7632, R13 ;  /* 0x000076323d0d7816 */ /* 0x000fe4000000000d */
[----:B------:R0:W-:Y:S01]  /*9f4c0*/  @P5 STG.E.U16 desc[UR76][R10.64], R61 ;  /* 0x0000003d0a005986 */ /* 0x0001e2000c10154c */
[----:B------:R-:W-:Y:S02]  /*9f4d0*/  LOP3.LUT R3, R3, 0xfffffff7, RZ, 0xc0, !PT ;  /* 0xfffffff703037812 */ /* 0x000fe400078ec0ff */
[----:B------:R-:W-:Y:S01]  /*9f4e0*/  LOP3.LUT P4, RZ, R40, 0x40, RZ, 0xc0, !PT ;  /* 0x0000004028ff7812 */ /* 0x000fe2000788c0ff */
[----:B0-----:R-:W-:-:S05]  /*9f4f0*/  IMAD.WIDE R10, R35, 0x2, R44 ;  /* 0x00000002230a7825 */ /* 0x001fca00078e022c */
[----:B------:R-:W-:Y:S01]  /*9f500*/  @P6 LOP3.LUT R3, R3, 0x8, RZ, 0xfc, !PT ;  /* 0x0000000803036812 */ /* 0x000fe200078efcff */
[----:B------:R-:W4:Y:S01]  /*9f510*/  LDL.LU R35, [R1+0x96c] ;  /* 0x00096c0001237983 */ /* 0x000f220000300800 */
[----:B------:R-:W-:-:S03]  /*9f520*/  LOP3.LUT P6, RZ, R40, 0x400, RZ, 0xc0, !PT ;  /* 0x0000040028ff7812 */ /* 0x000fc600078cc0ff */
[----:B------:R2:W-:Y:S01]  /*9f530*/  @P3 STG.E.U16 desc[UR76][R10.64], R13 ;  /* 0x0000000d0a003986 */ /* 0x0005e2000c10154c */
[C---:B------:R-:W-:Y:S02]  /*9f540*/  LOP3.LUT P1, RZ, R40.reuse, 0x80, RZ, 0xc0, !PT ;  /* 0x0000008028ff7812 */ /* 0x040fe4000782c0ff */
[----:B------:R-:W-:Y:S01]  /*9f550*/  LOP3.LUT P5, RZ, R40, 0x100, RZ, 0xc0, !PT ;  /* 0x0000010028ff7812 */ /* 0x000fe200078ac0ff */
[----:B------:R-:W4:Y:S01]  /*9f560*/  LDL.LU R39, [R1+0x978] ;  /* 0x0009780001277983 */ /* 0x000f220000300800 */
[----:B------:R-:W-:-:S03]  /*9f570*/  LOP3.LUT R3, R3, 0xffffffef, RZ, 0xc0, !PT ;  /* 0xffffffef03037812 */ /* 0x000fc600078ec0ff */
[----:B------:R-:W4:Y:S02]  /*9f580*/  LDL.LU R59, [R1+0x28] ;  /* 0x00002800013b7983 */ /* 0x000f240000300800 */
[----:B------:R-:W-:Y:S02]  /*9f590*/  @P6 LOP3.LUT R3, R3, 0x10, RZ, 0xfc, !PT ;  /* 0x0000001003036812 */ /* 0x000fe400078efcff */
[----:B------:R-:W-:Y:S01]  /*9f5a0*/  LOP3.LUT P6, RZ, R40, 0x200, RZ, 0xc0, !PT ;  /* 0x0000020028ff7812 */ /* 0x000fe200078cc0ff */
[----:B------:R-:W4:Y:S01]  /*9f5b0*/  LDL.LU R61, [R1+0x984] ;  /* 0x00098400013d7983 */ /* 0x000f220000300800 */
[----:B--2---:R-:W-:-:S05]  /*9f5c0*/  IMAD.WIDE R10, R42, 0x2, R46 ;  /* 0x000000022a0a7825 */ /* 0x004fca00078e022e */
[----:B------:R0:W-:Y:S01]  /*9f5d0*/  @P0 STG.E.U16 desc[UR76][R10.64], R60 ;  /* 0x0000003c0a000986 */ /* 0x0001e2000c10154c */
[----:B------:R-:W-:Y:S01]  /*9f5e0*/  PRMT R13, R60, 0x7632, R13 ;  /* 0x000076323c0d7816 */ /* 0x000fe2000000000d */
[----:B0-----:R-:W-:Y:S02]  /*9f5f0*/  IMAD.WIDE R10, R42, 0x2, R44 ;  /* 0x000000022a0a7825 */ /* 0x001fe400078e022c */
[----:B------:R-:W2:Y:S04]  /*9f600*/  LDL.LU R42, [R1+0x3c] ;  /* 0x00003c00012a7983 */ /* 0x000ea80000300800 */
[----:B------:R3:W-:Y:S04]  /*9f610*/  @P4 STG.E.U16 desc[UR76][R10.64], R13 ;  /* 0x0000000d0a004986 */ /* 0x0007e8000c10154c */
[----:B------:R-:W2:Y:S01]  /*9f620*/  LDL.LU R60, [R1+0x990] ;  /* 0x00099000013c7983 */ /* 0x000ea20000300800 */
[----:B---3--:R-:W-:Y:S01]  /*9f630*/  IMAD.WIDE R10, R43, 0x2, R46 ;  /* 0x000000022b0a7825 */ /* 0x008fe200078e022e */
[----:B------:R-:W-:-:S04]  /*9f640*/  PRMT R13, R14, 0x7632, R13 ;  /* 0x000076320e0d7816 */ /* 0x000fc8000000000d */
[----:B------:R0:W-:Y:S02]  /*9f650*/  @P1 STG.E.U16 desc[UR76][R10.64], R14 ;  /* 0x0000000e0a001986 */ /* 0x0001e4000c10154c */
[----:B0-----:R-:W-:Y:S02]  /*9f660*/  IMAD.WIDE R10, R43, 0x2, R44 ;  /* 0x000000022b0a7825 */ /* 0x001fe400078e022c */
[----:B------:R-:W3:Y:S04]  /*9f670*/  LDL.LU R43, [R1+0x2c] ;  /* 0x00002c00012b7983 */ /* 0x000ee80000300800 */
[----:B------:R0:W-:Y:S04]  /*9f680*/  @P5 STG.E.U16 desc[UR76][R10.64], R13 ;  /* 0x0000000d0a005986 */ /* 0x0001e8000c10154c */
[----:B------:R-:W2:Y:S01]  /*9f690*/  LDL.LU R14, [R1+0x99c] ;  /* 0x00099c00010e7983 */ /* 0x000ea20000300800 */
[----:B0-----:R-:W-:Y:S01]  /*9f6a0*/  IMAD.WIDE R10, R48, 0x2, R46 ;  /* 0x00000002300a7825 */ /* 0x001fe200078e022e */
[----:B------:R-:W-:-:S04]  /*9f6b0*/  PRMT R13, R41, 0x7632, R13 ;  /* 0x00007632290d7816 */ /* 0x000fc8000000000d */
[----:B------:R0:W-:Y:S02]  /*9f6c0*/  @P6 STG.E.U16 desc[UR76][R10.64], R41 ;  /* 0x000000290a006986 */ /* 0x0001e4000c10154c */
[----:B0-----:R-:W-:Y:S02]  /*9f6d0*/  IMAD.WIDE R10, R48, 0x2, R44 ;  /* 0x00000002300a7825 */ /* 0x001fe400078e022c */
[----:B------:R-:W2:Y:S04]  /*9f6e0*/  LDL.LU R48, [R1+0x10] ;  /* 0x0000100001307983 */ /* 0x000ea80000300800 */
[----:B------:R-:W2:Y:S01]  /*9f6f0*/  LDL.LU R41, [R1+0x2798] ;  /* 0x0027980001297983 */ /* 0x000ea20000300800 */
[----:B------:R-:W-:-:S13]  /*9f700*/  LOP3.LUT P6, RZ, R3, 0x10, RZ, 0xc0, !PT ;  /* 0x0000001003ff7812 */ /* 0x000fda00078cc0ff */
[----:B------:R4:W-:Y:S01]  /*9f710*/  @P6 STG.E.U16 desc[UR76][R10.64], R13 ;  /* 0x0000000d0a006986 */ /* 0x0009e2000c10154c */
[----:B------:R-:W-:Y:S01]  /*9f720*/  LOP3.LUT P6, RZ, R3, 0x8, RZ, 0xc0, !PT ;  /* 0x0000000803ff7812 */ /* 0x000fe200078cc0ff */
[----:B----4-:R-:W-:Y:S01]  /*9f730*/  IMAD.WIDE R10, R35, 0x2, R46 ;  /* 0x00000002230a7825 */ /* 0x010fe200078e022e */
[C---:B------:R-:W-:Y:S02]  /*9f740*/  LOP3.LUT P2, RZ, R40.reuse, 0x4000, RZ, 0xc0, !PT ;  /* 0x0000400028ff7812 */ /* 0x040fe4000784c0ff */
[C---:B------:R-:W-:Y:S02]  /*9f750*/  LOP3.LUT P3, RZ, R40.reuse, 0x10000000, RZ, 0xc0, !PT ;  /* 0x1000000028ff7812 */ /* 0x040fe4000786c0ff */
[C---:B------:R-:W-:Y:S02]  /*9f760*/  LOP3.LUT P0, RZ, R40.reuse, 0x40000000, RZ, 0xc0, !PT ;  /* 0x4000000028ff7812 */ /* 0x040fe4000780c0ff */
[----:B------:R-:W-:-:S05]  /*9f770*/  LOP3.LUT P4, RZ, R40, 0x100000, RZ, 0xc0, !PT ;  /* 0x0010000028ff7812 */ /* 0x000fca000788c0ff */
[----:B--2---:R0:W-:Y:S01]  /*9f780*/  @P6 STG.E.U16 desc[UR76][R10.64], R41 ;  /* 0x000000290a006986 */ /* 0x0041e2000c10154c */
[----:B------:R-:W-:Y:S02]  /*9f790*/  LOP3.LUT P6, RZ, R3, 0x4, RZ, 0xc0, !PT ;  /* 0x0000000403ff7812 */ /* 0x000fe400078cc0ff */
[----:B------:R-:W-:Y:S01]  /*9f7a0*/  PRMT R13, R41, 0x7632, R13 ;  /* 0x00007632290d7816 */ /* 0x000fe2000000000d */
[----:B0-----:R-:W-:Y:S02]  /*9f7b0*/  IMAD.WIDE R10, R35, 0x2, R44 ;  /* 0x00000002230a7825 */ /* 0x001fe400078e022c */
[----:B------:R-:W2:Y:S08]  /*9f7c0*/  LDL.LU R35, [R1+0x2794] ;  /* 0x0027940001237983 */ /* 0x000eb00000300800 */
[----:B------:R0:W-:Y:S01]  /*9f7d0*/  @P6 STG.E.U16 desc[UR76][R10.64], R13 ;  /* 0x0000000d0a006986 */ /* 0x0001e2000c10154c */
[----:B------:R-:W-:-:S03]  /*9f7e0*/  LOP3.LUT P6, RZ, R3, 0x2, RZ, 0xc0, !PT ;  /* 0x0000000203ff7812 */ /* 0x000fc600078cc0ff */
[----:B------:R-:W4:Y:S01]  /*9f7f0*/  LDL.LU R41, [R1+0x2790] ;  /* 0x0027900001297983 */ /* 0x000f220000300800 */
[----:B0-----:R-:W-:Y:S01]  /*9f800*/  IMAD.WIDE R10, R39, 0x2, R46 ;  /* 0x00000002270a7825 */ /* 0x001fe200078e022e */
[----:B------:R-:W-:-:S08]  /*9f810*/  PRMT R13, R59, 0x7632, R13 ;  /* 0x000076323b0d7816 */ /* 0x000fd0000000000d */
[----:B------:R0:W-:Y:S02]  /*9f820*/  @P6 STG.E.U16 desc[UR76][R10.64], R59 ;  /* 0x0000003b0a006986 */ /* 0x0001e4000c10154c */
[----:B0-----:R-:W-:-:S05]  /*9f830*/  IMAD.WIDE R10, R39, 0x2, R44 ;  /* 0x00000002270a7825 */ /* 0x001fca00078e022c */
[----:B------:R0:W-:Y:S02]  /*9f840*/  @P2 STG.E.U16 desc[UR76][R10.64], R13 ;  /* 0x0000000d0a002986 */ /* 0x0001e4000c10154c */
[----:B0-----:R-:W-:Y:S01]  /*9f850*/  IMAD.WIDE R10, R61, 0x2, R46 ;  /* 0x000000023d0a7825 */ /* 0x001fe200078e022e */
[----:B------:R-:W-:-:S04]  /*9f860*/  PRMT R13, R42, 0x7632, R13 ;  /* 0x000076322a0d7816 */ /* 0x000fc8000000000d */
[----:B------:R0:W-:Y:S02]  /*9f870*/  @P3 STG.E.U16 desc[UR76][R10.64], R42 ;  /* 0x0000002a0a003986 */ /* 0x0001e4000c10154c */
[----:B0-----:R-:W-:Y:S02]  /*9f880*/  IMAD.WIDE R10, R61, 0x2, R44 ;  /* 0x000000023d0a7825 */ /* 0x001fe400078e022c */
[----:B------:R-:W2:Y:S04]  /*9f890*/  LDL.LU R61, [R1+0x9a8] ;  /* 0x0009a800013d7983 */ /* 0x000ea80000300800 */
[----:B------:R0:W-:Y:S04]  /*9f8a0*/  @P0 STG.E.U16 desc[UR76][R10.64], R13 ;  /* 0x0000000d0a000986 */ /* 0x0001e8000c10154c */
[----:B------:R-:W2:Y:S01]  /*9f8b0*/  LDL.LU R42, [R1] ;  /* 0x00000000012a7983 */ /* 0x000ea20000300800 */
[----:B0-----:R-:W-:-:S05]  /*9f8c0*/  IMAD.WIDE R10, R60, 0x2, R46 ;  /* 0x000000023c0a7825 */ /* 0x001fca00078e022e */
[----:B---3--:R0:W-:Y:S01]  /*9f8d0*/  @P4 STG.E.U16 desc[UR76][R10.64], R43 ;  /* 0x0000002b0a004986 */ /* 0x0081e2000c10154c */
[----:B------:R-:W-:Y:S01]  /*9f8e0*/  PRMT R13, R43, 0x7632, R13 ;  /* 0x000076322b0d7816 */ /* 0x000fe2000000000d */
[----:B0-----:R-:W-:Y:S02]  /*9f8f0*/  IMAD.WIDE R10, R60, 0x2, R44 ;  /* 0x000000023c0a7825 */ /* 0x001fe400078e022c */
[----:B------:R-:W3:Y:S04]  /*9f900*/  LDL.LU R60, [R1+0x9b4] ;  /* 0x0009b400013c7983 */ /* 0x000ee80000300800 */
[----:B------:R-:W3:Y:S01]  /*9f910*/  LDL.LU R43, [R1+0x14] ;  /* 0x00001400012b7983 */ /* 0x000ee20000300800 */
[C---:B------:R-:W-:Y:S02]  /*9f920*/  LOP3.LUT P1, RZ, R40.reuse, 0x400000, RZ, 0xc0, !PT ;  /* 0x0040000028ff7812 */ /* 0x040fe4000782c0ff */
[C---:B------:R-:W-:Y:S01]  /*9f930*/  LOP3.LUT P5, RZ, R40.reuse, 0x8000, RZ, 0xc0, !PT ;  /* 0x0000800028ff7812 */ /* 0x040fe200078ac0ff */
[----:B------:R-:W3:Y:S01]  /*9f940*/  LDL.LU R59, [R1+0x9c0] ;  /* 0x0009c000013b7983 */ /* 0x000ee20000300800 */
[----:B------:R-:W-:-:S03]  /*9f950*/  LOP3.LUT P3, RZ, R40, 0x10000, RZ, 0xc0, !PT ;  /* 0x0001000028ff7812 */ /* 0x000fc6000786c0ff */
[----:B------:R-:W3:Y:S06]  /*9f960*/  LDL.LU R39, [R1+0x18] ;  /* 0x0000180001277983 */ /* 0x000eec0000300800 */
[----:B------:R0:W-:Y:S02]  /*9f970*/  @P1 STG.E.U16 desc[UR76][R10.64], R13 ;  /* 0x0000000d0a001986 */ /* 0x0001e4000c10154c */
[----:B0-----:R-:W-:Y:S01]  /*9f980*/  IMAD.WIDE R10, R14, 0x2, R46 ;  /* 0x000000020e0a7825 */ /* 0x001fe200078e022e */
[----:B------:R-:W-:-:S04]  /*9f990*/  PRMT R13, R48, 0x7632, R13 ;  /* 0x00007632300d7816 */ /* 0x000fc8000000000d */
[----:B------:R0:W-:Y:S02]  /*9f9a0*/  @P5 STG.E.U16 desc[UR76][R10.64], R48 ;  /* 0x000000300a005986 */ /* 0x0001e4000c10154c */
[----:B0-----:R-:W-:Y:S02]  /*9f9b0*/  IMAD.WIDE R10, R14, 0x2, R44 ;  /* 0x000000020e0a7825 */ /* 0x001fe400078e022c */
[----:B------:R-:W3:Y:S04]  /*9f9c0*/  LDL.LU R14, [R1+0x9d8] ;  /* 0x0009d800010e7983 */ /* 0x000ee80000300800 */
[----:B------:R2:W-:Y:S04]  /*9f9d0*/  @P3 STG.E.U16 desc[UR76][R10.64], R13 ;  /* 0x0000000d0a003986 */ /* 0x0005e8000c10154c */
[----:B------:R-:W3:Y:S01]  /*9f9e0*/  LDL.LU R48, [R1+0x278c] ;  /* 0x00278c0001307983 */ /* 0x000ee20000300800 */
[----:B----4-:R-:W-:-:S02]  /*9f9f0*/  LOP3.LUT P2, RZ, R41, 0x10, RZ, 0xc0, !PT ;  /* 0x0000001029ff7812 */ /* 0x010fc4000784c0ff */
[C---:B------:R-:W-:Y:S02]  /*9fa00*/  LOP3.LUT P4, RZ, R41.reuse, 0x40, RZ, 0xc0, !PT ;  /* 0x0000004029ff7812 */ /* 0x040fe4000788c0ff */
[----:B------:R-:W-:Y:S01]  /*9fa10*/  LOP3.LUT P0, RZ, R41, 0x1000, RZ, 0xc0, !PT ;  /* 0x0000100029ff7812 */ /* 0x000fe2000780c0ff */
[----:B--2---:R-:W-:-:S08]  /*9fa20*/  IMAD.WIDE R10, R61, 0x2, R46 ;  /* 0x000000023d0a7825 */ /* 0x004fd000078e022e */
[----:B------:R0:W-:Y:S01]  /*9fa30*/  @P2 STG.E.U16 desc[UR76][R10.64], R42 ;  /* 0x0000002a0a002986 */ /* 0x0001e2000c10154c */
[----:B------:R-:W-:Y:S01]  /*9fa40*/  PRMT R13, R42, 0x7632, R13 ;  /* 0x000076322a0d7816 */ /* 0x000fe2000000000d */
[----:B0-----:R-:W-:Y:S02]  /*9fa50*/  IMAD.WIDE R10, R61, 0x2, R44 ;  /* 0x000000023d0a7825 */ /* 0x001fe400078e022c */
[----:B------:R-:W2:Y:S04]  /*9fa60*/  LDL.LU R61, [R1+0x9e4] ;  /* 0x0009e400013d7983 */ /* 0x000ea80000300800 */
[----:B------:R3:W-:Y:S04]  /*9fa70*/  @P4 STG.E.U16 desc[UR76][R10.64], R13 ;  /* 0x0000000d0a004986 */ /* 0x0007e8000c10154c */
[----:B------:R-:W4:Y:S01]  /*9fa80*/  LDL.LU R42, [R1+0x2788] ;  /* 0x00278800012a7983 */ /* 0x000f220000300800 */
[----:B---3--:R-:W-:Y:S01]  /*9fa90*/  IMAD.WIDE R10, R60, 0x2, R46 ;  /* 0x000000023c0a7825 */ /* 0x008fe200078e022e */
[----:B------:R-:W-:-:S04]  /*9faa0*/  PRMT R13, R43, 0x7632, R13 ;  /* 0x000076322b0d7816 */ /* 0x000fc8000000000d */
[----:B------:R0:W-:Y:S02]  /*9fab0*/  @P0 STG.E.U16 desc[UR76][R10.64], R43 ;  /* 0x0000002b0a000986 */ /* 0x0001e4000c10154c */
[----:B0-----:R-:W-:Y:S02]  /*9fac0*/  IMAD.WIDE R10, R60, 0x2, R44 ;  /* 0x000000023c0a7825 */ /* 0x001fe400078e022c */
[----:B------:R-:W3:Y:S04]  /*9fad0*/  LDL.LU R60, [R1+0x9f0] ;  /* 0x0009f000013c7983 */ /* 0x000ee80000300800 */
[----:B------:R-:W2:Y:S01]  /*9fae0*/  LDL.LU R43, [R1+0x2784] ;  /* 0x00278400012b7983 */ /* 0x000ea20000300800 */
[----:B------:R-:W-:Y:S02]  /*9faf0*/  LOP3.LUT P6, RZ, R40, 0x800000, RZ, 0xc0, !PT ;  /* 0x0080000028ff7812 */ /* 0x000fe400078cc0ff */
[----:B------:R-:W-:-:S02]  /*9fb00*/  LOP3.LUT R8, R8, 0xdfffffff, RZ, 0xc0, !PT ;  /* 0xdfffffff08087812 */ /* 0x000fc400078ec0ff */
[----:B------:R-:W-:-:S09]  /*9fb10*/  LOP3.LUT P5, RZ, R41, 0x4000, RZ, 0xc0, !PT ;  /* 0x0000400029ff7812 */ /* 0x000fd200078ac0ff */
[----:B------:R-:W-:Y:S02]  /*9fb20*/  @P6 LOP3.LUT R8, R8, 0x20000000, RZ, 0xfc, !PT ;  /* 0x2000000008086812 */ /* 0x000fe400078efcff */
[----:B------:R-:W-:Y:S02]  /*9fb30*/  LOP3.LUT P6, RZ, R41, 0x1, RZ, 0xc0, !PT ;  /* 0x0000000129ff7812 */ /* 0x000fe400078cc0ff */
[----:B------:R-:W-:Y:S01]  /*9fb40*/  LOP3.LUT R8, R8, 0xbfffffff, RZ, 0xc0, !PT ;  /* 0xbfffffff08087812 */ /* 0x000fe200078ec0ff */
[----:B------:R0:W-:Y:S10]  /*9fb50*/  @P5 STG.E.U16 desc[UR76][R10.64], R13 ;  /* 0x0000000d0a005986 */ /* 0x0001f4000c10154c */
[----:B------:R-:W-:Y:S01]  /*9fb60*/  @P6 LOP3.LUT R8, R8, 0x40000000, RZ, 0xfc, !PT ;  /* 0x4000000008086812 */ /* 0x000fe200078efcff */
[----:B0-----:R-:W3:Y:S01]  /*9fb70*/  LDL.LU R13, [R1+0x9cc] ;  /* 0x0009cc00010d7983 */ /* 0x001ee20000300800 */
[----:B------:R-:W-:-:S02]  /*9fb80*/  LOP3.LUT P6, RZ, R40, 0x80000000, RZ, 0xc0, !PT ;  /* 0x8000000028ff7812 */ /* 0x000fc400078cc0ff */
[----:B------:R-:W-:-:S11]  /*9fb90*/  LOP3.LUT R8, R8, 0x7fffffff, RZ, 0xc0, !PT ;  /* 0x7fffffff08087812 */ /* 0x000fd600078ec0ff */
[----:B------:R-:W-:Y:S02]  /*9fba0*/  @P6 LOP3.LUT R8, R8, 0x80000000, RZ, 0xfc, !PT ;  /* 0x8000000008086812 */ /* 0x000fe400078efcff */
[----:B------:R-:W-:Y:S02]  /*9fbb0*/  LOP3.LUT P6, RZ, R41, 0x100, RZ, 0xc0, !PT ;  /* 0x0000010029ff7812 */ /* 0x000fe400078cc0ff */
[----:B------:R-:W-:Y:S01]  /*9fbc0*/  LOP3.LUT R3, R3, 0xfffffffe, RZ, 0xc0, !PT ;  /* 0xfffffffe03037812 */ /* 0x000fe200078ec0ff */
[----:B------:R-:W-:-:S10]  /*9fbd0*/  IMAD.WIDE R10, R59, 0x2, R46 ;  /* 0x000000023b0a7825 */ /* 0x000fd400078e022e */
[----:B------:R-:W-:Y:S02]  /*9fbe0*/  @P6 LOP3.LUT R3, R3, 0x1, RZ, 0xfc, !PT ;  /* 0x0000000103036812 */ /* 0x000fe400078efcff */
[----:B------:R-:W-:-:S13]  /*9fbf0*/  LOP3.LUT P6, RZ, R41, 0x80, RZ, 0xc0, !PT ;  /* 0x0000008029ff7812 */ /* 0x000fda00078cc0ff */
[----:B--2---:R0:W-:Y:S01]  /*9fc00*/  @P6 STG.E.U16 desc[UR76][R10.64], R43 ;  /* 0x0000002b0a006986 */ /* 0x0041e2000c10154c */
[----:B------:R-:W-:Y:S02]  /*9fc10*/  LOP3.LUT P6, RZ, R3, 0x1, RZ, 0xc0, !PT ;  /* 0x0000000103ff7812 */ /* 0x000fe400078cc0ff */
[----:B------:R-:W-:Y:S01]  /*9fc20*/  PRMT R3, R43, 0x7632, R3 ;  /* 0x000076322b037816 */ /* 0x000fe20000000003 */
[----:B0-----:R-:W-:Y:S02]  /*9fc30*/  IMAD.WIDE R10, R59, 0x2, R44 ;  /* 0x000000023b0a7825 */ /* 0x001fe400078e022c */
[----:B------:R-:W2:Y:S04]  /*9fc40*/  LDL.LU R59, [R1+0x9fc] ;  /* 0x0009fc00013b7983 */ /* 0x000ea80000300800 */
[----:B------:R-:W2:Y:S04]  /*9fc50*/  LDL.LU R43, [R1+0x2780] ;  /* 0x00278000012b7983 */ /* 0x000ea80000300800 */
[----:B------:R3:W-:Y:S01]  /*9fc60*/  @P6 STG.E.U16 desc[UR76][R10.64], R3 ;  /* 0x000000030a006986 */ /* 0x0007e2000c10154c */
[----:B------:R-:W-:Y:S01]  /*9fc70*/  LOP3.LUT P6, RZ, R8, 0x80000000, RZ, 0xc0, !PT ;  /* 0x8000000008ff7812 */ /* 0x000fe200078cc0ff */
[----:B---3--:R-:W-:-:S12]  /*9fc80*/  IMAD.WIDE R10, R13, 0x2, R46 ;  /* 0x000000020d0a7825 */ /* 0x008fd800078e022e */
        /* <DEDUP_REMOVED lines=9> */
[----:B----4-:R-:W-:-:S07]  /*9fd20*/  PRMT R3, R42, 0x7632, R3 ;  /* 0x000076322a037816 */ /* 0x010fce0000000003 */
[----:B------:R0:W-:Y:S01]  /*9fd30*/  @P6 STG.E.U16 desc[UR76][R10.64], R42 ;  /* 0x0000002a0a006986 */ /* 0x0001e2000c10154c */
[----:B------:R-:W-:Y:S01]  /*9fd40*/  LOP3.LUT P2, RZ, R40, 0x40000, RZ, 0xc0, !PT ;  /* 0x0004000028ff7812 */ /* 0x000fe2000784c0ff */
[----:B0-----:R-:W-:Y:S01]  /*9fd50*/  IMAD.WIDE R10, R14, 0x2, R44 ;  /* 0x000000020e0a7825 */ /* 0x001fe200078e022c */
[----:B------:R-:W-:Y:S01]  /*9fd60*/  LOP3.LUT P4, RZ, R41, 0x8000, RZ, 0xc0, !PT ;  /* 0x0000800029ff7812 */ /* 0x000fe2000788c0ff */
[----:B------:R-:W3:Y:S04]  /*9fd70*/  LDL.LU R42, [R1+0x277c] ;  /* 0x00277c00012a7983 */ /* 0x000ee80000300800 */
[----:B------:R0:W-:Y:S02]  /*9fd80*/  @P1 STG.E.U16 desc[UR76][R10.64], R3 ;  /* 0x000000030a001986 */ /* 0x0001e4000c10154c */
[----:B0-----:R-:W-:-:S05]  /*9fd90*/  IMAD.WIDE R10, R61, 0x2, R46 ;  /* 0x000000023d0a7825 */ /* 0x001fca00078e022e */
[----:B--2---:R0:W-:Y:S01]  /*9fda0*/  @P3 STG.E.U16 desc[UR76][R10.64], R43 ;  /* 0x0000002b0a003986 */ /* 0x0041e2000c10154c */
[----:B------:R-:W-:Y:S01]  /*9fdb0*/  PRMT R3, R43, 0x7632, R3 ;  /* 0x000076322b037816 */ /* 0x000fe20000000003 */
[----:B0-----:R-:W-:Y:S02]  /*9fdc0*/  IMAD.WIDE R10, R61, 0x2, R44 ;  /* 0x000000023d0a7825 */ /* 0x001fe400078e022c */
[----:B------:R-:W2:Y:S04]  /*9fdd0*/  LDL.LU R43, [R1+0x2778] ;  /* 0x00277800012b7983 */ /* 0x000ea80000300800 */
[----:B------:R-:W4:Y:S04]  /*9fde0*/  LDL.LU R61, [R1+0xa08] ;  /* 0x000a0800013d7983 */ /* 0x000f280000300800 */
[----:B------:R0:W-:Y:S02]  /*9fdf0*/  @P2 STG.E.U16 desc[UR76][R10.64], R3 ;  /* 0x000000030a002986 */ /* 0x0001e4000c10154c */
[----:B0-----:R-:W-:Y:S01]  /*9fe00*/  IMAD.WIDE R10, R60, 0x2, R46 ;  /* 0x000000023c0a7825 */ /* 0x001fe200078e022e */
[----:B------:R-:W-:-:S04]  /*9fe10*/  PRMT R3, R48, 0x7632, R3 ;  /* 0x0000763230037816 */ /* 0x000fc80000000003 */
[----:B------:R0:W-:Y:S02]  /*9fe20*/  @P4 STG.E.U16 desc[UR76][R10.64], R48 ;  /* 0x000000300a004986 */ /* 0x0001e4000c10154c */
[----:B0-----:R-:W-:Y:S02]  /*9fe30*/  IMAD.WIDE R10, R60, 0x2, R44 ;  /* 0x000000023c0a7825 */ /* 0x001fe400078e022c */
[----:B------:R-:W2:Y:S04]  /*9fe40*/  LDL.LU R48, [R1+0x2774] ;  /* 0x0027740001307983 */ /* 0x000ea80000300800 */
[----:B------:R-:W2:Y:S04]  /*9fe50*/  LDL.LU R60, [R1+0xa0c] ;  /* 0x000a0c00013c7983 */ /* 0x000ea80000300800 */
[----:B------:R-:W3:Y:S04]  /*9fe60*/  LDL.LU R14, [R1+0xa10] ;  /* 0x000a1000010e7983 */ /* 0x000ee80000300800 */
[----:B------:R-:W3:Y:S01]  /*9fe70*/  LDL.LU R39, [R1+0xa14] ;  /* 0x000a140001277983 */ /* 0x000ee20000300800 */
[----:B------:R-:W-:-:S02]  /*9fe80*/  LOP3.LUT P0, RZ, R41, 0x10000, RZ, 0xc0, !PT ;  /* 0x0001000029ff7812 */ /* 0x000fc4000780c0ff */
[C---:B------:R-:W-:Y:S02]  /*9fe90*/  LOP3.LUT P5, RZ, R41.reuse, 0x20000, RZ, 0xc0, !PT ;  /* 0x0002000029ff7812 */ /* 0x040fe400078ac0ff */
[C---:B------:R-:W-:Y:S02]  /*9fea0*/  LOP3.LUT P3, RZ, R41.reuse, 0x40000, RZ, 0xc0, !PT ;  /* 0x0004000029ff7812 */ /* 0x040fe4000786c0ff */
[----:B------:R-:W-:-:S07]  /*9feb0*/  LOP3.LUT P1, RZ, R41, 0x200, RZ, 0xc0, !PT ;  /* 0x0000020029ff7812 */ /* 0x000fce000782c0ff */
[----:B------:R0:W-:Y:S01]  /*9fec0*/  @P0 STG.E.U16 desc[UR76][R10.64], R3 ;  /* 0x000000030a000986 */ /* 0x0001e2000c10154c */
[----:B------:R-:W-:Y:S01]  /*9fed0*/  LOP3.LUT P4, RZ, R41, 0x400, RZ, 0xc0, !PT ;  /* 0x0000040029ff7812 */ /* 0x000fe2000788c0ff */
[----:B0-----:R-:W-:-:S05]  /*9fee0*/  IMAD.WIDE R10, R59, 0x2, R46 ;  /* 0x000000023b0a7825 */ /* 0x001fca00078e022e */
[----:B------:R0:W-:Y:S01]  /*9fef0*/  @P5 STG.E.U16 desc[UR76][R10.64], R32 ;  /* 0x000000200a005986 */ /* 0x0001e2000c10154c */
[----:B------:R-:W-:Y:S01]  /*9ff00*/  LOP3.LUT P2, RZ, R41, 0x2, RZ, 0xc0, !PT ;  /* 0x0000000229ff7812 */ /* 0x000fe2000784c0ff */
[----:B0-----:R-:W-:Y:S01]  /*9ff10*/  IMAD.WIDE R10, R59, 0x2, R44 ;  /* 0x000000023b0a7825 */ /* 0x001fe200078e022c */
[----:B------:R-:W-:Y:S01]  /*9ff20*/  PRMT R32, R32, 0x7632, R32 ;  /* 0x0000763220207816 */ /* 0x000fe20000000020 */
[----:B------:R-:W3:Y:S04]  /*9ff30*/  LDL.LU R59, [R1+0xa18] ;  /* 0x000a1800013b7983 */ /* 0x000ee80000300800 */
[----:B------:R4:W-:Y:S01]  /*9ff40*/  @P3 STG.E.U16 desc[UR76][R10.64], R32 ;  /* 0x000000200a003986 */ /* 0x0009e2000c10154c */
[----:B------:R-:W-:Y:S02]  /*9ff50*/  LOP3.LUT P6, RZ, R41, 0x100000, RZ, 0xc0, !PT ;  /* 0x0010000029ff7812 */ /* 0x000fe400078cc0ff */
[----:B------:R-:W-:-:S11]  /*9ff60*/  LOP3.LUT R8, R8, 0xfdffffff, RZ, 0xc0, !PT ;  /* 0xfdffffff08087812 */ /* 0x000fd600078ec0ff */
[----:B------:R-:W-:Y:S02]  /*9ff70*/  @P6 LOP3.LUT R8, R8, 0x2000000, RZ, 0xfc, !PT ;  /* 0x0200000008086812 */ /* 0x000fe400078efcff */
[----:B------:R-:W-:Y:S01]  /*9ff80*/  LOP3.LUT P6, RZ, R40, 0x200000, RZ, 0xc0, !PT ;  /* 0x0020000028ff7812 */ /* 0x000fe200078cc0ff */
[----:B----4-:R-:W-:-:S05]  /*9ff90*/  IMAD.WIDE R10, R61, 0x2, R46 ;  /* 0x000000023d0a7825 */ /* 0x010fca00078e022e */
[----:B------:R0:W-:Y:S02]  /*9ffa0*/  @P1 STG.E.U16 desc[UR76][R10.64], R28 ;  /* 0x0000001c0a001986 */ /* 0x0001e4000c10154c */
[----:B0-----:R-:W-:Y:S01]  /*9ffb0*/  IMAD.WIDE R10, R61, 0x2, R44 ;  /* 0x000000023d0a7825 */ /* 0x001fe200078e022c */
[----:B------:R-:W-:Y:S01]  /*9ffc0*/  PRMT R28, R28, 0x7632, R28 ;  /* 0x000076321c1c7816 */ /* 0x000fe2000000001c */
[----:B------:R-:W4:Y:S04]  /*9ffd0*/  LDL.LU R61, [R1+0xa1c] ;  /* 0x000a1c00013d7983 */ /* 0x000f280000300800 */
[----:B------:R2:W-:Y:S02]  /*9ffe0*/  @P4 STG.E.U16 desc[UR76][R10.64], R28 ;  /* 0x0000001c0a004986 */ /* 0x0005e4000c10154c */
[----:B--2---:R-:W-:-:S05]  /*9fff0*/  IMAD.WIDE R10, R60, 0x2, R46 ;  /* 0x000000023c0a7825 */ /* 0x004fca00078e022e */
[----:B------:R0:W-:Y:S02]  /*a0000*/  @P2 STG.E.U16 desc[UR76][R10.64], R33 ;  /* 0x000000210a002986 */ /* 0x0001e4000c10154c */
[----:B0-----:R-:W-:Y:S02]  /*a0010*/  IMAD.WIDE R10, R60, 0x2, R44 ;  /* 0x000000023c0a7825 */ /* 0x001fe400078e022c */
[----:B------:R-:W2:Y:S01]  /*a0020*/  LDL.LU R60, [R1+0xa20] ;  /* 0x000a2000013c7983 */ /* 0x000ea20000300800 */
[----:B------:R-:W-:-:S04]  /*a0030*/  LOP3.LUT R8, R8, 0xfbffffff, RZ, 0xc0, !PT ;  /* 0xfbffffff08087812 */ /* 0x000fc800078ec0ff */
        /* <DEDUP_REMOVED lines=11> */
[----:B---3--:R-:W-:-:S10]  /*a00f0*/  IMAD.WIDE R10, R14, 0x2, R46 ;  /* 0x000000020e0a7825 */ /* 0x008fd400078e022e */
[----:B------:R0:W-:Y:S01]  /*a0100*/  @P6 STG.E.U16 desc[UR76][R10.64], R29 ;  /* 0x0000001d0a006986 */ /* 0x0001e2000c10154c */
[----:B------:R-:W-:Y:S01]  /*a0110*/  LOP3.LUT P6, RZ, R8, 0x10000000, RZ, 0xc0, !PT ;  /* 0x1000000008ff7812 */ /* 0x000fe200078cc0ff */
[----:B0-----:R-:W-:Y:S01]  /*a0120*/  IMAD.WIDE R10, R14, 0x2, R44 ;  /* 0x000000020e0a7825 */ /* 0x001fe200078e022c */
[----:B------:R-:W-:Y:S01]  /*a0130*/  PRMT R29, R29, 0x7632, R29 ;  /* 0x000076321d1d7816 */ /* 0x000fe2000000001d */
[----:B------:R-:W3:Y:S10]  /*a0140*/  LDL.LU R14, [R1+0xa24] ;  /* 0x000a2400010e7983 */ /* 0x000ef40000300800 */
[----:B------:R0:W-:Y:S01]  /*a0150*/  @P6 STG.E.U16 desc[UR76][R10.64], R29 ;  /* 0x0000001d0a006986 */ /* 0x0001e2000c10154c */
[----:B------:R-:W-:Y:S01]  /*a0160*/  LOP3.LUT P6, RZ, R8, 0x8000000, RZ, 0xc0, !PT ;  /* 0x0800000008ff7812 */ /* 0x000fe200078cc0ff */
[----:B0-----:R-:W-:-:S12]  /*a0170*/  IMAD.WIDE R10, R39, 0x2, R46 ;  /* 0x00000002270a7825 */ /* 0x001fd800078e022e */
[----:B------:R0:W-:Y:S01]  /*a0180*/  @P6 STG.E.U16 desc[UR76][R10.64], R34 ;  /* 0x000000220a006986 */ /* 0x0001e2000c10154c */
[----:B------:R-:W-:Y:S01]  /*a0190*/  LOP3.LUT P6, RZ, R8, 0x4000000, RZ, 0xc0, !PT ;  /* 0x0400000008ff7812 */ /* 0x000fe200078cc0ff */
[----:B0-----:R-:W-:Y:S01]  /*a01a0*/  IMAD.WIDE R10, R39, 0x2, R44 ;  /* 0x00000002270a7825 */ /* 0x001fe200078e022c */
[----:B------:R-:W-:-:S11]  /*a01b0*/  PRMT R34, R34, 0x7632, R34 ;  /* 0x0000763222227816 */ /* 0x000fd60000000022 */
[----:B------:R0:W-:Y:S01]  /*a01c0*/  @P6 STG.E.U16 desc[UR76][R10.64], R34 ;  /* 0x000000220a006986 */ /* 0x0001e2000c10154c */
[----:B------:R-:W-:Y:S02]  /*a01d0*/  LOP3.LUT P6, RZ, R8, 0x2000000, RZ, 0xc0, !PT ;  /* 0x0200000008ff7812 */ /* 0x000fe400078cc0ff */
[C---:B------:R-:W-:Y:S02]  /*a01e0*/  LOP3.LUT P0, RZ, R41.reuse, 0x400000, RZ, 0xc0, !PT ;  /* 0x0040000029ff7812 */ /* 0x040fe4000780c0ff */
[----:B------:R-:W-:Y:S01]  /*a01f0*/  LOP3.LUT P3, RZ, R41, 0x80000, RZ, 0xc0, !PT ;  /* 0x0008000029ff7812 */ /* 0x000fe2000786c0ff */
[----:B0-----:R-:W-:-:S08]  /*a0200*/  IMAD.WIDE R10, R59, 0x2, R46 ;  /* 0x000000023b0a7825 */ /* 0x001fd000078e022e */
[----:B------:R0:W-:Y:S01]  /*a0210*/  @P6 STG.E.U16 desc[UR76][R10.64], R30 ;  /* 0x0000001e0a006986 */ /* 0x0001e2000c10154c */
[----:B------:R-:W-:Y:S01]  /*a0220*/  LOP3.LUT P1, RZ, R41, 0x200000, RZ, 0xc0, !PT ;  /* 0x0020000029ff7812 */ /* 0x000fe2000782c0ff */
[----:B0-----:R-:W-:Y:S01]  /*a0230*/  IMAD.WIDE R10, R59, 0x2, R44 ;  /* 0x000000023b0a7825 */ /* 0x001fe200078e022c */
[----:B------:R-:W-:-:S05]  /*a0240*/  PRMT R30, R30, 0x7632, R30 ;  /* 0x000076321e1e7816 */ /* 0x000fca000000001e */
[----:B------:R4:W-:Y:S01]  /*a0250*/  @P0 STG.E.U16 desc[UR76][R10.64], R30 ;  /* 0x0000001e0a000986 */ /* 0x0009e2000c10154c */
        /* <DEDUP_REMOVED lines=10> */
[----:B------:R-:W2:Y:S04]  /*a0300*/  LDL.LU R60, [R1+0xa2c] ;  /* 0x000a2c00013c7983 */ /* 0x000ea80000300800 */
[----:B------:R-:W2:Y:S04]  /*a0310*/  LDL.LU R39, [R1+0xa30] ;  /* 0x000a300001277983 */ /* 0x000ea80000300800 */
[----:B------:R-:W2:Y:S01]  /*a0320*/  LDL.LU R59, [R1+0xa34] ;  /* 0x000a3400013b7983 */ /* 0x000ea20000300800 */
[----:B------:R-:W-:-:S02]  /*a0330*/  LOP3.LUT P2, RZ, R41, 0x2000, RZ, 0xc0, !PT ;  /* 0x0000200029ff7812 */ /* 0x000fc4000784c0ff */
[----:B------:R-:W-:Y:S02]  /*a0340*/  LOP3.LUT P5, RZ, R41, 0x8, RZ, 0xc0, !PT ;  /* 0x0000000829ff7812 */ /* 0x000fe400078ac0ff */
[----:B------:R-:W-:Y:S02]  /*a0350*/  PRMT R31, R31, 0x7632, R31 ;  /* 0x000076321f1f7816 */ /* 0x000fe4000000001f */
[----:B------:R-:W-:Y:S02]  /*a0360*/  LOP3.LUT P3, RZ, R41, 0x20, RZ, 0xc0, !PT ;  /* 0x0000002029ff7812 */ /* 0x000fe4000786c0ff */
[----:B------:R-:W-:-:S05]  /*a0370*/  LOP3.LUT P0, RZ, R40, 0x8000000, RZ, 0xc0, !PT ;  /* 0x0800000028ff7812 */ /* 0x000fca000780c0ff */
[----:B------:R3:W-:Y:S01]  /*a0380*/  @P2 STG.E.U16 desc[UR76][R10.64], R31 ;  /* 0x0000001f0a002986 */ /* 0x0007e2000c10154c */
[----:B------:R-:W-:Y:S02]  /*a0390*/  LOP3.LUT P4, RZ, R40, 0x20000000, RZ, 0xc0, !PT ;  /* 0x2000000028ff7812 */ /* 0x000fe4000788c0ff */
[----:B------:R-:W-:Y:S01]  /*a03a0*/  LOP3.LUT P1, RZ, R41, 0x800000, RZ, 0xc0, !PT ;  /* 0x0080000029ff7812 */ /* 0x000fe2000782c0ff */
[----:B---3--:R-:W-:-:S05]  /*a03b0*/  IMAD.WIDE R10, R14, 0x2, R46 ;  /* 0x000000020e0a7825 */ /* 0x008fca00078e022e */
[----:B------:R0:W-:Y:S02]  /*a03c0*/  @P5 STG.E.U16 desc[UR76][R10.64], R24 ;  /* 0x000000180a005986 */ /* 0x0001e4000c10154c */
[----:B0-----:R-:W-:Y:S01]  /*a03d0*/  IMAD.WIDE R10, R14, 0x2, R44 ;  /* 0x000000020e0a7825 */ /* 0x001fe200078e022c */
[----:B------:R-:W-:Y:S01]  /*a03e0*/  PRMT R24, R24, 0x7632, R24 ;  /* 0x0000763218187816 */ /* 0x000fe20000000018 */
[----:B------:R-:W3:Y:S04]  /*a03f0*/  LDL.LU R14, [R1+0xa38] ;  /* 0x000a3800010e7983 */ /* 0x000ee80000300800 */
[----:B------:R4:W-:Y:S01]  /*a0400*/  @P3 STG.E.U16 desc[UR76][R10.64], R24 ;  /* 0x000000180a003986 */ /* 0x0009e2000c10154c */
[----:B------:R-:W-:Y:S02]  /*a0410*/  LOP3.LUT P6, RZ, R41, 0x20000000, RZ, 0xc0, !PT ;  /* 0x2000000029ff7812 */ /* 0x000fe400078cc0ff */
[----:B------:R-:W-:Y:S01]  /*a0420*/  LOP3.LUT R8, R8, 0xffdfffff, RZ, 0xc0, !PT ;  /* 0xffdfffff08087812 */ /* 0x000fe200078ec0ff */
        /* <DEDUP_REMOVED lines=10> */
[----:B------:R-:W-:Y:S02]  /*a04d0*/  @P6 LOP3.LUT R8, R8, 0x200000, RZ, 0xfc, !PT ;  /* 0x0020000008086812 */ /* 0x000fe400078efcff */
[----:B------:R-:W-:Y:S01]  /*a04e0*/  LOP3.LUT P6, RZ, R41, 0x10000000, RZ, 0xc0, !PT ;  /* 0x1000000029ff7812 */ /* 0x000fe200078cc0ff */
[----:B------:R-:W2:Y:S01]  /*a04f0*/  LDL.LU R13, [R1+0xa48] ;  /* 0x000a4800010d7983 */ /* 0x000ea20000300800 */
        /* <DEDUP_REMOVED lines=14> */
[C---:B------:R-:W-:Y:S01]  /*a05e0*/  LOP3.LUT P6, RZ, R8.reuse, 0x1000000, RZ, 0xc0, !PT ;  /* 0x0100000008ff7812 */ /* 0x040fe200078cc0ff */
[----:B0-----:R-:W-:Y:S01]  /*a05f0*/  IMAD.WIDE R10, R39, 0x2, R44 ;  /* 0x00000002270a7825 */ /* 0x001fe200078e022c */
[----:B------:R-:W-:Y:S01]  /*a0600*/  PRMT R21, R21, 0x7632, R21 ;  /* 0x0000763215157816 */ /* 0x000fe20000000015 */
[----:B------:R-:W2:Y:S10]  /*a0610*/  LDL.LU R39, [R1+0xa4c] ;  /* 0x000a4c0001277983 */ /* 0x000eb40000300800 */
        /* <DEDUP_REMOVED lines=11> */
[----:B---3--:R-:W-:-:S08]  /*a06d0*/  IMAD.WIDE R10, R14, 0x2, R46 ;  /* 0x000000020e0a7825 */ /* 0x008fd000078e022e */
        /* <DEDUP_REMOVED lines=10> */
[----:B------:R-:W3:Y:S04]  /*a0780*/  LDL.LU R61, [R1+0x380] ;  /* 0x00038000013d7983 */ /* 0x000ee80000300800 */
[----:B------:R2:W-:Y:S02]  /*a0790*/  @P0 STG.E.U16 desc[UR76][R10.64], R27 ;  /* 0x0000001b0a000986 */ /* 0x0005e4000c10154c */
[----:B--2---:R-:W-:-:S05]  /*a07a0*/  IMAD.WIDE R10, R60, 0x2, R46 ;  /* 0x000000023c0a7825 */ /* 0x004fca00078e022e */
[----:B------:R0:W-:Y:S02]  /*a07b0*/  @P4 STG.E.U16 desc[UR76][R10.64], R23 ;  /* 0x000000170a004986 */ /* 0x0001e4000c10154c */
[----:B0-----:R-:W-:Y:S02]  /*a07c0*/  IMAD.WIDE R10, R60, 0x2, R44 ;  /* 0x000000023c0a7825 */ /* 0x001fe400078e022c */
[----:B------:R-:W2:Y:S04]  /*a07d0*/  LDL.LU R60, [R1+0xa54] ;  /* 0x000a5400013c7983 */ /* 0x000ea80000300800 */
[----:B------:R-:W4:Y:S04]  /*a07e0*/  LDL.LU R59, [R1+0x374] ;  /* 0x00037400013b7983 */ /* 0x000f280000300800 */
[----:B------:R-:W4:Y:S04]  /*a07f0*/  LDL.LU R14, [R1+0xa5c] ;  /* 0x000a5c00010e7983 */ /* 0x000f280000300800 */
[----:B------:R-:W4:Y:S04]  /*a0800*/  LDL.LU R29, [R1+0x384] ;  /* 0x00038400011d7983 */ /* 0x000f280000300800 */
[----:B------:R-:W4:Y:S01]  /*a0810*/  LDL.LU R33, [R1+0xa60] ;  /* 0x000a600001217983 */ /* 0x000f220000300800 */
[----:B------:R-:W-:-:S02]  /*a0820*/  LOP3.LUT P1, RZ, R42, 0x4, RZ, 0xc0, !PT ;  /* 0x000000042aff7812 */ /* 0x000fc4000782c0ff */
[C---:B------:R-:W-:Y:S02]  /*a0830*/  LOP3.LUT P5, RZ, R42.reuse, 0x8, RZ, 0xc0, !PT ;  /* 0x000000082aff7812 */ /* 0x040fe400078ac0ff */
[----:B------:R-:W-:Y:S02]  /*a0840*/  PRMT R23, R23, 0x7632, R23 ;  /* 0x0000763217177816 */ /* 0x000fe40000000017 */
[----:B------:R-:W-:-:S07]  /*a0850*/  LOP3.LUT P3, RZ, R42, 0x10, RZ, 0xc0, !PT ;  /* 0x000000102aff7812 */ /* 0x000fce000786c0ff */
[----:B------:R0:W-:Y:S01]  /*a0860*/  @P1 STG.E.U16 desc[UR76][R10.64], R23 ;  /* 0x000000170a001986 */ /* 0x0001e2000c10154c */
[----:B------:R-:W-:Y:S02]  /*a0870*/  PRMT R3, R49, 0x7632, R3 ;  /* 0x0000763231037816 */ /* 0x000fe40000000003 */
[----:B------:R-:W-:Y:S01]  /*a0880*/  LOP3.LUT P2, RZ, R42, 0x20, RZ, 0xc0, !PT ;  /* 0x000000202aff7812 */ /* 0x000fe2000784c0ff */
[----:B0-----:R-:W-:-:S05]  /*a0890*/  IMAD.WIDE R10, R13, 0x2, R46 ;  /* 0x000000020d0a7825 */ /* 0x001fca00078e022e */
[----:B------:R0:W-:Y:S01]  /*a08a0*/  @P5 STG.E.U16 desc[UR76][R10.64], R49 ;  /* 0x000000310a005986 */ /* 0x0001e2000c10154c */
[----:B------:R-:W-:-:S03]  /*a08b0*/  LOP3.LUT P4, RZ, R42, 0x40, RZ, 0xc0, !PT ;  /* 0x000000402aff7812 */ /* 0x000fc6000788c0ff */
[----:B0-----:R-:W4:Y:S04]  /*a08c0*/  LDL.LU R49, [R1+0x2770] ;  /* 0x0027700001317983 */ /* 0x001f280000300800 */
[----:B------:R-:W4:Y:S01]  /*a08d0*/  LDL.LU R28, [R1+0xa64] ;  /* 0x000a6400011c7983 */ /* 0x000f220000300800 */
[----:B------:R-:W-:-:S03]  /*a08e0*/  IMAD.WIDE R10, R13, 0x2, R44 ;  /* 0x000000020d0a7825 */ /* 0x000fc600078e022c */
[----:B------:R-:W4:Y:S04]  /*a08f0*/  LDL.LU R32, [R1+0x388] ;  /* 0x0003880001207983 */ /* 0x000f280000300800 */
[----:B------:R0:W-:Y:S01]  /*a0900*/  @P3 STG.E.U16 desc[UR76][R10.64], R3 ;  /* 0x000000030a003986 */ /* 0x0001e2000c10154c */
[----:B------:R-:W-:-:S03]  /*a0910*/  LOP3.LUT P0, RZ, R42, 0x80, RZ, 0xc0, !PT ;  /* 0x000000802aff7812 */ /* 0x000fc6000780c0ff */
[----:B------:R-:W4:Y:S01]  /*a0920*/  LDL.LU R13, [R1+0xa68] ;  /* 0x000a6800010d7983 */ /* 0x000f220000300800 */
[----:B0-----:R-:W-:Y:S01]  /*a0930*/  IMAD.WIDE R10, R39, 0x2, R46 ;  /* 0x00000002270a7825 */ /* 0x001fe200078e022e */
[----:B------:R-:W-:Y:S02]  /*a0940*/  LOP3.LUT P6, RZ, R43, 0x40, RZ, 0xc0, !PT ;  /* 0x000000402bff7812 */ /* 0x000fe400078cc0ff */
[----:B------:R-:W-:Y:S02]  /*a0950*/  LOP3.LUT R8, R8, 0xfffdffff, RZ, 0xc0, !PT ;  /* 0xfffdffff08087812 */ /* 0x000fe400078ec0ff */
[----:B---3--:R0:W-:Y:S01]  /*a0960*/  @P2 STG.E.U16 desc[UR76][R10.64], R61 ;  /* 0x0000003d0a002986 */ /* 0x0081e2000c10154c */
[----:B------:R-:W-:Y:S01]  /*a0970*/  PRMT R3, R61, 0x7632, R3 ;  /* 0x000076323d037816 */ /* 0x000fe20000000003 */
[----:B0-----:R-:W-:Y:S02]  /*a0980*/  IMAD.WIDE R10, R39, 0x2, R44 ;  /* 0x00000002270a7825 */ /* 0x001fe400078e022c */
[----:B------:R-:W3:Y:S04]  /*a0990*/  LDL.LU R39, [R1+0x37c] ;  /* 0x00037c0001277983 */ /* 0x000ee80000300800 */
[----:B------:R2:W-:Y:S04]  /*a09a0*/  @P4 STG.E.U16 desc[UR76][R10.64], R3 ;  /* 0x000000030a004986 */ /* 0x0005e8000c10154c */
[----:B------:R-:W3:Y:S01]  /*a09b0*/  LDL.LU R61, [R1+0xa6c] ;  /* 0x000a6c00013d7983 */ /* 0x000ee20000300800 */
[----:B--2---:R-:W-:-:S05]  /*a09c0*/  IMAD.WIDE R10, R60, 0x2, R46 ;  /* 0x000000023c0a7825 */ /* 0x004fca00078e022e */
[----:B----4-:R0:W-:Y:S02]  /*a09d0*/  @P0 STG.E.U16 desc[UR76][R10.64], R59 ;  /* 0x0000003b0a000986 */ /* 0x0101e4000c10154c */
[----:B0-----:R-:W-:Y:S02]  /*a09e0*/  IMAD.WIDE R10, R60, 0x2, R44 ;  /* 0x000000023c0a7825 */ /* 0x001fe400078e022c */
[----:B------:R-:W2:Y:S01]  /*a09f0*/  LDL.LU R60, [R1+0x38c] ;  /* 0x00038c00013c7983 */ /* 0x000ea20000300800 */
        /* <DEDUP_REMOVED lines=34> */
[----:B0-----:R-:W-:Y:S01]  /*a0c20*/  IMAD.WIDE R10, R28, 0x2, R46 ;  /* 0x000000021c0a7825 */ /* 0x001fe200078e022e */
[----:B------:R-:W-:-:S11]  /*a0c30*/  PRMT R3, R32, 0x7632, R3 ;  /* 0x0000763220037816 */ /* 0x000fd60000000003 */
[----:B------:R0:W-:Y:S01]  /*a0c40*/  @P6 STG.E.U16 desc[UR76][R10.64], R32 ;  /* 0x000000200a006986 */ /* 0x0001e2000c10154c */
[----:B------:R-:W-:Y:S01]  /*a0c50*/  LOP3.LUT P4, RZ, R49, 0x40000000, RZ, 0xc0, !PT ;  /* 0x4000000031ff7812 */ /* 0x000fe2000788c0ff */
[----:B0-----:R-:W-:-:S05]  /*a0c60*/  IMAD.WIDE R10, R28, 0x2, R44 ;  /* 0x000000021c0a7825 */ /* 0x001fca00078e022c */
[----:B------:R0:W-:Y:S02]  /*a0c70*/  @P1 STG.E.U16 desc[UR76][R10.64], R3 ;  /* 0x000000030a001986 */ /* 0x0001e4000c10154c */
[----:B0-----:R-:W-:-:S05]  /*a0c80*/  IMAD.WIDE R10, R13, 0x2, R46 ;  /* 0x000000020d0a7825 */ /* 0x001fca00078e022e */
[----:B---3--:R0:W-:Y:S01]  /*a0c90*/  @P3 STG.E.U16 desc[UR76][R10.64], R39 ;  /* 0x000000270a003986 */ /* 0x0081e2000c10154c */
[----:B------:R-:W-:Y:S01]  /*a0ca0*/  PRMT R3, R39, 0x7632, R3 ;  /* 0x0000763227037816 */ /* 0x000fe20000000003 */
[----:B0-----:R-:W-:-:S05]  /*a0cb0*/  IMAD.WIDE R10, R13, 0x2, R44 ;  /* 0x000000020d0a7825 */ /* 0x001fca00078e022c */
[----:B------:R0:W-:Y:S02]  /*a0cc0*/  @P2 STG.E.U16 desc[UR76][R10.64], R3 ;  /* 0x000000030a002986 */ /* 0x0001e4000c10154c */
[----:B0-----:R-:W-:-:S05]  /*a0cd0*/  IMAD.WIDE R10, R61, 0x2, R46 ;  /* 0x000000023d0a7825 */ /* 0x001fca00078e022e */
[----:B--2---:R0:W-:Y:S02]  /*a0ce0*/  @P4 STG.E.U16 desc[UR76][R10.64], R60 ;  /* 0x0000003c0a004986 */ /* 0x0041e4000c10154c */
[----:B0-----:R-:W-:Y:S02]  /*a0cf0*/  IMAD.WIDE R10, R61, 0x2, R44 ;  /* 0x000000023d0a7825 */ /* 0x001fe400078e022c */
[----:B------:R-:W2:Y:S04]  /*a0d00*/  LDL.LU R61, [R1+0xa74] ;  /* 0x000a7400013d7983 */ /* 0x000ea80000300800 */
[----:B------:R-:W3:Y:S01]  /*a0d10*/  LDL.LU R34, [R1+0x3a0] ;  /* 0x0003a00001227983 */ /* 0x000ee20000300800 */
[----:B------:R-:W-:-:S03]  /*a0d20*/  PRMT R3, R60, 0x7632, R3 ;  /* 0x000076323c037816 */ /* 0x000fc60000000003 */
        /* <DEDUP_REMOVED lines=8> */
[----:B------:R-:W-:Y:S01]  /*a0db0*/  LOP3.LUT P3, RZ, R43, 0x40000000, RZ, 0xc0, !PT ;  /* 0x400000002bff7812 */ /* 0x000fe2000786c0ff */
[----:B------:R-:W3:Y:S06]  /*a0dc0*/  LDL.LU R32, [R1+0xa84] ;  /* 0x000a840001207983 */ /* 0x000eec0000300800 */
[----:B------:R4:W-:Y:S02]  /*a0dd0*/  @P0 STG.E.U16 desc[UR76][R10.64], R3 ;  /* 0x000000030a000986 */ /* 0x0009e4000c10154c */
        /* <DEDUP_REMOVED lines=8> */
[----:B------:R-:W-:-:S02]  /*a0e60*/  LOP3.LUT P1, RZ, R50, 0x10000, RZ, 0xc0, !PT ;  /* 0x0001000032ff7812 */ /* 0x000fc4000782c0ff */
[----:B------:R-:W-:Y:S02]  /*a0e70*/  LOP3.LUT P4, RZ, R50, 0x40000, RZ, 0xc0, !PT ;  /* 0x0004000032ff7812 */ /* 0x000fe4000788c0ff */
[----:B------:R-:W-:Y:S02]  /*a0e80*/  LOP3.LUT P6, RZ, R48, 0x2, RZ, 0xc0, !PT ;  /* 0x0000000230ff7812 */ /* 0x000fe400078cc0ff */
[----:B------:R-:W-:Y:S01]  /*a0e90*/  LOP3.LUT R8, R8, 0xffffdfff, RZ, 0xc0, !PT ;  /* 0xffffdfff08087812 */ /* 0x000fe200078ec0ff */
[----:B--2---:R-:W-:Y:S01]  /*a0ea0*/  IMAD.WIDE R10, R61, 0x2, R46 ;  /* 0x000000023d0a7825 */ /* 0x004fe200078e022e */
[----:B---3--:R-:W-:-:S05]  /*a0eb0*/  PRMT R3, R34, 0x7632, R3 ;  /* 0x0000763222037816 */ /* 0x008fca0000000003 */
        /* <DEDUP_REMOVED lines=44> */
[----:B0-----:R-:W-:Y:S01]  /*a1180*/  IMAD.WIDE R10, R32, 0x2, R44 ;  /* 0x00000002200a7825 */ /* 0x001fe200078e022c */
[----:B------:R-:W-:Y:S01]  /*a1190*/  LOP3.LUT P4, RZ, R50, 0x200000, RZ, 0xc0, !PT ;  /* 0x0020000032ff7812 */ /* 0x000fe2000788c0ff */
[----:B------:R-:W4:Y:S04]  /*a11a0*/  LDL.LU R59, [R1+0xa94] ;  /* 0x000a9400013b7983 */ /* 0x000f280000300800 */
[----:B------:R0:W-:Y:S02]  /*a11b0*/  @P0 STG.E.U16 desc[UR76][R10.64], R3 ;  /* 0x000000030a000986 */ /* 0x0001e4000c10154c */
[----:B0-----:R-:W-:-:S05]  /*a11c0*/  IMAD.WIDE R10, R14, 0x2, R46 ;  /* 0x000000020e0a7825 */ /* 0x001fca00078e022e */
[----:B--2---:R0:W-:Y:S01]  /*a11d0*/  @P3 STG.E.U16 desc[UR76][R10.64], R61 ;  /* 0x0000003d0a003986 */ /* 0x0041e2000c10154c */
[----:B------:R-:W-:Y:S01]  /*a11e0*/  PRMT R3, R61, 0x7632, R3 ;  /* 0x000076323d037816 */ /* 0x000fe20000000003 */
[----:B0-----:R-:W-:Y:S02]  /*a11f0*/  IMAD.WIDE R10, R14, 0x2, R44 ;  /* 0x000000020e0a7825 */ /* 0x001fe400078e022c */
[----:B------:R-:W2:Y:S04]  /*a1200*/  LDL.LU R61, [R1+0x1e0] ;  /* 0x0001e000013d7983 */ /* 0x000ea80000300800 */
[----:B------:R0:W-:Y:S02]  /*a1210*/  @P1 STG.E.U16 desc[UR76][R10.64], R3 ;  /* 0x000000030a001986 */ /* 0x0001e4000c10154c */
        /* <DEDUP_REMOVED lines=9> */
[----:B------:R-:W3:Y:S04]  /*a12b0*/  LDL.LU R29, [R1+0xaa0] ;  /* 0x000aa000011d7983 */ /* 0x000ee80000300800 */
[----:B------:R-:W3:Y:S01]  /*a12c0*/  LDL.LU R33, [R1+0x3b8] ;  /* 0x0003b80001217983 */ /* 0x000ee20000300800 */
[----:B------:R-:W-:-:S02]  /*a12d0*/  LOP3.LUT P2, RZ, R50, 0x400000, RZ, 0xc0, !PT ;  /* 0x0040000032ff7812 */ /* 0x000fc4000784c0ff */
[C---:B------:R-:W-:Y:S01]  /*a12e0*/  LOP3.LUT P5, RZ, R50.reuse, 0x2, RZ, 0xc0, !PT ;  /* 0x0000000232ff7812 */ /* 0x040fe200078ac0ff */
[----:B------:R-:W3:Y:S01]  /*a12f0*/  LDL.LU R28, [R1+0xaa4] ;  /* 0x000aa400011c7983 */ /* 0x000ee20000300800 */
[----:B------:R-:W-:Y:S02]  /*a1300*/  LOP3.LUT P3, RZ, R50, 0x4, RZ, 0xc0, !PT ;  /* 0x0000000432ff7812 */ /* 0x000fe4000786c0ff */
[----:B------:R-:W-:-:S07]  /*a1310*/  LOP3.LUT P0, RZ, R43, 0x800, RZ, 0xc0, !PT ;  /* 0x000008002bff7812 */ /* 0x000fce000780c0ff */
        /* <DEDUP_REMOVED lines=10> */
[----:B----4-:R-:W-:-:S05]  /*a13c0*/  IMAD.WIDE R10, R59, 0x2, R46 ;  /* 0x000000023b0a7825 */ /* 0x010fca00078e022e */
[----:B--2---:R0:W-:Y:S01]  /*a13d0*/  @P0 STG.E.U16 desc[UR76][R10.64], R61 ;  /* 0x0000003d0a000986 */ /* 0x0041e2000c10154c */
[----:B------:R-:W-:Y:S01]  /*a13e0*/  PRMT R3, R61, 0x7632, R3 ;  /* 0x000076323d037816 */ /* 0x000fe20000000003 */
[----:B0-----:R-:W-:Y:S02]  /*a13f0*/  IMAD.WIDE R10, R59, 0x2, R44 ;  /* 0x000000023b0a7825 */ /* 0x001fe400078e022c */
[----:B------:R-:W2:Y:S04]  /*a1400*/  LDL.LU R59, [R1+0x3bc] ;  /* 0x0003bc00013b7983 */ /* 0x000ea80000300800 */
[----:B------:R3:W-:Y:S04]  /*a1410*/  @P4 STG.E.U16 desc[UR76][R10.64], R3 ;  /* 0x000000030a004986 */ /* 0x0007e8000c10154c */
[----:B------:R-:W4:Y:S01]  /*a1420*/  LDL.LU R61, [R1+0xaac] ;  /* 0x000aac00013d7983 */ /* 0x000f220000300800 */
        /* <DEDUP_REMOVED lines=48> */
[----:B0-----:R-:W-:-:S05]  /*a1730*/  IMAD.WIDE R10, R39, 0x2, R44 ;  /* 0x00000002270a7825 */ /* 0x001fca00078e022c */
[----:B------:R4:W-:Y:S02]  /*a1740*/  @P0 STG.E.U16 desc[UR76][R10.64], R3 ;  /* 0x000000030a000986 */ /* 0x0009e4000c10154c */
[----:B----4-:R-:W-:-:S05]  /*a1750*/  IMAD.WIDE R10, R61, 0x2, R46 ;  /* 0x000000023d0a7825 */ /* 0x010fca00078e022e */
[----:B---3--:R0:W-:Y:S02]  /*a1760*/  @P4 STG.E.U16 desc[UR76][R10.64], R60 ;  /* 0x0000003c0a004986 */ /* 0x0081e4000c10154c */
[----:B0-----:R-:W-:Y:S02]  /*a1770*/  IMAD.WIDE R10, R61, 0x2, R44 ;  /* 0x000000023d0a7825 */ /* 0x001fe400078e022c */
[----:B------:R-:W2:Y:S04]  /*a1780*/  LDL.LU R61, [R1+0xab4] ;  /* 0x000ab400013d7983 */ /* 0x000ea80000300800 */
[----:B------:R-:W3:Y:S01]  /*a1790*/  LDL.LU R13, [R1+0x200] ;  /* 0x00020000010d7983 */ /* 0x000ee20000300800 */
[----:B------:R-:W-:-:S03]  /*a17a0*/  PRMT R3, R60, 0x7632, R3 ;  /* 0x000076323c037816 */ /* 0x000fc60000000003 */
[----:B------:R-:W4:Y:S04]  /*a17b0*/  LDL.LU R60, [R1+0xab8] ;  /* 0x000ab800013c7983 */ /* 0x000f280000300800 */
[----:B------:R-:W4:Y:S04]  /*a17c0*/  LDL.LU R39, [R1+0x1f4] ;  /* 0x0001f40001277983 */ /* 0x000f280000300800 */
[----:B------:R-:W4:Y:S04]  /*a17d0*/  LDL.LU R59, [R1+0xabc] ;  /* 0x000abc00013b7983 */ /* 0x000f280000300800 */
[----:B------:R-:W4:Y:S04]  /*a17e0*/  LDL.LU R34, [R1+0x204] ;  /* 0x0002040001227983 */ /* 0x000f280000300800 */
[----:B------:R-:W4:Y:S04]  /*a17f0*/  LDL.LU R29, [R1+0xac0] ;  /* 0x000ac000011d7983 */ /* 0x000f280000300800 */
[----:B------:R-:W4:Y:S01]  /*a1800*/  LDL.LU R33, [R1+0x1f8] ;  /* 0x0001f80001217983 */ /* 0x000f220000300800 */
[----:B------:R-:W-:-:S02]  /*a1810*/  LOP3.LUT P1, RZ, R43, 0x4000, RZ, 0xc0, !PT ;  /* 0x000040002bff7812 */ /* 0x000fc4000782c0ff */
[C---:B------:R-:W-:Y:S01]  /*a1820*/  LOP3.LUT P5, RZ, R48.reuse, 0x2000000, RZ, 0xc0, !PT ;  /* 0x0200000030ff7812 */ /* 0x040fe200078ac0ff */
[----:B------:R-:W4:Y:S01]  /*a1830*/  LDL.LU R28, [R1+0xac4] ;  /* 0x000ac400011c7983 */ /* 0x000f220000300800 */
[C---:B------:R-:W-:Y:S02]  /*a1840*/  LOP3.LUT P3, RZ, R48.reuse, 0x4000000, RZ, 0xc0, !PT ;  /* 0x0400000030ff7812 */ /* 0x040fe4000786c0ff */
        /* <DEDUP_REMOVED lines=12> */
[----:B------:R-:W-:-:S11]  /*a1910*/  LOP3.LUT R8, R8, 0xffffffdf, RZ, 0xc0, !PT ;  /* 0xffffffdf08087812 */ /* 0x000fd600078ec0ff */
[----:B------:R-:W-:Y:S01]  /*a1920*/  @P6 LOP3.LUT R8, R8, 0x20, RZ, 0xfc, !PT ;  /* 0x0000002008086812 */ /* 0x000fe200078efcff */
        /* <DEDUP_REMOVED lines=56> */
[----:B---3--:R-:W-:Y:S01]  /*a1cb0*/  IMAD.WIDE R10, R13, 0x2, R46 ;  /* 0x000000020d0a7825 */ /* 0x008fe200078e022e */
[----:B----4-:R-:W-:-:S04]  /*a1cc0*/  PRMT R3, R60, 0x7632, R3 ;  /* 0x000076323c037816 */ /* 0x010fc80000000003 */
[----:B------:R0:W-:Y:S04]  /*a1cd0*/  @P4 STG.E.U16 desc[UR76][R10.64], R60 ;  /* 0x0000003c0a004986 */ /* 0x0001e8000c10154c */
[----:B0-----:R-:W3:Y:S04]  /*a1ce0*/  LDL.LU R60, [R1+0xadc] ;  /* 0x000adc00013c7983 */ /* 0x001ee80000300800 */
[----:B------:R-:W4:Y:S01]  /*a1cf0*/  LDL.LU R32, [R1+0x214] ;  /* 0x0002140001207983 */ /* 0x000f220000300800 */
[----:B------:R-:W-:-:S03]  /*a1d00*/  IMAD.WIDE R10, R13, 0x2, R44 ;  /* 0x000000020d0a7825 */ /* 0x000fc600078e022c */
[----:B------:R-:W4:Y:S01]  /*a1d10*/  LDL.LU R13, [R1+0xae0] ;  /* 0x000ae000010d7983 */ /* 0x000f220000300800 */
[----:B------:R-:W-:Y:S02]  /*a1d20*/  LOP3.LUT P6, RZ, R48, 0x200, RZ, 0xc0, !PT ;  /* 0x0000020030ff7812 */ /* 0x000fe400078cc0ff */
[----:B------:R-:W-:Y:S01]  /*a1d30*/  LOP3.LUT R8, R8, 0xfffffffd, RZ, 0xc0, !PT ;  /* 0xfffffffd08087812 */ /* 0x000fe200078ec0ff */
[----:B------:R-:W4:Y:S01]  /*a1d40*/  LDL.LU R33, [R1+0xae4] ;  /* 0x000ae40001217983 */ /* 0x000f220000300800 */
[----:B------:R-:W-:Y:S02]  /*a1d50*/  LOP3.LUT P0, RZ, R48, 0x100, RZ, 0xc0, !PT ;  /* 0x0000010030ff7812 */ /* 0x000fe4000780c0ff */
[----:B------:R-:W-:Y:S01]  /*a1d60*/  LOP3.LUT P5, RZ, R2, 0x200, RZ, 0xc0, !PT ;  /* 0x0000020002ff7812 */ /* 0x000fe200078ac0ff */
[----:B------:R-:W4:Y:S06]  /*a1d70*/  LDL.LU R28, [R1+0x218] ;  /* 0x00021800011c7983 */ /* 0x000f2c0000300800 */
[----:B------:R-:W-:-:S02]  /*a1d80*/  @P6 LOP3.LUT R8, R8, 0x2, RZ, 0xfc, !PT ;  /* 0x0000000208086812 */ /* 0x000fc400078efcff */
[----:B------:R-:W-:Y:S02]  /*a1d90*/  LOP3.LUT P6, RZ, R48, 0x40000000, RZ, 0xc0, !PT ;  /* 0x4000000030ff7812 */ /* 0x000fe400078cc0ff */
[----:B------:R-:W-:Y:S01]  /*a1da0*/  LOP3.LUT R8, R8, 0xfffffffb, RZ, 0xc0, !PT ;  /* 0xfffffffb08087812 */ /* 0x000fe200078ec0ff */
[----:B------:R0:W-:Y:S01]  /*a1db0*/  @P0 STG.E.U16 desc[UR76][R10.64], R3 ;  /* 0x000000030a000986 */ /* 0x0001e2000c10154c */
[----:B------:R-:W-:Y:S02]  /*a1dc0*/  LOP3.LUT P3, RZ, R2, 0x400, RZ, 0xc0, !PT ;  /* 0x0000040002ff7812 */ /* 0x000fe4000786c0ff */
[----:B------:R-:W-:-:S07]  /*a1dd0*/  LOP3.LUT P1, RZ, R50, 0x8000000, RZ, 0xc0, !PT ;  /* 0x0800000032ff7812 */ /* 0x000fce000782c0ff */
[----:B------:R-:W-:Y:S01]  /*a1de0*/  @P6 LOP3.LUT R8, R8, 0x4, RZ, 0xfc, !PT ;  /* 0x0000000408086812 */ /* 0x000fe200078efcff */
[----:B0-----:R-:W-:Y:S01]  /*a1df0*/  IMAD.WIDE R10, R39, 0x2, R46 ;  /* 0x00000002270a7825 */ /* 0x001fe200078e022e */
[----:B------:R-:W-:Y:S02]  /*a1e00*/  LOP3.LUT P6, RZ, R48, 0x20000000, RZ, 0xc0, !PT ;  /* 0x2000000030ff7812 */ /* 0x000fe400078cc0ff */
[----:B------:R-:W-:Y:S02]  /*a1e10*/  LOP3.LUT R8, R8, 0xfffffff7, RZ, 0xc0, !PT ;  /* 0xfffffff708087812 */ /* 0x000fe400078ec0ff */
[C---:B------:R-:W-:Y:S02]  /*a1e20*/  LOP3.LUT P4, RZ, R50.reuse, 0x10000000, RZ, 0xc0, !PT ;  /* 0x1000000032ff7812 */ /* 0x040fe4000788c0ff */
[----:B------:R-:W-:-:S07]  /*a1e30*/  LOP3.LUT P2, RZ, R50, 0x80, RZ, 0xc0, !PT ;  /* 0x0000008032ff7812 */ /* 0x000fce000784c0ff */
[----:B------:R-:W-:Y:S01]  /*a1e40*/  @P6 LOP3.LUT R8, R8, 0x8, RZ, 0xfc, !PT ;  /* 0x0000000808086812 */ /* 0x000fe200078efcff */
[----:B------:R0:W-:Y:S01]  /*a1e50*/  @P5 STG.E.U16 desc[UR76][R10.64], R59 ;  /* 0x0000003b0a005986 */ /* 0x0001e2000c10154c */
[----:B------:R-:W-:Y:S02]  /*a1e60*/  PRMT R3, R59, 0x7632, R3 ;  /* 0x000076323b037816 */ /* 0x000fe40000000003 */
[----:B------:R-:W-:Y:S01]  /*a1e70*/  LOP3.LUT P6, RZ, R43, 0x40000, RZ, 0xc0, !PT ;  /* 0x000400002bff7812 */ /* 0x000fe200078cc0ff */
[----:B0-----:R-:W-:Y:S01]  /*a1e80*/  IMAD.WIDE R10, R39, 0x2, R44 ;  /* 0x00000002270a7825 */ /* 0x001fe200078e022c */
[----:B------:R-:W-:Y:S01]  /*a1e90*/  LOP3.LUT P5, RZ, R50, 0x100, RZ, 0xc0, !PT ;  /* 0x0000010032ff7812 */ /* 0x000fe200078ac0ff */
[----:B------:R-:W4:Y:S04]  /*a1ea0*/  LDL.LU R39, [R1+0xae8] ;  /* 0x000ae80001277983 */ /* 0x000f280000300800 */
[----:B------:R2:W-:Y:S01]  /*a1eb0*/  @P3 STG.E.U16 desc[UR76][R10.64], R3 ;  /* 0x000000030a003986 */ /* 0x0005e2000c10154c */
[----:B------:R-:W-:-:S03]  /*a1ec0*/  LOP3.LUT R8, R8, 0xffffffef, RZ, 0xc0, !PT ;  /* 0xffffffef08087812 */ /* 0x000fc600078ec0ff */
[----:B------:R-:W4:Y:S02]  /*a1ed0*/  LDL.LU R59, [R1+0x228] ;  /* 0x00022800013b7983 */ /* 0x000f240000300800 */
        /* <DEDUP_REMOVED lines=32> */
[----:B------:R-:W-:Y:S02]  /*a20e0*/  LOP3.LUT P0, RZ, R48, 0x400, RZ, 0xc0, !PT ;  /* 0x0000040030ff7812 */ /* 0x000fe4000780c0ff */
        /* <DEDUP_REMOVED lines=13> */
[----:B------:R0:W-:Y:S04]  /*a21c0*/  @P1 STG.E.U16 desc[UR76][R10.64], R3 ;  /* 0x000000030a001986 */ /* 0x0001e8000c10154c */
[----:B------:R-:W3:Y:S01]  /*a21d0*/  LDL.LU R14, [R1+0xafc] ;  /* 0x000afc00010e7983 */ /* 0x000ee20000300800 */
[----:B0-----:R-:W-:-:S05]  /*a21e0*/  IMAD.WIDE R10, R61, 0x2, R46 ;  /* 0x000000023d0a7825 */ /* 0x001fca00078e022e */
[----:B------:R0:W-:Y:S01]  /*a21f0*/  @P4 STG.E.U16 desc[UR76][R10.64], R60 ;  /* 0x0000003c0a004986 */ /* 0x0001e2000c10154c */
[----:B------:R-:W-:Y:S01]  /*a2200*/  PRMT R3, R60, 0x7632, R3 ;  /* 0x000076323c037816 */ /* 0x000fe20000000003 */
[----:B0-----:R-:W-:Y:S02]  /*a2210*/  IMAD.WIDE R10, R61, 0x2, R44 ;  /* 0x000000023d0a7825 */ /* 0x001fe400078e022c */
[----:B------:R-:W2:Y:S04]  /*a2220*/  LDL.LU R61, [R1+0x240] ;  /* 0x00024000013d7983 */ /* 0x000ea80000300800 */
[----:B------:R-:W2:Y:S04]  /*a2230*/  LDL.LU R60, [R1+0xb00] ;  /* 0x000b0000013c7983 */ /* 0x000ea80000300800 */
[----:B------:R-:W2:Y:S04]  /*a2240*/  LDL.LU R39, [R1+0x3c4] ;  /* 0x0003c40001277983 */ /* 0x000ea80000300800 */
[----:B------:R-:W2:Y:S04]  /*a2250*/  LDL.LU R59, [R1+0xb04] ;  /* 0x000b0400013b7983 */ /* 0x000ea80000300800 */
[----:B------:R-:W2:Y:S04]  /*a2260*/  LDL.LU R34, [R1+0x244] ;  /* 0x0002440001227983 */ /* 0x000ea80000300800 */
[----:B------:R-:W2:Y:S04]  /*a2270*/  LDL.LU R29, [R1+0xb08] ;  /* 0x000b0800011d7983 */ /* 0x000ea80000300800 */
[----:B------:R-:W2:Y:S01]  /*a2280*/  LDL.LU R33, [R1+0x3c8] ;  /* 0x0003c80001217983 */ /* 0x000ea20000300800 */
[----:B------:R-:W-:-:S02]  /*a2290*/  LOP3.LUT P2, RZ, R50, 0x40000000, RZ, 0xc0, !PT ;  /* 0x4000000032ff7812 */ /* 0x000fc4000784c0ff */
[C---:B------:R-:W-:Y:S01]  /*a22a0*/  LOP3.LUT P5, RZ, R50.reuse, 0x200, RZ, 0xc0, !PT ;  /* 0x0000020032ff7812 */ /* 0x040fe200078ac0ff */
[----:B------:R-:W2:Y:S01]  /*a22b0*/  LDL.LU R28, [R1+0xb0c] ;  /* 0x000b0c00011c7983 */ /* 0x000ea20000300800 */
[----:B------:R-:W-:Y:S02]  /*a22c0*/  LOP3.LUT P3, RZ, R50, 0x400, RZ, 0xc0, !PT ;  /* 0x0000040032ff7812 */ /* 0x000fe4000786c0ff */
[----:B------:R-:W-:-:S07]  /*a22d0*/  LOP3.LUT P0, RZ, R43, 0x80000, RZ, 0xc0, !PT ;  /* 0x000800002bff7812 */ /* 0x000fce000780c0ff */
        /* <DEDUP_REMOVED lines=10> */
[----:B------:R-:W-:Y:S01]  /*a2380*/  LOP3.LUT P6, RZ, R50, 0x80000000, RZ, 0xc0, !PT ;  /* 0x8000000032ff7812 */ /* 0x000fe200078cc0ff */
[----:B---3--:R-:W-:-:S05]  /*a2390*/  IMAD.WIDE R10, R14, 0x2, R46 ;  /* 0x000000020e0a7825 */ /* 0x008fca00078e022e */
[----:B--2---:R0:W-:Y:S01]  /*a23a0*/  @P0 STG.E.U16 desc[UR76][R10.64], R61 ;  /* 0x0000003d0a000986 */ /* 0x0041e2000c10154c */
[----:B------:R-:W-:Y:S01]  /*a23b0*/  PRMT R3, R61, 0x7632, R3 ;  /* 0x000076323d037816 */ /* 0x000fe20000000003 */
[----:B0-----:R-:W-:Y:S02]  /*a23c0*/  IMAD.WIDE R10, R14, 0x2, R44 ;  /* 0x000000020e0a7825 */ /* 0x001fe400078e022c */
[----:B------:R-:W2:Y:S04]  /*a23d0*/  LDL.LU R14, [R1+0x3cc] ;  /* 0x0003cc00010e7983 */ /* 0x000ea80000300800 */
[----:B------:R0:W-:Y:S04]  /*a23e0*/  @P4 STG.E.U16 desc[UR76][R10.64], R3 ;  /* 0x000000030a004986 */ /* 0x0001e8000c10154c */
[----:B------:R-:W3:Y:S01]  /*a23f0*/  LDL.LU R61, [R1+0xb14] ;  /* 0x000b1400013d7983 */ /* 0x000ee20000300800 */
[----:B0-----:R-:W-:-:S05]  /*a2400*/  IMAD.WIDE R10, R60, 0x2, R46 ;  /* 0x000000023c0a7825 */ /* 0x001fca00078e022e */
[----:B------:R0:W-:Y:S02]  /*a2410*/  @P1 STG.E.U16 desc[UR76][R10.64], R39 ;  /* 0x000000270a001986 */ /* 0x0001e4000c10154c */
[----:B0-----:R-:W-:Y:S02]  /*a2420*/  IMAD.WIDE R10, R60, 0x2, R44 ;  /* 0x000000023c0a7825 */ /* 0x001fe400078e022c */
[----:B------:R-:W3:Y:S01]  /*a2430*/  LDL.LU R60, [R1+0x24c] ;  /* 0x00024c00013c7983 */ /* 0x000ee20000300800 */
[----:B------:R-:W-:-:S04]  /*a2440*/  LOP3.LUT R9, R9, 0xdfffffff, RZ, 0xc0, !PT ;  /* 0xdfffffff09097812 */ /* 0x000fc800078ec0ff */
        /* <DEDUP_REMOVED lines=46> */
[----:B------:R0:W-:Y:S01]  /*a2730*/  @P4 STG.E.U16 desc[UR76][R10.64], R60 ;  /* 0x0000003c0a004986 */ /* 0x0001e2000c10154c */
[----:B------:R-:W-:Y:S01]  /*a2740*/  PRMT R3, R60, 0x7632, R3 ;  /* 0x000076323c037816 */ /* 0x000fe20000000003 */
[----:B0-----:R-:W-:Y:S02]  /*a2750*/  IMAD.WIDE R10, R61, 0x2, R44 ;  /* 0x000000023d0a7825 */ /* 0x001fe400078e022c */
[----:B------:R-:W3:Y:S04]  /*a2760*/  LDL.LU R61, [R1+0x260] ;  /* 0x00026000013d7983 */ /* 0x000ee80000300800 */
        /* <DEDUP_REMOVED lines=78> */
[----:B---3--:R-:W-:-:S05]  /*a2c50*/  IMAD.WIDE R10, R61, 0x2, R46 ;  /* 0x000000023d0a7825 */ /* 0x008fca00078e022e */
[----:B----4-:R0:W-:Y:S02]  /*a2c60*/  @P4 STG.E.U16 desc[UR76][R10.64], R60 ;  /* 0x0000003c0a004986 */ /* 0x0101e4000c10154c */
        /* <DEDUP_REMOVED lines=27> */
[----:B------:R-:W-:Y:S02]  /*a2e20*/  @P6 LOP3.LUT R9, R9, 0x200000, RZ, 0xfc, !PT ;  /* 0x0020000009096812 */ /* 0x000fe400078efcff */
[----:B------:R-:W-:Y:S01]  /*a2e30*/  LOP3.LUT P6, RZ, R43, 0x80, RZ, 0xc0, !PT ;  /* 0x000000802bff7812 */ /* 0x000fe200078cc0ff */
[----:B--2---:R-:W-:Y:S01]  /*a2e40*/  IMAD.WIDE R10, R61, 0x2, R46 ;  /* 0x000000023d0a7825 */ /* 0x004fe200078e022e */
[----:B---3--:R-:W-:-:S04]  /*a2e50*/  PRMT R3, R14, 0x7632, R3 ;  /* 0x000076320e037816 */ /* 0x008fc80000000003 */
[----:B------:R0:W-:Y:S02]  /*a2e60*/  @P1 STG.E.U16 desc[UR76][R10.64], R14 ;  /* 0x0000000e0a001986 */ /* 0x0001e4000c10154c */
        /* <DEDUP_REMOVED lines=65> */
[C---:B------:R-:W-:Y:S01]  /*a3280*/  LOP3.LUT P0, RZ, R43.reuse, 0x8000000, RZ, 0xc0, !PT ;  /* 0x080000002bff7812 */ /* 0x040fe2000780c0ff */
[----:B------:R-:W4:Y:S06]  /*a3290*/  LDL.LU R32, [R1+0x2a8] ;  /* 0x0002a80001207983 */ /* 0x000f2c0000300800 */
[----:B------:R0:W-:Y:S01]  /*a32a0*/  @P2 STG.E.U16 desc[UR76][R10.64], R3 ;  /* 0x000000030a002986 */ /* 0x0001e2000c10154c */
[----:B------:R-:W-:Y:S01]  /*a32b0*/  LOP3.LUT P4, RZ, R43, 0x20000000, RZ, 0xc0, !PT ;  /* 0x200000002bff7812 */ /* 0x000fe2000788c0ff */
[----:B0-----:R-:W-:-:S05]  /*a32c0*/  IMAD.WIDE R10, R39, 0x2, R46 ;  /* 0x00000002270a7825 */ /* 0x001fca00078e022e */
[----:B------:R0:W-:Y:S01]  /*a32d0*/  @P5 STG.E.U16 desc[UR76][R10.64], R59 ;  /* 0x0000003b0a005986 */ /* 0x0001e2000c10154c */
[----:B------:R-:W-:Y:S01]  /*a32e0*/  PRMT R3, R59, 0x7632, R3 ;  /* 0x000076323b037816 */ /* 0x000fe20000000003 */
[----:B0-----:R-:W-:Y:S02]  /*a32f0*/  IMAD.WIDE R10, R39, 0x2, R44 ;  /* 0x00000002270a7825 */ /* 0x001fe400078e022c */
[----:B------:R-:W4:Y:S04]  /*a3300*/  LDL.LU R39, [R1+0xb88] ;  /* 0x000b880001277983 */ /* 0x000f280000300800 */
[----:B------:R0:W-:Y:S01]  /*a3310*/  @P3 STG.E.U16 desc[UR76][R10.64], R3 ;  /* 0x000000030a003986 */ /* 0x0001e2000c10154c */
[----:B------:R-:W-:-:S03]  /*a3320*/  LOP3.LUT P1, RZ, R42, 0x80000, RZ, 0xc0, !PT ;  /* 0x000800002aff7812 */ /* 0x000fc6000782c0ff */
[----:B------:R-:W4:Y:S01]  /*a3330*/  LDL.LU R59, [R1+0x29c] ;  /* 0x00029c00013b7983 */ /* 0x000f220000300800 */
[----:B0-----:R-:W-:Y:S02]  /*a3340*/  PRMT R3, R51, 0x7632, R3 ;  /* 0x0000763233037816 */ /* 0x001fe40000000003 */
[----:B------:R-:W-:Y:S01]  /*a3350*/  LOP3.LUT P6, RZ, R42, 0x2000000, RZ, 0xc0, !PT ;  /* 0x020000002aff7812 */ /* 0x000fe200078cc0ff */
[----:B--2---:R-:W-:-:S05]  /*a3360*/  IMAD.WIDE R10, R61, 0x2, R46 ;  /* 0x000000023d0a7825 */ /* 0x004fca00078e022e */
[----:B------:R0:W-:Y:S02]  /*a3370*/  @P0 STG.E.U16 desc[UR76][R10.64], R51 ;  /* 0x000000330a000986 */ /* 0x0001e4000c10154c */
[----:B0-----:R-:W-:Y:S02]  /*a3380*/  IMAD.WIDE R10, R61, 0x2, R44 ;  /* 0x000000023d0a7825 */ /* 0x001fe400078e022c */
[----:B------:R-:W2:Y:S04]  /*a3390*/  LDL.LU R51, [R1+0x275c] ;  /* 0x00275c0001337983 */ /* 0x000ea80000300800 */
[----:B------:R3:W-:Y:S04]  /*a33a0*/  @P4 STG.E.U16 desc[UR76][R10.64], R3 ;  /* 0x000000030a004986 */ /* 0x0007e8000c10154c */
[----:B------:R-:W2:Y:S01]  /*a33b0*/  LDL.LU R61, [R1+0xb90] ;  /* 0x000b9000013d7983 */ /* 0x000ea20000300800 */
[----:B---3--:R-:W-:-:S05]  /*a33c0*/  IMAD.WIDE R10, R60, 0x2, R46 ;  /* 0x000000023c0a7825 */ /* 0x008fca00078e022e */
[----:B----4-:R0:W-:Y:S02]  /*a33d0*/  @P1 STG.E.U16 desc[UR76][R10.64], R13 ;  /* 0x0000000d0a001986 */ /* 0x0101e4000c10154c */
[----:B0-----:R-:W-:Y:S02]  /*a33e0*/  IMAD.WIDE R10, R60, 0x2, R44 ;  /* 0x000000023c0a7825 */ /* 0x001fe400078e022c */
[----:B------:R-:W3:Y:S01]  /*a33f0*/  LDL.LU R60, [R1+0x2ac] ;  /* 0x0002ac00013c7983 */ /* 0x000ee20000300800 */
[----:B------:R-:W-:-:S04]  /*a3400*/  LOP3.LUT R9, R9, 0xfffdffff, RZ, 0xc0, !PT ;  /* 0xfffdffff09097812 */ /* 0x000fc800078ec0ff */
        /* <DEDUP_REMOVED lines=8> */
[C---:B------:R-:W-:Y:S02]  /*a3490*/  LOP3.LUT P6, RZ, R42.reuse, 0x400000, RZ, 0xc0, !PT ;  /* 0x004000002aff7812 */ /* 0x040fe400078cc0ff */
        /* <DEDUP_REMOVED lines=30> */
[----:B0-----:R-:W-:Y:S01]  /*a3680*/  IMAD.WIDE R10, R39, 0x2, R46 ;  /* 0x00000002270a7825 */ /* 0x001fe200078e022e */
[----:B------:R-:W-:-:S04]  /*a3690*/  PRMT R3, R59, 0x7632, R3 ;  /* 0x000076323b037816 */ /* 0x000fc80000000003 */
[----:B------:R0:W-:Y:S02]  /*a36a0*/  @P3 STG.E.U16 desc[UR76][R10.64], R59 ;  /* 0x0000003b0a003986 */ /* 0x0001e4000c10154c */
[----:B0-----:R-:W-:-:S05]  /*a36b0*/  IMAD.WIDE R10, R39, 0x2, R44 ;  /* 0x00000002270a7825 */ /* 0x001fca00078e022c */
[----:B------:R2:W-:Y:S02]  /*a36c0*/  @P0 STG.E.U16 desc[UR76][R10.64], R3 ;  /* 0x000000030a000986 */ /* 0x0005e4000c10154c */
[----:B--2---:R-:W-:-:S05]  /*a36d0*/  IMAD.WIDE R10, R61, 0x2, R46 ;  /* 0x000000023d0a7825 */ /* 0x004fca00078e022e */
[----:B---3--:R0:W-:Y:S02]  /*a36e0*/  @P4 STG.E.U16 desc[UR76][R10.64], R60 ;  /* 0x0000003c0a004986 */ /* 0x0081e4000c10154c */
        /* <DEDUP_REMOVED lines=82> */
[----:B------:R-:W4:Y:S04]  /*a3c10*/  LDL.LU R61, [R1+0x2e0] ;  /* 0x0002e000013d7983 */ /* 0x000f280000300800 */
[----:B------:R3:W-:Y:S02]  /*a3c20*/  @P2 STG.E.U16 desc[UR76][R10.64], R3 ;  /* 0x000000030a002986 */ /* 0x0007e4000c10154c */
[----:B---3--:R-:W-:Y:S01]  /*a3c30*/  IMAD.WIDE R10, R59, 0x2, R46 ;  /* 0x000000023b0a7825 */ /* 0x008fe200078e022e */
[----:B------:R-:W-:-:S04]  /*a3c40*/  PRMT R3, R60, 0x7632, R3 ;  /* 0x000076323c037816 */ /* 0x000fc80000000003 */
[----:B------:R0:W-:Y:S04]  /*a3c50*/  @P4 STG.E.U16 desc[UR76][R10.64], R60 ;  /* 0x0000003c0a004986 */ /* 0x0001e8000c10154c */
[----:B0-----:R-:W3:Y:S04]  /*a3c60*/  LDL.LU R60, [R1+0xbe0] ;  /* 0x000be000013c7983 */ /* 0x001ee80000300800 */
[----:B------:R-:W3:Y:S01]  /*a3c70*/  LDL.LU R13, [R1+0x2d4] ;  /* 0x0002d400010d7983 */ /* 0x000ee20000300800 */
[----:B------:R-:W-:-:S03]  /*a3c80*/  IMAD.WIDE R10, R59, 0x2, R44 ;  /* 0x000000023b0a7825 */ /* 0x000fc600078e022c */
[----:B------:R-:W3:Y:S04]  /*a3c90*/  LDL.LU R59, [R1+0xbe4] ;  /* 0x000be400013b7983 */ /* 0x000ee80000300800 */
[----:B------:R-:W3:Y:S04]  /*a3ca0*/  LDL.LU R29, [R1+0xbe8] ;  /* 0x000be800011d7983 */ /* 0x000ee80000300800 */
[----:B------:R-:W3:Y:S01]  /*a3cb0*/  LDL.LU R33, [R1+0x2d8] ;  /* 0x0002d80001217983 */ /* 0x000ee20000300800 */
[C---:B------:R-:W-:Y:S02]  /*a3cc0*/  LOP3.LUT P0, RZ, R51.reuse, 0x4000, RZ, 0xc0, !PT ;  /* 0x0000400033ff7812 */ /* 0x040fe4000780c0ff */
[C---:B------:R-:W-:Y:S01]  /*a3cd0*/  LOP3.LUT P5, RZ, R51.reuse, 0x8000, RZ, 0xc0, !PT ;  /* 0x0000800033ff7812 */ /* 0x040fe200078ac0ff */
[----:B------:R-:W3:Y:S01]  /*a3ce0*/  LDL.LU R28, [R1+0xbec] ;  /* 0x000bec00011c7983 */ /* 0x000ee20000300800 */
[----:B------:R-:W-:-:S02]  /*a3cf0*/  LOP3.LUT P3, RZ, R51, 0x10000, RZ, 0xc0, !PT ;  /* 0x0001000033ff7812 */ /* 0x000fc4000786c0ff */
[----:B------:R-:W-:-:S07]  /*a3d00*/  LOP3.LUT P1, RZ, R51, 0x20000, RZ, 0xc0, !PT ;  /* 0x0002000033ff7812 */ /* 0x000fce000782c0ff */
[----:B------:R0:W-:Y:S01]  /*a3d10*/  @P0 STG.E.U16 desc[UR76][R10.64], R3 ;  /* 0x000000030a000986 */ /* 0x0001e2000c10154c */
[----:B------:R-:W-:Y:S01]  /*a3d20*/  LOP3.LUT P4, RZ, R51, 0x40000, RZ, 0xc0, !PT ;  /* 0x0004000033ff7812 */ /* 0x000fe2000788c0ff */
[----:B0-----:R-:W-:-:S05]  /*a3d30*/  IMAD.WIDE R10, R32, 0x2, R46 ;  /* 0x00000002200a7825 */ /* 0x001fca00078e022e */
[----:B------:R0:W-:Y:S01]  /*a3d40*/  @P5 STG.E.U16 desc[UR76][R10.64], R39 ;  /* 0x000000270a005986 */ /* 0x0001e2000c10154c */
[----:B------:R-:W-:Y:S01]  /*a3d50*/  PRMT R3, R39, 0x7632, R3 ;  /* 0x0000763227037816 */ /* 0x000fe20000000003 */
[----:B0-----:R-:W-:Y:S02]  /*a3d60*/  IMAD.WIDE R10, R32, 0x2, R44 ;  /* 0x00000002200a7825 */ /* 0x001fe400078e022c */
[----:B------:R-:W3:Y:S04]  /*a3d70*/  LDL.LU R32, [R1+0x2e8] ;  /* 0x0002e80001207983 */ /* 0x000ee80000300800 */
[----:B------:R2:W-:Y:S01]  /*a3d80*/  @P3 STG.E.U16 desc[UR76][R10.64], R3 ;  /* 0x000000030a003986 */ /* 0x0005e2000c10154c */
[----:B------:R-:W-:-:S03]  /*a3d90*/  LOP3.LUT P2, RZ, R51, 0x80000, RZ, 0xc0, !PT ;  /* 0x0008000033ff7812 */ /* 0x000fc6000784c0ff */
[----:B------:R-:W3:Y:S01]  /*a3da0*/  LDL.LU R39, [R1+0xbf0] ;  /* 0x000bf00001277983 */ /* 0x000ee20000300800 */
[----:B------:R-:W-:Y:S02]  /*a3db0*/  LOP3.LUT P6, RZ, R51, 0x2000000, RZ, 0xc0, !PT ;  /* 0x0200000033ff7812 */ /* 0x000fe400078cc0ff */
[----:B------:R-:W-:Y:S01]  /*a3dc0*/  LOP3.LUT R9, R9, 0xfffffdff, RZ, 0xc0, !PT ;  /* 0xfffffdff09097812 */ /* 0x000fe200078ec0ff */
[----:B--2---:R-:W-:Y:S01]  /*a3dd0*/  IMAD.WIDE R10, R14, 0x2, R46 ;  /* 0x000000020e0a7825 */ /* 0x004fe200078e022e */
[----:B----4-:R-:W-:-:S04]  /*a3de0*/  PRMT R3, R61, 0x7632, R3 ;  /* 0x000076323d037816 */ /* 0x010fc80000000003 */
[----:B------:R0:W-:Y:S02]  /*a3df0*/  @P1 STG.E.U16 desc[UR76][R10.64], R61 ;  /* 0x0000003d0a001986 */ /* 0x0001e4000c10154c */
        /* <DEDUP_REMOVED lines=32> */
[----:B------:R-:W-:-:S02]  /*a4000*/  LOP3.LUT P6, RZ, R9, 0x800, RZ, 0xc0, !PT ;  /* 0x0000080009ff7812 */ /* 0x000fc400078cc0ff */
[----:B------:R-:W-:Y:S01]  /*a4010*/  LOP3.LUT P1, RZ, R51, 0x10000000, RZ, 0xc0, !PT ;  /* 0x1000000033ff7812 */ /* 0x000fe2000782c0ff */
[----:B------:R-:W3:Y:S01]  /*a4020*/  LDL.LU R52, [R1+0x2758] ;  /* 0x0027580001347983 */ /* 0x000ee20000300800 */
        /* <DEDUP_REMOVED lines=31> */
[----:B------:R-:W-:Y:S01]  /*a4220*/  LOP3.LUT P5, RZ, R51, 0x80000000, RZ, 0xc0, !PT ;  /* 0x8000000033ff7812 */ /* 0x000fe200078ac0ff */
[----:B------:R-:W4:Y:S01]  /*a4230*/  LDL.LU R28, [R1+0xc24] ;  /* 0x000c2400011c7983 */ /* 0x000f220000300800 */
[----:B------:R-:W-:-:S09]  /*a4240*/  LOP3.LUT P0, RZ, R49, 0x10000000, RZ, 0xc0, !PT ;  /* 0x1000000031ff7812 */ /* 0x000fd2000780c0ff */
[----:B------:R0:W-:Y:S01]  /*a4250*/  @P2 STG.E.U16 desc[UR76][R10.64], R3 ;  /* 0x000000030a002986 */ /* 0x0001e2000c10154c */
[----:B------:R-:W-:Y:S01]  /*a4260*/  LOP3.LUT P4, RZ, R49, 0x80000000, RZ, 0xc0, !PT ;  /* 0x8000000031ff7812 */ /* 0x000fe2000788c0ff */
[----:B0-----:R-:W-:-:S05]  /*a4270*/  IMAD.WIDE R10, R13, 0x2, R46 ;  /* 0x000000020d0a7825 */ /* 0x001fca00078e022e */
[----:B------:R0:W-:Y:S01]  /*a4280*/  @P5 STG.E.U16 desc[UR76][R10.64], R59 ;  /* 0x0000003b0a005986 */ /* 0x0001e2000c10154c */
[C---:B------:R-:W-:Y:S02]  /*a4290*/  LOP3.LUT P3, RZ, R52.reuse, 0x1, RZ, 0xc0, !PT ;  /* 0x0000000134ff7812 */ /* 0x040fe4000786c0ff */
[----:B------:R-:W-:Y:S01]  /*a42a0*/  PRMT R3, R59, 0x7632, R3 ;  /* 0x000076323b037816 */ /* 0x000fe20000000003 */
[----:B0-----:R-:W-:Y:S02]  /*a42b0*/  IMAD.WIDE R10, R13, 0x2, R44 ;  /* 0x000000020d0a7825 */ /* 0x001fe400078e022c */
[----:B------:R-:W4:Y:S01]  /*a42c0*/  LDL.LU R13, [R1+0x308] ;  /* 0x00030800010d7983 */ /* 0x000f220000300800 */
[----:B------:R-:W-:-:S03]  /*a42d0*/  LOP3.LUT P1, RZ, R52, 0x2, RZ, 0xc0, !PT ;  /* 0x0000000234ff7812 */ /* 0x000fc6000782c0ff */
[----:B------:R-:W4:Y:S04]  /*a42e0*/  LDL.LU R59, [R1+0xc28] ;  /* 0x000c2800013b7983 */ /* 0x000f280000300800 */
[----:B------:R2:W-:Y:S01]  /*a42f0*/  @P3 STG.E.U16 desc[UR76][R10.64], R3 ;  /* 0x000000030a003986 */ /* 0x0005e2000c10154c */
[----:B------:R-:W-:Y:S02]  /*a4300*/  LOP3.LUT P6, RZ, R49, 0x1000000, RZ, 0xc0, !PT ;  /* 0x0100000031ff7812 */ /* 0x000fe400078cc0ff */
[----:B------:R-:W-:-:S11]  /*a4310*/  LOP3.LUT R9, R9, 0xffffffdf, RZ, 0xc0, !PT ;  /* 0xffffffdf09097812 */ /* 0x000fd600078ec0ff */
[----:B------:R-:W-:Y:S02]  /*a4320*/  @P6 LOP3.LUT R9, R9, 0x20, RZ, 0xfc, !PT ;  /* 0x0000002009096812 */ /* 0x000fe400078efcff */
[----:B------:R-:W-:Y:S02]  /*a4330*/  LOP3.LUT P6, RZ, R52, 0x10, RZ, 0xc0, !PT ;  /* 0x0000001034ff7812 */ /* 0x000fe400078cc0ff */
        /* <DEDUP_REMOVED lines=69> */
[C---:B------:R-:W-:Y:S02]  /*a4790*/  LOP3.LUT P6, RZ, R52.reuse, 0x1000, RZ, 0xc0, !PT ;  /* 0x0000100034ff7812 */ /* 0x040fe400078cc0ff */
        /* <DEDUP_REMOVED lines=8> */
[----:B------:R-:W-:Y:S01]  /*a4820*/  LOP3.LUT P4, RZ, R49, 0x800000, RZ, 0xc0, !PT ;  /* 0x0080000031ff7812 */ /* 0x000fe2000788c0ff */
[----:B------:R0:W-:Y:S01]  /*a4830*/  @P5 STG.E.U16 desc[UR76][R10.64], R39 ;  /* 0x000000270a005986 */ /* 0x0001e2000c10154c */
[----:B------:R-:W-:-:S07]  /*a4840*/  PRMT R3, R39, 0x7632, R3 ;  /* 0x0000763227037816 */ /* 0x000fce0000000003 */
[----:B------:R-:W-:Y:S01]  /*a4850*/  @P6 LOP3.LUT R9, R9, 0x8, RZ, 0xfc, !PT ;  /* 0x0000000809096812 */ /* 0x000fe200078efcff */
[----:B0-----:R-:W-:Y:S01]  /*a4860*/  IMAD.WIDE R10, R32, 0x2, R44 ;  /* 0x00000002200a7825 */ /* 0x001fe200078e022c */
[----:B------:R-:W-:Y:S01]  /*a4870*/  LOP3.LUT P6, RZ, R49, 0x200000, RZ, 0xc0, !PT ;  /* 0x0020000031ff7812 */ /* 0x000fe200078cc0ff */
        /* <DEDUP_REMOVED lines=108> */
[----:B------:R-:W-:Y:S01]  /*a4f40*/  @P6 STG.E.U16 desc[UR76][R10.64], R29 ;  /* 0x0000001d0a006986 */ /* 0x000fe2000c10154c */
[----:B------:R-:W-:Y:S01]  /*a4f50*/  LOP3.LUT P6, RZ, R9, 0x1, RZ, 0xc0, !PT ;  /* 0x0000000109ff7812 */ /* 0x000fe200078cc0ff */
[----:B------:R-:W-:Y:S01]  /*a4f60*/  IMAD.WIDE R8, R39, 0x2, R44 ;  /* 0x0000000227087825 */ /* 0x000fe200078e022c */
[----:B------:R-:W-:Y:S01]  /*a4f70*/  PRMT R3, R29, 0x7632, R3 ;  /* 0x000076321d037816 */ /* 0x000fe20000000003 */
[----:B------:R-:W3:Y:S10]  /*a4f80*/  LDL.LU R39, [R1+0xc7c] ;  /* 0x000c7c0001277983 */ /* 0x000ef40000300800 */
        /* <DEDUP_REMOVED lines=12> */
[----:B----4-:R-:W-:-:S07]  /*a5050*/  PRMT R3, R13, 0x7632, R3 ;  /* 0x000076320d037816 */ /* 0x010fce0000000003 */
        /* <DEDUP_REMOVED lines=19> */
[----:B------:R-:W3:Y:S01]  /*a5190*/  LDL.LU R29, [R1+0xc8c] ;  /* 0x000c8c00011d7983 */ /* 0x000ee20000300800 */
[----:B------:R-:W-:-:S03]  /*a51a0*/  LOP3.LUT P2, RZ, R49, 0x200, RZ, 0xc0, !PT ;  /* 0x0000020031ff7812 */ /* 0x000fc6000784c0ff */
[----:B------:R-:W3:Y:S01]  /*a51b0*/  LDL.LU R33, [R1+0x3e8] ;  /* 0x0003e80001217983 */ /* 0x000ee20000300800 */
[C---:B------:R-:W-:Y:S02]  /*a51c0*/  LOP3.LUT P5, RZ, R52.reuse, 0x800000, RZ, 0xc0, !PT ;  /* 0x0080000034ff7812 */ /* 0x040fe400078ac0ff */
[----:B------:R-:W-:-:S07]  /*a51d0*/  LOP3.LUT P3, RZ, R52, 0x1000000, RZ, 0xc0, !PT ;  /* 0x0100000034ff7812 */ /* 0x000fce000786c0ff */
[----:B------:R0:W-:Y:S01]  /*a51e0*/  @P2 STG.E.U16 desc[UR76][R8.64], R3 ;  /* 0x0000000308002986 */ /* 0x0001e2000c10154c */
[----:B------:R-:W-:Y:S02]  /*a51f0*/  LOP3.LUT P0, RZ, R49, 0x10, RZ, 0xc0, !PT ;  /* 0x0000001031ff7812 */ /* 0x000fe4000780c0ff */
[----:B0-----:R-:W-:Y:S02]  /*a5200*/  PRMT R3, R53, 0x7632, R3 ;  /* 0x0000763235037816 */ /* 0x001fe40000000003 */
[----:B------:R-:W-:Y:S01]  /*a5210*/  LOP3.LUT P4, RZ, R49, 0x80, RZ, 0xc0, !PT ;  /* 0x0000008031ff7812 */ /* 0x000fe2000788c0ff */
[----:B------:R-:W-:-:S05]  /*a5220*/  IMAD.WIDE R8, R39, 0x2, R46 ;  /* 0x0000000227087825 */ /* 0x000fca00078e022e */
[----:B------:R0:W-:Y:S04]  /*a5230*/  @P5 STG.E.U16 desc[UR76][R8.64], R53 ;  /* 0x0000003508005986 */ /* 0x0001e8000c10154c */
[----:B0-----:R-:W3:Y:S04]  /*a5240*/  LDL.LU R53, [R1+0x274c] ;  /* 0x00274c0001357983 */ /* 0x001ee80000300800 */
[----:B------:R-:W3:Y:S01]  /*a5250*/  LDL.LU R28, [R1+0xc90] ;  /* 0x000c9000011c7983 */ /* 0x000ee20000300800 */
[----:B------:R-:W-:-:S03]  /*a5260*/  IMAD.WIDE R8, R39, 0x2, R44 ;  /* 0x0000000227087825 */ /* 0x000fc600078e022c */
[----:B------:R-:W3:Y:S04]  /*a5270*/  LDL.LU R32, [R1+0x368] ;  /* 0x0003680001207983 */ /* 0x000ee80000300800 */
[----:B------:R2:W-:Y:S01]  /*a5280*/  @P3 STG.E.U16 desc[UR76][R8.64], R3 ;  /* 0x0000000308003986 */ /* 0x0005e2000c10154c */
[----:B------:R-:W-:-:S03]  /*a5290*/  LOP3.LUT P1, RZ, R52, 0x2000000, RZ, 0xc0, !PT ;  /* 0x0200000034ff7812 */ /* 0x000fc6000782c0ff */
[----:B------:R-:W3:Y:S01]  /*a52a0*/  LDL.LU R39, [R1+0xc94] ;  /* 0x000c940001277983 */ /* 0x000ee20000300800 */
[----:B------:R-:W-:Y:S01]  /*a52b0*/  LOP3.LUT P6, RZ, R49, 0x1, RZ, 0xc0, !PT ;  /* 0x0000000131ff7812 */ /* 0x000fe200078cc0ff */
        /* <DEDUP_REMOVED lines=55> */
[----:B0-----:R-:W-:Y:S02]  /*a5630*/  IMAD.WIDE R8, R39, 0x2, R44 ;  /* 0x0000000227087825 */ /* 0x001fe400078e022c */
[----:B------:R-:W2:Y:S04]  /*a5640*/  LDL.LU R14, [R1+0xca0] ;  /* 0x000ca000010e7983 */ /* 0x000ea80000300800 */
[----:B------:R4:W-:Y:S02]  /*a5650*/  @P0 STG.E.U16 desc[UR76][R8.64], R3 ;  /* 0x0000000308000986 */ /* 0x0009e4000c10154c */
[----:B----4-:R-:W-:-:S05]  /*a5660*/  IMAD.WIDE R8, R61, 0x2, R46 ;  /* 0x000000023d087825 */ /* 0x010fca00078e022e */
[----:B---3--:R0:W-:Y:S01]  /*a5670*/  @P4 STG.E.U16 desc[UR76][R8.64], R60 ;  /* 0x0000003c08004986 */ /* 0x0081e2000c10154c */
        /* <DEDUP_REMOVED lines=23> */
[----:B------:R2:W-:Y:S02]  /*a57f0*/  @P3 STG.E.U16 desc[UR76][R8.64], R3 ;  /* 0x0000000308003986 */ /* 0x0005e4000c10154c */
        /* <DEDUP_REMOVED lines=211> */
[----:B------:R-:W-:Y:S01]  /*a6530*/  LOP3.LUT P3, RZ, R54, 0x200000, RZ, 0xc0, !PT ;  /* 0x0020000036ff7812 */ /* 0x000fe2000786c0ff */
[----:B0-----:R-:W-:Y:S01]  /*a6540*/  IMAD.WIDE R8, R32, 0x2, R46 ;  /* 0x0000000220087825 */ /* 0x001fe200078e022e */
[----:B------:R-:W-:-:S09]  /*a6550*/  PRMT R3, R13, 0x7632, R3 ;  /* 0x000076320d037816 */ /* 0x000fd20000000003 */
        /* <DEDUP_REMOVED lines=18> */
[----:B------:R-:W4:Y:S04]  /*a6680*/  LDL.LU R39, [R1+0xd08] ;  /* 0x000d080001277983 */ /* 0x000f280000300800 */
[----:B------:R-:W4:Y:S01]  /*a6690*/  LDL.LU R29, [R1+0xd0c] ;  /* 0x000d0c00011d7983 */ /* 0x000f220000300800 */
[----:B------:R-:W-:-:S03]  /*a66a0*/  LOP3.LUT P1, RZ, R53, 0x200, RZ, 0xc0, !PT ;  /* 0x0000020035ff7812 */ /* 0x000fc6000782c0ff */
[----:B------:R-:W4:Y:S01]  /*a66b0*/  LDL.LU R33, [R1+0x468] ;  /* 0x0004680001217983 */ /* 0x000f220000300800 */
        /* <DEDUP_REMOVED lines=8> */
[----:B0-----:R-:W4:Y:S04]  /*a6740*/  LDL.LU R55, [R1+0x2744] ;  /* 0x0027440001377983 */ /* 0x001f280000300800 */
[----:B------:R-:W4:Y:S01]  /*a6750*/  LDL.LU R28, [R1+0xd10] ;  /* 0x000d1000011c7983 */ /* 0x000f220000300800 */
[----:B------:R-:W-:-:S03]  /*a6760*/  IMAD.WIDE R8, R59, 0x2, R44 ;  /* 0x000000023b087825 */ /* 0x000fc600078e022c */
[----:B------:R-:W4:Y:S04]  /*a6770*/  LDL.LU R32, [R1+0x478] ;  /* 0x0004780001207983 */ /* 0x000f280000300800 */
[----:B------:R2:W-:Y:S01]  /*a6780*/  @P2 STG.E.U16 desc[UR76][R8.64], R3 ;  /* 0x0000000308002986 */ /* 0x0005e2000c10154c */
[----:B------:R-:W-:-:S03]  /*a6790*/  LOP3.LUT P0, RZ, R54, 0x2000000, RZ, 0xc0, !PT ;  /* 0x0200000036ff7812 */ /* 0x000fc6000780c0ff */
[----:B------:R-:W4:Y:S01]  /*a67a0*/  LDL.LU R59, [R1+0xd14] ;  /* 0x000d1400013b7983 */ /* 0x000f220000300800 */
[----:B--2---:R-:W-:Y:S01]  /*a67b0*/  IMAD.WIDE R8, R14, 0x2, R46 ;  /* 0x000000020e087825 */ /* 0x004fe200078e022e */
[----:B------:R-:W-:-:S04]  /*a67c0*/  PRMT R3, R61, 0x7632, R3 ;  /* 0x000076323d037816 */ /* 0x000fc80000000003 */
        /* <DEDUP_REMOVED lines=35> */
[----:B------:R-:W-:-:S02]  /*a6a00*/  LOP3.LUT P6, RZ, R12, 0x800, RZ, 0xc0, !PT ;  /* 0x000008000cff7812 */ /* 0x000fc400078cc0ff */
        /* <DEDUP_REMOVED lines=21> */
[----:B0-----:R-:W-:-:S05]  /*a6b60*/  IMAD.WIDE R8, R61, 0x2, R46 ;  /* 0x000000023d087825 */ /* 0x001fca00078e022e */
[----:B---3--:R0:W-:Y:S01]  /*a6b70*/  @P4 STG.E.U16 desc[UR76][R8.64], R60 ;  /* 0x0000003c08004986 */ /* 0x0081e2000c10154c */
[----:B------:R-:W-:Y:S01]  /*a6b80*/  PRMT R3, R60, 0x7632, R3 ;  /* 0x000076323c037816 */ /* 0x000fe20000000003 */
        /* <DEDUP_REMOVED lines=9> */
[----:B------:R-:W-:Y:S02]  /*a6c20*/  LOP3.LUT P5, RZ, R54, 0x80000000, RZ, 0xc0, !PT ;  /* 0x8000000036ff7812 */ /* 0x000fe400078ac0ff */
[C---:B------:R-:W-:Y:S01]  /*a6c30*/  LOP3.LUT P1, RZ, R55.reuse, 0x10000000, RZ, 0xc0, !PT ;  /* 0x1000000037ff7812 */ /* 0x040fe2000782c0ff */
[----:B------:R-:W3:Y:S06]  /*a6c40*/  LDL.LU R28, [R1+0xd30] ;  /* 0x000d3000011c7983 */ /* 0x000eec0000300800 */
[----:B------:R4:W-:Y:S01]  /*a6c50*/  @P0 STG.E.U16 desc[UR76][R8.64], R3 ;  /* 0x0000000308000986 */ /* 0x0009e2000c10154c */
[----:B------:R-:W-:Y:S01]  /*a6c60*/  LOP3.LUT P4, RZ, R55, 0x80000000, RZ, 0xc0, !PT ;  /* 0x8000000037ff7812 */ /* 0x000fe2000788c0ff */
[----:B----4-:R-:W-:-:S05]  /*a6c70*/  IMAD.WIDE R8, R13, 0x2, R46 ;  /* 0x000000020d087825 */ /* 0x010fca00078e022e */
        /* <DEDUP_REMOVED lines=66> */
[----:B------:R0:W-:Y:S02]  /*a70a0*/  @P4 STG.E.U16 desc[UR76][R8.64], R61 ;  /* 0x0000003d08004986 */ /* 0x0001e4000c10154c */
[----:B0-----:R-:W-:Y:S02]  /*a70b0*/  IMAD.WIDE R8, R60, 0x2, R44 ;  /* 0x000000023c087825 */ /* 0x001fe400078e022c */
[----:B------:R-:W2:Y:S04]  /*a70c0*/  LDL.LU R60, [R1+0xd40] ;  /* 0x000d4000013c7983 */ /* 0x000ea80000300800 */
[----:B------:R-:W3:Y:S04]  /*a70d0*/  LDL.LU R13, [R1+0x4b0] ;  /* 0x0004b000010d7983 */ /* 0x000ee80000300800 */
[----:B------:R-:W4:Y:S04]  /*a70e0*/  LDL.LU R14, [R1+0xd44] ;  /* 0x000d4400010e7983 */ /* 0x000f280000300800 */
[----:B------:R-:W4:Y:S01]  /*a70f0*/  LDL.LU R39, [R1+0x4a4] ;  /* 0x0004a40001277983 */ /* 0x000f220000300800 */
[----:B------:R-:W-:-:S03]  /*a7100*/  PRMT R3, R61, 0x7632, R3 ;  /* 0x000076323d037816 */ /* 0x000fc60000000003 */
        /* <DEDUP_REMOVED lines=9> */
[----:B------:R0:W-:Y:S02]  /*a71a0*/  @P3 STG.E.U16 desc[UR76][R8.64], R3 ;  /* 0x0000000308003986 */ /* 0x0001e4000c10154c */
[----:B0-----:R-:W-:-:S05]  /*a71b0*/  IMAD.WIDE R8, R32, 0x2, R46 ;  /* 0x0000000220087825 */ /* 0x001fca00078e022e */
        /* <DEDUP_REMOVED lines=9> */
[----:B------:R-:W-:-:S11]  /*a7250*/  LOP3.LUT R12, R12, 0xfffffffd, RZ, 0xc0, !PT ;  /* 0xfffffffd0c0c7812 */ /* 0x000fd600078ec0ff */
[----:B------:R-:W-:Y:S02]  /*a7260*/  @P5 LOP3.LUT R12, R12, 0x2, RZ, 0xfc, !PT ;  /* 0x000000020c0c5812 */ /* 0x000fe400078efcff */
[----:B------:R-:W-:Y:S01]  /*a7270*/  LOP3.LUT P5, RZ, R56, 0x1000, RZ, 0xc0, !PT ;  /* 0x0000100038ff7812 */ /* 0x000fe200078ac0ff */
[----:B--2---:R-:W-:-:S05]  /*a7280*/  IMAD.WIDE R8, R60, 0x2, R46 ;  /* 0x000000023c087825 */ /* 0x004fca00078e022e */
[----:B---3--:R0:W-:Y:S02]  /*a7290*/  @P2 STG.E.U16 desc[UR76][R8.64], R13 ;  /* 0x0000000d08002986 */ /* 0x0081e4000c10154c */
[----:B0-----:R-:W-:Y:S02]  /*a72a0*/  IMAD.WIDE R8, R60, 0x2, R44 ;  /* 0x000000023c087825 */ /* 0x001fe400078e022c */
[----:B------:R-:W2:Y:S01]  /*a72b0*/  LDL.LU R60, [R1+0x4ac] ;  /* 0x0004ac00013c7983 */ /* 0x000ea20000300800 */
[----:B------:R-:W-:-:S03]  /*a72c0*/  PRMT R3, R13, 0x7632, R3 ;  /* 0x000076320d037816 */ /* 0x000fc60000000003 */
[----:B------:R-:W3:Y:S04]  /*a72d0*/  LDL.LU R13, [R1+0xe28] ;  /* 0x000e2800010d7983 */ /* 0x000ee80000300800 */
[----:B------:R4:W-:Y:S02]  /*a72e0*/  @P4 STG.E.U16 desc[UR76][R8.64], R3 ;  /* 0x0000000308004986 */ /* 0x0009e4000c10154c */
        /* <DEDUP_REMOVED lines=18> */
[----:B------:R-:W-:Y:S01]  /*a7410*/  LOP3.LUT P5, RZ, R12, 0x10, RZ, 0xc0, !PT ;  /* 0x000000100cff7812 */ /* 0x000fe200078ac0ff */
[----:B0-----:R-:W-:Y:S02]  /*a7420*/  IMAD.WIDE R8, R61, 0x2, R44 ;  /* 0x000000023d087825 */ /* 0x001fe400078e022c */
[----:B------:R-:W4:Y:S04]  /*a7430*/  LDL.LU R61, [R1+0xe2c] ;  /* 0x000e2c00013d7983 */ /* 0x000f280000300800 */
[----:B------:R-:W4:Y:S01]  /*a7440*/  LDL.LU R39, [R1+0x4c0] ;  /* 0x0004c00001277983 */ /* 0x000f220000300800 */
[----:B------:R-:W-:-:S05]  /*a7450*/  PRMT R3, R34, 0x7632, R3 ;  /* 0x0000763222037816 */ /* 0x000fca0000000003 */
        /* <DEDUP_REMOVED lines=13> */
[----:B------:R0:W-:Y:S02]  /*a7530*/  @P5 STG.E.U16 desc[UR76][R8.64], R32 ;  /* 0x0000002008005986 */ /* 0x0001e4000c10154c */
[----:B0-----:R-:W-:-:S05]  /*a7540*/  IMAD.WIDE R8, R28, 0x2, R44 ;  /* 0x000000021c087825 */ /* 0x001fca00078e022c */
[----:B------:R0:W-:Y:S02]  /*a7550*/  @P6 STG.E.U16 desc[UR76][R8.64], R3 ;  /* 0x0000000308006986 */ /* 0x0001e4000c10154c */
[----:B0-----:R-:W-:Y:S01]  /*a7560*/  IMAD.WIDE R8, R59, 0x2, R46 ;  /* 0x000000023b087825 */ /* 0x001fe200078e022e */
[----:B------:R-:W-:Y:S02]  /*a7570*/  LOP3.LUT P2, RZ, R56, 0x4000, RZ, 0xc0, !PT ;  /* 0x0000400038ff7812 */ /* 0x000fe4000784c0ff */
[----:B------:R-:W-:Y:S02]  /*a7580*/  LOP3.LUT P4, RZ, R55, 0x4000, RZ, 0xc0, !PT ;  /* 0x0000400037ff7812 */ /* 0x000fe4000788c0ff */
[----:B--2---:R0:W-:Y:S01]  /*a7590*/  @P0 STG.E.U16 desc[UR76][R8.64], R60 ;  /* 0x0000003c08000986 */ /* 0x0041e2000c10154c */
[----:B------:R-:W-:-:S03]  /*a75a0*/  PRMT R3, R60, 0x7632, R3 ;  /* 0x000076323c037816 */ /* 0x000fc60000000003 */
[----:B0-----:R-:W2:Y:S01]  /*a75b0*/  LDL.LU R60, [R1+0xe30] ;  /* 0x000e3000013c7983 */ /* 0x001ea20000300800 */
[----:B------:R-:W-:-:S03]  /*a75c0*/  IMAD.WIDE R8, R59, 0x2, R44 ;  /* 0x000000023b087825 */ /* 0x000fc600078e022c */
[----:B------:R-:W2:Y:S04]  /*a75d0*/  LDL.LU R59, [R1+0x4d0] ;  /* 0x0004d000013b7983 */ /* 0x000ea80000300800 */
[----:B------:R3:W-:Y:S02]  /*a75e0*/  @P2 STG.E.U16 desc[UR76][R8.64], R3 ;  /* 0x0000000308002986 */ /* 0x0007e4000c10154c */
[----:B---3--:R-:W-:-:S05]  /*a75f0*/  IMAD.WIDE R8, R13, 0x2, R46 ;  /* 0x000000020d087825 */ /* 0x008fca00078e022e */
[----:B----4-:R0:W-:Y:S01]  /*a7600*/  @P4 STG.E.U16 desc[UR76][R8.64], R14 ;  /* 0x0000000e08004986 */ /* 0x0101e2000c10154c */
[----:B------:R-:W-:-:S03]  /*a7610*/  PRMT R3, R14, 0x7632, R3 ;  /* 0x000076320e037816 */ /* 0x000fc60000000003 */
[----:B0-----:R-:W3:Y:S04]  /*a7620*/  LDL.LU R14, [R1+0xe34] ;  /* 0x000e3400010e7983 */ /* 0x001ee80000300800 */
[----:B------:R-:W4:Y:S01]  /*a7630*/  LDL.LU R28, [R1+0x4c4] ;  /* 0x0004c400011c7983 */ /* 0x000f220000300800 */
[----:B------:R-:W-:Y:S02]  /*a7640*/  LOP3.LUT P1, RZ, R55, 0x20000, RZ, 0xc0, !PT ;  /* 0x0002000037ff7812 */ /* 0x000fe4000782c0ff */
[----:B------:R-:W-:Y:S01]  /*a7650*/  LOP3.LUT P3, RZ, R56, 0x8000, RZ, 0xc0, !PT ;  /* 0x0000800038ff7812 */ /* 0x000fe2000786c0ff */
[----:B------:R-:W-:-:S10]  /*a7660*/  IMAD.WIDE R8, R13, 0x2, R44 ;  /* 0x000000020d087825 */ /* 0x000fd400078e022c */
[----:B------:R0:W-:Y:S02]  /*a7670*/  @P1 STG.E.U16 desc[UR76][R8.64], R3 ;  /* 0x0000000308001986 */ /* 0x0001e4000c10154c */
[----:B0-----:R-:W-:-:S05]  /*a7680*/  IMAD.WIDE R8, R61, 0x2, R46 ;  /* 0x000000023d087825 */ /* 0x001fca00078e022e */
[----:B------:R0:W-:Y:S02]  /*a7690*/  @P3 STG.E.U16 desc[UR76][R8.64], R39 ;  /* 0x0000002708003986 */ /* 0x0001e4000c10154c */
[----:B0-----:R-:W-:Y:S02]  /*a76a0*/  IMAD.WIDE R8, R61, 0x2, R44 ;  /* 0x000000023d087825 */ /* 0x001fe400078e022c */
[----:B------:R-:W4:Y:S04]  /*a76b0*/  LDL.LU R61, [R1+0xe38] ;  /* 0x000e3800013d7983 */ /* 0x000f280000300800 */
[----:B------:R-:W4:Y:S04]  /*a76c0*/  LDL.LU R34, [R1+0x4d4] ;  /* 0x0004d40001227983 */ /* 0x000f280000300800 */
[----:B------:R-:W4:Y:S04]  /*a76d0*/  LDL.LU R29, [R1+0xe3c] ;  /* 0x000e3c00011d7983 */ /* 0x000f280000300800 */
[----:B------:R-:W4:Y:S04]  /*a76e0*/  LDL.LU R33, [R1+0x4c8] ;  /* 0x0004c80001217983 */ /* 0x000f280000300800 */
[----:B------:R-:W4:Y:S01]  /*a76f0*/  LDL.LU R32, [R1+0xe40] ;  /* 0x000e400001207983 */ /* 0x000f220000300800 */
[----:B------:R-:W-:-:S03]  /*a7700*/  LOP3.LUT P5, RZ, R56, 0x10000, RZ, 0xc0, !PT ;  /* 0x0001000038ff7812 */ /* 0x000fc600078ac0ff */
[----:B------:R-:W4:Y:S01]  /*a7710*/  LDL.LU R13, [R1+0x4d8] ;  /* 0x0004d800010d7983 */ /* 0x000f220000300800 */
[----:B------:R-:W-:Y:S02]  /*a7720*/  LOP3.LUT P0, RZ, R55, 0x1000, RZ, 0xc0, !PT ;  /* 0x0000100037ff7812 */ /* 0x000fe4000780c0ff */
[----:B------:R-:W-:Y:S02]  /*a7730*/  PRMT R3, R39, 0x7632, R3 ;  /* 0x0000763227037816 */ /* 0x000fe40000000003 */
[----:B------:R-:W4:Y:S05]  /*a7740*/  LDL.LU R39, [R1+0xe44] ;  /* 0x000e440001277983 */ /* 0x000f2a0000300800 */
[----:B------:R2:W-:Y:S01]  /*a7750*/  @P5 STG.E.U16 desc[UR76][R8.64], R3 ;  /* 0x0000000308005986 */ /* 0x0005e2000c10154c */
[----:B------:R-:W-:-:S02]  /*a7760*/  LOP3.LUT P4, RZ, R55, 0x8000, RZ, 0xc0, !PT ;  /* 0x0000800037ff7812 */ /* 0x000fc4000788c0ff */
[----:B------:R-:W-:Y:S01]  /*a7770*/  LOP3.LUT P2, RZ, R56, 0x20000, RZ, 0xc0, !PT ;  /* 0x0002000038ff7812 */ /* 0x000fe2000784c0ff */
[----:B--2---:R-:W-:-:S05]  /*a7780*/  IMAD.WIDE R8, R60, 0x2, R46 ;  /* 0x000000023c087825 */ /* 0x004fca00078e022e */
[----:B------:R0:W-:Y:S02]  /*a7790*/  @P0 STG.E.U16 desc[UR76][R8.64], R59 ;  /* 0x0000003b08000986 */ /* 0x0001e4000c10154c */
[----:B0-----:R-:W-:Y:S02]  /*a77a0*/  IMAD.WIDE R8, R60, 0x2, R44 ;  /* 0x000000023c087825 */ /* 0x001fe400078e022c */
[----:B------:R-:W2:Y:S01]  /*a77b0*/  LDL.LU R60, [R1+0x4cc] ;  /* 0x0004cc00013c7983 */ /* 0x000ea20000300800 */
[----:B------:R-:W-:-:S03]  /*a77c0*/  PRMT R3, R59, 0x7632, R3 ;  /* 0x000076323b037816 */ /* 0x000fc60000000003 */
[----:B------:R-:W2:Y:S04]  /*a77d0*/  LDL.LU R59, [R1+0xe48] ;  /* 0x000e4800013b7983 */ /* 0x000ea80000300800 */
[----:B------:R3:W-:Y:S02]  /*a77e0*/  @P4 STG.E.U16 desc[UR76][R8.64], R3 ;  /* 0x0000000308004986 */ /* 0x0007e4000c10154c */
        /* <DEDUP_REMOVED lines=15> */
[C---:B------:R-:W-:Y:S01]  /*a78e0*/  LOP3.LUT P1, RZ, R55.reuse, 0x400, RZ, 0xc0, !PT ;  /* 0x0000040037ff7812 */ /* 0x040fe2000782c0ff */
[----:B------:R0:W-:Y:S01]  /*a78f0*/  @P3 STG.E.U16 desc[UR76][R8.64], R3 ;  /* 0x0000000308003986 */ /* 0x0001e2000c10154c */
[----:B------:R-:W-:Y:S01]  /*a7900*/  LOP3.LUT P5, RZ, R55, 0x800, RZ, 0xc0, !PT ;  /* 0x0000080037ff7812 */ /* 0x000fe200078ac0ff */
[----:B0-----:R-:W-:-:S10]  /*a7910*/  IMAD.WIDE R8, R61, 0x2, R46 ;  /* 0x000000023d087825 */ /* 0x001fd400078e022e */
[----:B------:R0:W-:Y:S01]  /*a7920*/  @P1 STG.E.U16 desc[UR76][R8.64], R34 ;  /* 0x0000002208001986 */ /* 0x0001e2000c10154c */
[----:B------:R-:W-:Y:S02]  /*a7930*/  LOP3.LUT P1, RZ, R12, 0x1, RZ, 0xc0, !PT ;  /* 0x000000010cff7812 */ /* 0x000fe4000782c0ff */
[----:B------:R-:W-:Y:S02]  /*a7940*/  LOP3.LUT R2, R2, 0xdfffffff, RZ, 0xc0, !PT ;  /* 0xdfffffff02027812 */ /* 0x000fe400078ec0ff */
[----:B------:R-:W-:Y:S02]  /*a7950*/  PRMT R3, R34, 0x7632, R3 ;  /* 0x0000763222037816 */ /* 0x000fe40000000003 */
[----:B------:R-:W-:Y:S01]  /*a7960*/  @P5 LOP3.LUT R2, R2, 0x20000000, RZ, 0xfc, !PT ;  /* 0x2000000002025812 */ /* 0x000fe200078efcff */
[----:B0-----:R-:W-:Y:S02]  /*a7970*/  IMAD.WIDE R8, R61, 0x2, R44 ;  /* 0x000000023d087825 */ /* 0x001fe400078e022c */
[----:B------:R-:W4:Y:S04]  /*a7980*/  LDL.LU R61, [R1+0xe4c] ;  /* 0x000e4c00013d7983 */ /* 0x000f280000300800 */
[----:B------:R0:W-:Y:S01]  /*a7990*/  @P1 STG.E.U16 desc[UR76][R8.64], R3 ;  /* 0x0000000308001986 */ /* 0x0001e2000c10154c */
[----:B------:R-:W-:-:S03]  /*a79a0*/  LOP3.LUT P1, RZ, R2, 0x80000000, RZ, 0xc0, !PT ;  /* 0x8000000002ff7812 */ /* 0x000fc6000782c0ff */
[----:B------:R-:W4:Y:S01]  /*a79b0*/  LDL.LU R28, [R1+0x4e0] ;  /* 0x0004e000011c7983 */ /* 0x000f220000300800 */
[----:B0-----:R-:W-:-:S09]  /*a79c0*/  IMAD.WIDE R8, R29, 0x2, R46 ;  /* 0x000000021d087825 */ /* 0x001fd200078e022e */
[----:B------:R0:W-:Y:S01]  /*a79d0*/  @P1 STG.E.U16 desc[UR76][R8.64], R33 ;  /* 0x0000002108001986 */ /* 0x0001e2000c10154c */
[----:B------:R-:W-:Y:S02]  /*a79e0*/  LOP3.LUT P1, RZ, R2, 0x40000000, RZ, 0xc0, !PT ;  /* 0x4000000002ff7812 */ /* 0x000fe4000782c0ff */
[----:B------:R-:W-:Y:S02]  /*a79f0*/  LOP3.LUT P5, RZ, R55, 0x100, RZ, 0xc0, !PT ;  /* 0x0000010037ff7812 */ /* 0x000fe400078ac0ff */
[----:B------:R-:W-:Y:S01]  /*a7a00*/  PRMT R3, R33, 0x7632, R3 ;  /* 0x0000763221037816 */ /* 0x000fe20000000003 */
[----:B0-----:R-:W-:-:S08]  /*a7a10*/  IMAD.WIDE R8, R29, 0x2, R44 ;  /* 0x000000021d087825 */ /* 0x001fd000078e022c */
[----:B------:R0:W-:Y:S02]  /*a7a20*/  @P1 STG.E.U16 desc[UR76][R8.64], R3 ;  /* 0x0000000308001986 */ /* 0x0001e4000c10154c */
[----:B0-----:R-:W-:-:S05]  /*a7a30*/  IMAD.WIDE R8, R32, 0x2, R46 ;  /* 0x0000000220087825 */ /* 0x001fca00078e022e */
[----:B------:R0:W-:Y:S01]  /*a7a40*/  @P5 STG.E.U16 desc[UR76][R8.64], R13 ;  /* 0x0000000d08005986 */ /* 0x0001e2000c10154c */
[----:B------:R-:W-:Y:S02]  /*a7a50*/  LOP3.LUT P5, RZ, R2, 0x20000000, RZ, 0xc0, !PT ;  /* 0x2000000002ff7812 */ /* 0x000fe400078ac0ff */
[----:B------:R-:W-:Y:S02]  /*a7a60*/  LOP3.LUT P6, RZ, R56, 0x200000, RZ, 0xc0, !PT ;  /* 0x0020000038ff7812 */ /* 0x000fe400078cc0ff */
[----:B------:R-:W-:Y:S01]  /*a7a70*/  PRMT R3, R13, 0x7632, R3 ;  /* 0x000076320d037816 */ /* 0x000fe20000000003 */
[----:B0-----:R-:W-:-:S08]  /*a7a80*/  IMAD.WIDE R8, R32, 0x2, R44 ;  /* 0x0000000220087825 */ /* 0x001fd000078e022c */
[----:B------:R0:W-:Y:S02]  /*a7a90*/  @P5 STG.E.U16 desc[UR76][R8.64], R3 ;  /* 0x0000000308005986 */ /* 0x0001e4000c10154c */
[----:B0-----:R-:W-:Y:S01]  /*a7aa0*/  IMAD.WIDE R8, R39, 0x2, R46 ;  /* 0x0000000227087825 */ /* 0x001fe200078e022e */
[----:B------:R-:W-:Y:S02]  /*a7ab0*/  LOP3.LUT P0, RZ, R56, 0x400000, RZ, 0xc0, !PT ;  /* 0x0040000038ff7812 */ /* 0x000fe4000780c0ff */
[----:B------:R-:W-:Y:S02]  /*a7ac0*/  LOP3.LUT P4, RZ, R55, 0x40, RZ, 0xc0, !PT ;  /* 0x0000004037ff7812 */ /* 0x000fe4000788c0ff */
[----:B--2---:R0:W-:Y:S01]  /*a7ad0*/  @P6 STG.E.U16 desc[UR76][R8.64], R60 ;  /* 0x0000003c08006986 */ /* 0x0041e2000c10154c */
[----:B------:R-:W-:-:S03]  /*a7ae0*/  PRMT R3, R60, 0x7632, R3 ;  /* 0x000076323c037816 */ /* 0x000fc60000000003 */
[----:B0-----:R-:W2:Y:S04]  /*a7af0*/  LDL.LU R60, [R1+0xe50] ;  /* 0x000e5000013c7983 */ /* 0x001ea80000300800 */
[----:B------:R-:W2:Y:S01]  /*a7b00*/  LDL.LU R13, [R1+0x4f0] ;  /* 0x0004f000010d7983 */ /* 0x000ea20000300800 */
[----:B------:R-:W-:-:S03]  /*a7b10*/  IMAD.WIDE R8, R39, 0x2, R44 ;  /* 0x0000000227087825 */ /* 0x000fc600078e022c */
[----:B------:R-:W2:Y:S04]  /*a7b20*/  LDL.LU R39, [R1+0xe54] ;  /* 0x000e540001277983 */ /* 0x000ea80000300800 */
[----:B------:R0:W-:Y:S02]  /*a7b30*/  @P0 STG.E.U16 desc[UR76][R8.64], R3 ;  /* 0x0000000308000986 */ /* 0x0001e4000c10154c */
[----:B0-----:R-:W-:-:S05]  /*a7b40*/  IMAD.WIDE R8, R59, 0x2, R46 ;  /* 0x000000023b087825 */ /* 0x001fca00078e022e */
[----:B---3--:R0:W-:Y:S02]  /*a7b50*/  @P4 STG.E.U16 desc[UR76][R8.64], R14 ;  /* 0x0000000e08004986 */ /* 0x0081e4000c10154c */
[----:B0-----:R-:W-:Y:S02]  /*a7b60*/  IMAD.WIDE R8, R59, 0x2, R44 ;  /* 0x000000023b087825 */ /* 0x001fe400078e022c */
[----:B------:R-:W3:Y:S01]  /*a7b70*/  LDL.LU R59, [R1+0x4e4] ;  /* 0x0004e400013b7983 */ /* 0x000ee20000300800 */
[----:B------:R-:W-:Y:S02]  /*a7b80*/  LOP3.LUT P2, RZ, R55, 0x200, RZ, 0xc0, !PT ;  /* 0x0000020037ff7812 */ /* 0x000fe4000784c0ff */
[----:B------:R-:W-:Y:S02]  /*a7b90*/  LOP3.LUT P3, RZ, R56, 0x800000, RZ, 0xc0, !PT ;  /* 0x0080000038ff7812 */ /* 0x000fe4000786c0ff */
[----:B------:R-:W-:-:S09]  /*a7ba0*/  PRMT R3, R14, 0x7632, R3 ;  /* 0x000076320e037816 */ /* 0x000fd20000000003 */
[----:B------:R4:W-:Y:S01]  /*a7bb0*/  @P2 STG.E.U16 desc[UR76][R8.64], R3 ;  /* 0x0000000308002986 */ /* 0x0009e2000c10154c */
[----:B------:R-:W-:Y:S01]  /*a7bc0*/  LOP3.LUT P1, RZ, R56, 0x1000000, RZ, 0xc0, !PT ;  /* 0x0100000038ff7812 */ /* 0x000fe2000782c0ff */
[----:B----4-:R-:W-:-:S05]  /*a7bd0*/  IMAD.WIDE R8, R61, 0x2, R46 ;  /* 0x000000023d087825 */ /* 0x010fca00078e022e */
[----:B------:R0:W-:Y:S02]  /*a7be0*/  @P3 STG.E.U16 desc[UR76][R8.64], R28 ;  /* 0x0000001c08003986 */ /* 0x0001e4000c10154c */
[----:B0-----:R-:W-:Y:S02]  /*a7bf0*/  IMAD.WIDE R8, R61, 0x2, R44 ;  /* 0x000000023d087825 */ /* 0x001fe400078e022c */
[----:B------:R-:W4:Y:S04]  /*a7c00*/  LDL.LU R61, [R1+0xe58] ;  /* 0x000e5800013d7983 */ /* 0x000f280000300800 */
[----:B------:R-:W4:Y:S04]  /*a7c10*/  LDL.LU R29, [R1+0x4f4] ;  /* 0x0004f400011d7983 */ /* 0x000f280000300800 */
[----:B------:R-:W4:Y:S04]  /*a7c20*/  LDL.LU R32, [R1+0xe5c] ;  /* 0x000e5c0001207983 */ /* 0x000f280000300800 */
[----:B------:R-:W4:Y:S01]  /*a7c30*/  LDL.LU R14, [R1+0x4e8] ;  /* 0x0004e800010e7983 */ /* 0x000f220000300800 */
[----:B------:R-:W-:-:S02]  /*a7c40*/  LOP3.LUT P5, RZ, R55, 0x10, RZ, 0xc0, !PT ;  /* 0x0000001037ff7812 */ /* 0x000fc400078ac0ff */
[----:B------:R-:W-:-:S05]  /*a7c50*/  PRMT R3, R28, 0x7632, R3 ;  /* 0x000076321c037816 */ /* 0x000fca0000000003 */
[----:B------:R2:W-:Y:S01]  /*a7c60*/  @P1 STG.E.U16 desc[UR76][R8.64], R3 ;  /* 0x0000000308001986 */ /* 0x0005e2000c10154c */
[----:B------:R-:W-:Y:S02]  /*a7c70*/  LOP3.LUT P6, RZ, R55, 0x80, RZ, 0xc0, !PT ;  /* 0x0000008037ff7812 */ /* 0x000fe400078cc0ff */
[----:B------:R-:W-:Y:S01]  /*a7c80*/  LOP3.LUT P4, RZ, R56, 0x2000000, RZ, 0xc0, !PT ;  /* 0x0200000038ff7812 */ /* 0x000fe2000788c0ff */
[----:B--2---:R-:W-:-:S05]  /*a7c90*/  IMAD.WIDE R8, R60, 0x2, R46 ;  /* 0x000000023c087825 */ /* 0x004fca00078e022e */
[----:B------:R0:W-:Y:S02]  /*a7ca0*/  @P5 STG.E.U16 desc[UR76][R8.64], R13 ;  /* 0x0000000d08005986 */ /* 0x0001e4000c10154c */
[----:B0-----:R-:W-:Y:S02]  /*a7cb0*/  IMAD.WIDE R8, R60, 0x2, R44 ;  /* 0x000000023c087825 */ /* 0x001fe400078e022c */
[----:B------:R-:W2:Y:S04]  /*a7cc0*/  LDL.LU R60, [R1+0xe60] ;  /* 0x000e6000013c7983 */ /* 0x000ea80000300800 */
[----:B------:R-:W2:Y:S01]  /*a7cd0*/  LDL.LU R33, [R1+0x4f8] ;  /* 0x0004f80001217983 */ /* 0x000ea20000300800 */
[----:B------:R-:W-:-:S03]  /*a7ce0*/  PRMT R3, R13, 0x7632, R3 ;  /* 0x000076320d037816 */ /* 0x000fc60000000003 */
[----:B------:R-:W2:Y:S04]  /*a7cf0*/  LDL.LU R13, [R1+0xe64] ;  /* 0x000e6400010d7983 */ /* 0x000ea80000300800 */
[----:B------:R0:W-:Y:S02]  /*a7d00*/  @P6 STG.E.U16 desc[UR76][R8.64], R3 ;  /* 0x0000000308006986 */ /* 0x0001e4000c10154c */
[----:B0-----:R-:W-:-:S05]  /*a7d10*/  IMAD.WIDE R8, R39, 0x2, R46 ;  /* 0x0000000227087825 */ /* 0x001fca00078e022e */
[----:B---3--:R0:W-:Y:S02]  /*a7d20*/  @P4 STG.E.U16 desc[UR76][R8.64], R59 ;  /* 0x0000003b08004986 */ /* 0x0081e4000c10154c */
[----:B0-----:R-:W-:Y:S02]  /*a7d30*/  IMAD.WIDE R8, R39, 0x2, R44 ;  /* 0x0000000227087825 */ /* 0x001fe400078e022c */
[----:B------:R-:W3:Y:S01]  /*a7d40*/  LDL.LU R39, [R1+0x4ec] ;  /* 0x0004ec0001277983 */ /* 0x000ee20000300800 */
[----:B------:R-:W-:Y:S02]  /*a7d50*/  LOP3.LUT P2, RZ, R55, 0x1, RZ, 0xc0, !PT ;  /* 0x0000000137ff7812 */ /* 0x000fe4000784c0ff */
[----:B------:R-:W-:Y:S01]  /*a7d60*/  LOP3.LUT R2, R2, 0xf7ffffff, RZ, 0xc0, !PT ;  /* 0xf7ffffff02027812 */ /* 0x000fe200078ec0ff */
[----:B------:R-:W3:Y:S01]  /*a7d70*/  LDL.LU R28, [R1+0xe68] ;  /* 0x000e6800011c7983 */ /* 0x000ee20000300800 */
[----:B------:R-:W-:-:S09]  /*a7d80*/  LOP3.LUT P1, RZ, R56, 0x10000000, RZ, 0xc0, !PT ;  /* 0x1000000038ff7812 */ /* 0x000fd2000782c0ff */
[----:B------:R-:W-:Y:S02]  /*a7d90*/  @P2 LOP3.LUT R2, R2, 0x8000000, RZ, 0xfc, !PT ;  /* 0x0800000002022812 */ /* 0x000fe400078efcff */
[C---:B------:R-:W-:Y:S02]  /*a7da0*/  LOP3.LUT P2, RZ, R55.reuse, 0x4, RZ, 0xc0, !PT ;  /* 0x0000000437ff7812 */ /* 0x040fe4000784c0ff */
[----:B------:R-:W-:Y:S02]  /*a7db0*/  LOP3.LUT R2, R2, 0xefffffff, RZ, 0xc0, !PT ;  /* 0xefffffff02027812 */ /* 0x000fe400078ec0ff */
[----:B------:R-:W-:Y:S02]  /*a7dc0*/  LOP3.LUT P3, RZ, R56, 0x4000000, RZ, 0xc0, !PT ;  /* 0x0400000038ff7812 */ /* 0x000fe4000786c0ff */
[----:B------:R-:W-:-:S07]  /*a7dd0*/  LOP3.LUT P5, RZ, R55, 0x8, RZ, 0xc0, !PT ;  /* 0x0000000837ff7812 */ /* 0x000fce00078ac0ff */
[----:B------:R-:W-:Y:S02]  /*a7de0*/  @P2 LOP3.LUT R2, R2, 0x10000000, RZ, 0xfc, !PT ;  /* 0x1000000002022812 */ /* 0x000fe400078efcff */
[----:B------:R-:W-:Y:S02]  /*a7df0*/  LOP3.LUT P2, RZ, R55, 0x20, RZ, 0xc0, !PT ;  /* 0x0000002037ff7812 */ /* 0x000fe4000784c0ff */
[----:B------:R-:W-:Y:S02]  /*a7e00*/  LOP3.LUT R2, R2, 0xfbffffff, RZ, 0xc0, !PT ;  /* 0xfbffffff02027812 */ /* 0x000fe400078ec0ff */
[----:B------:R-:W-:Y:S02]  /*a7e10*/  PRMT R3, R59, 0x7632, R3 ;  /* 0x000076323b037816 */ /* 0x000fe40000000003 */
[----:B------:R-:W-:-:S03]  /*a7e20*/  @P1 LOP3.LUT R2, R2, 0x4000000, RZ, 0xfc, !PT ;  /* 0x0400000002021812 */ /* 0x000fc600078efcff */
[----:B------:R4:W-:Y:S01]  /*a7e30*/  @P3 STG.E.U16 desc[UR76][R8.64], R3 ;  /* 0x0000000308003986 */ /* 0x0009e2000c10154c */
[----:B------:R-:W-:-:S04]  /*a7e40*/  LOP3.LUT R2, R2, 0xfdffffff, RZ, 0xc0, !PT ;  /* 0xfdffffff02027812 */ /* 0x000fc800078ec0ff */
[----:B------:R-:W-:Y:S01]  /*a7e50*/  @P5 LOP3.LUT R2, R2, 0x2000000, RZ, 0xfc, !PT ;  /* 0x0200000002025812 */ /* 0x000fe200078efcff */
[----:B----4-:R-:W-:-:S05]  /*a7e60*/  IMAD.WIDE R8, R61, 0x2, R46 ;  /* 0x000000023d087825 */ /* 0x010fca00078e022e */
[----:B------:R0:W-:Y:S01]  /*a7e70*/  @P2 STG.E.U16 desc[UR76][R8.64], R29 ;  /* 0x0000001d08002986 */ /* 0x0001e2000c10154c */
[----:B------:R-:W-:Y:S01]  /*a7e80*/  LOP3.LUT P2, RZ, R2, 0x10000000, RZ, 0xc0, !PT ;  /* 0x1000000002ff7812 */ /* 0x000fe2000784c0ff */
[----:B0-----:R-:W-:Y:S02]  /*a7e90*/  IMAD.WIDE R8, R61, 0x2, R44 ;  /* 0x000000023d087825 */ /* 0x001fe400078e022c */
[----:B------:R-:W4:Y:S01]  /*a7ea0*/  LDL.LU R61, [R1+0x4fc] ;  /* 0x0004fc00013d7983 */ /* 0x000f220000300800 */
[----:B------:R-:W-:-:S03]  /*a7eb0*/  PRMT R3, R29, 0x7632, R3 ;  /* 0x000076321d037816 */ /* 0x000fc60000000003 */
[----:B------:R-:W4:Y:S06]  /*a7ec0*/  LDL.LU R59, [R1+0xe6c] ;  /* 0x000e6c00013b7983 */ /* 0x000f2c0000300800 */
[----:B------:R0:W-:Y:S01]  /*a7ed0*/  @P2 STG.E.U16 desc[UR76][R8.64], R3 ;  /* 0x0000000308002986 */ /* 0x0001e2000c10154c */
[----:B------:R-:W-:Y:S02]  /*a7ee0*/  LOP3.LUT P2, RZ, R2, 0x8000000, RZ, 0xc0, !PT ;  /* 0x0800000002ff7812 */ /* 0x000fe4000784c0ff */
[----:B------:R-:W-:Y:S01]  /*a7ef0*/  LOP3.LUT P1, RZ, R56, 0x40000000, RZ, 0xc0, !PT ;  /* 0x4000000038ff7812 */ /* 0x000fe2000782c0ff */
[----:B0-----:R-:W-:-:S10]  /*a7f00*/  IMAD.WIDE R8, R32, 0x2, R46 ;  /* 0x0000000220087825 */ /* 0x001fd400078e022e */
[----:B------:R0:W-:Y:S01]  /*a7f10*/  @P2 STG.E.U16 desc[UR76][R8.64], R14 ;  /* 0x0000000e08002986 */ /* 0x0001e2000c10154c */
[----:B------:R-:W-:Y:S01]  /*a7f20*/  PRMT R3, R14, 0x7632, R3 ;  /* 0x000076320e037816 */ /* 0x000fe20000000003 */
[----:B0-----:R-:W-:Y:S02]  /*a7f30*/  IMAD.WIDE R8, R32, 0x2, R44 ;  /* 0x0000000220087825 */ /* 0x001fe400078e022c */
[----:B------:R-:W4:Y:S04]  /*a7f40*/  LDL.LU R32, [R1+0x500] ;  /* 0x0005000001207983 */ /* 0x000f280000300800 */
[----:B------:R2:W-:Y:S01]  /*a7f50*/  @P1 STG.E.U16 desc[UR76][R8.64], R3 ;  /* 0x0000000308001986 */ /* 0x0005e2000c10154c */
[----:B------:R-:W-:-:S03]  /*a7f60*/  LOP3.LUT P1, RZ, R2, 0x4000000, RZ, 0xc0, !PT ;  /* 0x0400000002ff7812 */ /* 0x000fc6000782c0ff */
[----:B------:R-:W4:Y:S01]  /*a7f70*/  LDL.LU R14, [R1+0x510] ;  /* 0x00051000010e7983 */ /* 0x000f220000300800 */
[----:B------:R-:W-:Y:S01]  /*a7f80*/  LOP3.LUT P5, RZ, R56, 0x8000000, RZ, 0xc0, !PT ;  /* 0x0800000038ff7812 */ /* 0x000fe200078ac0ff */
[----:B--2---:R-:W-:-:S08]  /*a7f90*/  IMAD.WIDE R8, R60, 0x2, R46 ;  /* 0x000000023c087825 */ /* 0x004fd000078e022e */
[----:B------:R0:W-:Y:S02]  /*a7fa0*/  @P1 STG.E.U16 desc[UR76][R8.64], R33 ;  /* 0x0000002108001986 */ /* 0x0001e4000c10154c */
[----:B0-----:R-:W-:Y:S02]  /*a7fb0*/  IMAD.WIDE R8, R60, 0x2, R44 ;  /* 0x000000023c087825 */ /* 0x001fe400078e022c */
[----:B------:R-:W2:Y:S01]  /*a7fc0*/  LDL.LU R60, [R1+0xe70] ;  /* 0x000e7000013c7983 */ /* 0x000ea20000300800 */
[----:B------:R-:W-:-:S05]  /*a7fd0*/  PRMT R3, R33, 0x7632, R3 ;  /* 0x0000763221037816 */ /* 0x000fca0000000003 */
[----:B------:R0:W-:Y:S01]  /*a7fe0*/  @P5 STG.E.U16 desc[UR76][R8.64], R3 ;  /* 0x0000000308005986 */ /* 0x0001e2000c10154c */
[----:B------:R-:W-:Y:S01]  /*a7ff0*/  LOP3.LUT P5, RZ, R2, 0x2000000, RZ, 0xc0, !PT ;  /* 0x0200000002ff7812 */ /* 0x000fe200078ac0ff */
[----:B0-----:R-:W-:-:S12]  /*a8000*/  IMAD.WIDE R8, R13, 0x2, R46 ;  /* 0x000000020d087825 */ /* 0x001fd800078e022e */
[----:B---3--:R0:W-:Y:S01]  /*a8010*/  @P5 STG.E.U16 desc[UR76][R8.64], R39 ;  /* 0x0000002708005986 */ /* 0x0081e2000c10154c */
[----:B------:R-:W-:Y:S01]  /*a8020*/  PRMT R3, R39, 0x7632, R3 ;  /* 0x0000763227037816 */ /* 0x000fe20000000003 */
[----:B0-----:R-:W-:Y:S02]  /*a8030*/  IMAD.WIDE R8, R13, 0x2, R44 ;  /* 0x000000020d087825 */ /* 0x001fe400078e022c */
[----:B------:R-:W3:Y:S04]  /*a8040*/  LDL.LU R13, [R1+0x504] ;  /* 0x00050400010d7983 */ /* 0x000ee80000300800 */
[----:B------:R-:W3:Y:S01]  /*a8050*/  LDL.LU R39, [R1+0xe74] ;  /* 0x000e740001277983 */ /* 0x000ee20000300800 */
[----:B------:R-:W-:Y:S02]  /*a8060*/  LOP3.LUT P0, RZ, R55, 0x2, RZ, 0xc0, !PT ;  /* 0x0000000237ff7812 */ /* 0x000fe4000780c0ff */
[----:B------:R-:W-:-:S11]  /*a8070*/  LOP3.LUT P6, RZ, R56, 0x20000000, RZ, 0xc0, !PT ;  /* 0x2000000038ff7812 */ /* 0x000fd600078cc0ff */
[----:B------:R0:W-:Y:S02]  /*a8080*/  @P0 STG.E.U16 desc[UR76][R8.64], R3 ;  /* 0x0000000308000986 */ /* 0x0001e4000c10154c */
[----:B0-----:R-:W-:Y:S01]  /*a8090*/  IMAD.WIDE R8, R28, 0x2, R46 ;  /* 0x000000021c087825 */ /* 0x001fe200078e022e */
[----:B------:R-:W-:Y:S02]  /*a80a0*/  LOP3.LUT P4, RZ, R56, 0x80000000, RZ, 0xc0, !PT ;  /* 0x8000000038ff7812 */ /* 0x000fe4000788c0ff */
[----:B------:R-:W-:Y:S02]  /*a80b0*/  LOP3.LUT P3, RZ, R4, 0x2, RZ, 0xc0, !PT ;  /* 0x0000000204ff7812 */ /* 0x000fe4000786c0ff */
[----:B----4-:R0:W-:Y:S01]  /*a80c0*/  @P6 STG.E.U16 desc[UR76][R8.64], R61 ;  /* 0x0000003d08006986 */ /* 0x0101e2000c10154c */
[----:B------:R-:W-:Y:S01]  /*a80d0*/  PRMT R3, R61, 0x7632, R3 ;  /* 0x000076323d037816 */ /* 0x000fe20000000003 */
[----:B0-----:R-:W-:Y:S02]  /*a80e0*/  IMAD.WIDE R8, R28, 0x2, R44 ;  /* 0x000000021c087825 */ /* 0x001fe400078e022c */
[----:B------:R-:W4:Y:S04]  /*a80f0*/  LDL.LU R28, [R1+0x514] ;  /* 0x00051400011c7983 */ /* 0x000f280000300800 */
[----:B------:R-:W4:Y:S01]  /*a8100*/  LDL.LU R61, [R1+0xe78] ;  /* 0x000e7800013d7983 */ /* 0x000f220000300800 */
[----:B------:R-:W-:-:S03]  /*a8110*/  ISETP.LT.AND P6, PT, R5, UR4, !P3 ;  /* 0x0000000405007c0c */ /* 0x000fc6000dfc1270 */
[----:B------:R0:W-:Y:S02]  /*a8120*/  @P4 STG.E.U16 desc[UR76][R8.64], R3 ;  /* 0x0000000308004986 */ /* 0x0001e4000c10154c */
[----:B0-----:R-:W-:-:S08]  /*a8130*/  IMAD.WIDE R8, R59, 0x2, R46 ;  /* 0x000000023b087825 */ /* 0x001fd000078e022e */
[----:B------:R0:W-:Y:S01]  /*a8140*/  @P6 STG.E.U16 desc[UR76][R8.64], R32 ;  /* 0x0000002008006986 */ /* 0x0001e2000c10154c */
[----:B------:R-:W-:Y:S02]  /*a8150*/  PRMT R3, R32, 0x7632, R3 ;  /* 0x0000763220037816 */ /* 0x000fe40000000003 */
[----:B------:R-:W-:Y:S01]  /*a8160*/  ISETP.LT.AND P6, PT, R6, UR4, !P3 ;  /* 0x0000000406007c0c */ /* 0x000fe2000dfc1270 */
[----:B0-----:R-:W-:Y:S01]  /*a8170*/  IMAD.WIDE R8, R59, 0x2, R44 ;  /* 0x000000023b087825 */ /* 0x001fe200078e022c */
[----:B------:R-:W4:Y:S04]  /*a8180*/  LDL.LU R32, [R1+0x508] ;  /* 0x0005080001207983 */ /* 0x000f280000300800 */
[----:B------:R-:W4:Y:S01]  /*a8190*/  LDL.LU R59, [R1+0xe7c] ;  /* 0x000e7c00013b7983 */ /* 0x000f220000300800 */
[----:B------:R-:W-:-:S06]  /*a81a0*/  LOP3.LUT P2, RZ, R4, 0x4, RZ, 0xc0, !PT ;  /* 0x0000000404ff7812 */ /* 0x000fcc000784c0ff */
[----:B------:R0:W-:Y:S01]  /*a81b0*/  @P6 STG.E.U16 desc[UR76][R8.64], R3 ;  /* 0x0000000308006986 */ /* 0x0001e2000c10154c */
[----:B------:R-:W-:Y:S02]  /*a81c0*/  ISETP.LT.AND P6, PT, R5, UR4, !P2 ;  /* 0x0000000405007c0c */ /* 0x000fe4000d7c1270 */
[----:B0-----:R-:W-:Y:S02]  /*a81d0*/  PRMT R3, R14, 0x7632, R3 ;  /* 0x000076320e037816 */ /* 0x001fe40000000003 */
[----:B------:R-:W-:Y:S01]  /*a81e0*/  LOP3.LUT P1, RZ, R4, 0x10, RZ, 0xc0, !PT ;  /* 0x0000001004ff7812 */ /* 0x000fe2000782c0ff */
[----:B--2---:R-:W-:-:S08]  /*a81f0*/  IMAD.WIDE R8, R60, 0x2, R46 ;  /* 0x000000023c087825 */ /* 0x004fd000078e022e */
[----:B------:R0:W-:Y:S01]  /*a8200*/  @P6 STG.E.U16 desc[UR76][R8.64], R14 ;  /* 0x0000000e08006986 */ /* 0x0001e2000c10154c */
[----:B------:R-:W-:Y:S01]  /*a8210*/  ISETP.LT.AND P6, PT, R6, UR4, !P2 ;  /* 0x0000000406007c0c */ /* 0x000fe2000d7c1270 */
[----:B0-----:R-:W-:Y:S02]  /*a8220*/  IMAD.WIDE R8, R60, 0x2, R44 ;  /* 0x000000023c087825 */ /* 0x001fe400078e022c */
[----:B------:R-:W2:Y:S04]  /*a8230*/  LDL.LU R14, [R1+0x518] ;  /* 0x00051800010e7983 */ /* 0x000ea80000300800 */
[----:B------:R-:W2:Y:S06]  /*a8240*/  LDL.LU R60, [R1+0xe80] ;  /* 0x000e8000013c7983 */ /* 0x000eac0000300800 */
        /* <DEDUP_REMOVED lines=11> */
[----:B------:R-:W-:Y:S02]  /*a8300*/  ISETP.LT.AND P6, PT, R5, UR4, !P0 ;  /* 0x0000000405007c0c */ /* 0x000fe4000c7c1270 */
[----:B------:R-:W-:Y:S01]  /*a8310*/  LOP3.LUT P4, RZ, R4, 0x100, RZ, 0xc0, !PT ;  /* 0x0000010004ff7812 */ /* 0x000fe2000788c0ff */
[----:B----4-:R-:W-:Y:S01]  /*a8320*/  IMAD.WIDE R8, R61, 0x2, R46 ;  /* 0x000000023d087825 */ /* 0x010fe200078e022e */
[----:B------:R-:W-:-:S09]  /*a8330*/  PRMT R3, R28, 0x7632, R3 ;  /* 0x000076321c037816 */ /* 0x000fd20000000003 */
[----:B------:R0:W-:Y:S01]  /*a8340*/  @P6 STG.E.U16 desc[UR76][R8.64], R28 ;  /* 0x0000001c08006986 */ /* 0x0001e2000c10154c */
[----:B------:R-:W-:Y:S01]  /*a8350*/  ISETP.LT.AND P6, PT, R6, UR4, !P0 ;  /* 0x0000000406007c0c */ /* 0x000fe2000c7c1270 */
[----:B0-----:R-:W-:Y:S02]  /*a8360*/  IMAD.WIDE R8, R61, 0x2, R44 ;  /* 0x000000023d087825 */ /* 0x001fe400078e022c */
[----:B------:R-:W4:Y:S04]  /*a8370*/  LDL.LU R28, [R1+0x51c] ;  /* 0x00051c00011c7983 */ /* 0x000f280000300800 */
[----:B------:R-:W4:Y:S06]  /*a8380*/  LDL.LU R61, [R1+0xe88] ;  /* 0x000e8800013d7983 */ /* 0x000f2c0000300800 */
[----:B------:R0:W-:Y:S01]  /*a8390*/  @P6 STG.E.U16 desc[UR76][R8.64], R3 ;  /* 0x0000000308006986 */ /* 0x0001e2000c10154c */
[----:B------:R-:W-:Y:S01]  /*a83a0*/  ISETP.LT.AND P6, PT, R5, UR4, !P4 ;  /* 0x0000000405007c0c */ /* 0x000fe2000e7c1270 */
[----:B0-----:R-:W-:Y:S01]  /*a83b0*/  IMAD.WIDE R8, R59, 0x2, R46 ;  /* 0x000000023b087825 */ /* 0x001fe200078e022e */
[----:B------:R-:W-:-:S11]  /*a83c0*/  PRMT R3, R32, 0x7632, R3 ;  /* 0x0000763220037816 */ /* 0x000fd60000000003 */
[----:B------:R0:W-:Y:S01]  /*a83d0*/  @P6 STG.E.U16 desc[UR76][R8.64], R32 ;  /* 0x0000002008006986 */ /* 0x0001e2000c10154c */
[----:B------:R-:W-:Y:S01]  /*a83e0*/  ISETP.LT.AND P6, PT, R6, UR4, !P4 ;  /* 0x0000000406007c0c */ /* 0x000fe2000e7c1270 */
[----:B0-----:R-:W-:Y:S02]  /*a83f0*/  IMAD.WIDE R8, R59, 0x2, R44 ;  /* 0x000000023b087825 */ /* 0x001fe400078e022c */
[----:B------:R-:W4:Y:S04]  /*a8400*/  LDL.LU R32, [R1+0x520] ;  /* 0x0005200001207983 */ /* 0x000f280000300800 */
[----:B------:R-:W4:Y:S01]  /*a8410*/  LDL.LU R59, [R1+0xe8c] ;  /* 0x000e8c00013b7983 */ /* 0x000f220000300800 */
[----:B------:R-:W-:-:S05]  /*a8420*/  LOP3.LUT P3, RZ, R4, 0x400, RZ, 0xc0, !PT ;  /* 0x0000040004ff7812 */ /* 0x000fca000786c0ff */
[----:B------:R2:W-:Y:S01]  /*a8430*/  @P6 STG.E.U16 desc[UR76][R8.64], R3 ;  /* 0x0000000308006986 */ /* 0x0005e2000c10154c */
[----:B------:R-:W-:Y:S02]  /*a8440*/  ISETP.LT.AND P6, PT, R5, UR4, !P3 ;  /* 0x0000000405007c0c */ /* 0x000fe4000dfc1270 */
[----:B------:R-:W-:Y:S01]  /*a8450*/  LOP3.LUT P2, RZ, R4, 0x800, RZ, 0xc0, !PT ;  /* 0x0000080004ff7812 */ /* 0x000fe2000784c0ff */
[----:B--2---:R-:W-:Y:S01]  /*a8460*/  IMAD.WIDE R8, R60, 0x2, R46 ;  /* 0x000000023c087825 */ /* 0x004fe200078e022e */
[----:B------:R-:W-:-:S09]  /*a8470*/  PRMT R3, R14, 0x7632, R3 ;  /* 0x000076320e037816 */ /* 0x000fd20000000003 */
        /* <DEDUP_REMOVED lines=98> */
[----:B----4-:R-:W-:-:S10]  /*a8aa0*/  IMAD.WIDE R8, R61, 0x2, R46 ;  /* 0x000000023d087825 */ /* 0x010fd400078e022e */
[----:B------:R0:W-:Y:S01]  /*a8ab0*/  @P6 STG.E.U16 desc[UR76][R8.64], R28 ;  /* 0x0000001c08006986 */ /* 0x0001e2000c10154c */
[----:B------:R-:W-:Y:S02]  /*a8ac0*/  ISETP.LT.AND P6, PT, R6, UR4, !P3 ;  /* 0x0000000406007c0c */ /* 0x000fe4000dfc1270 */
[----:B------:R-:W-:Y:S01]  /*a8ad0*/  PRMT R3, R28, 0x7632, R3 ;  /* 0x000076321c037816 */ /* 0x000fe20000000003 */
[----:B0-----:R-:W-:Y:S02]  /*a8ae0*/  IMAD.WIDE R8, R61, 0x2, R44 ;  /* 0x000000023d087825 */ /* 0x001fe400078e022c */
[----:B------:R-:W4:Y:S08]  /*a8af0*/  LDL.LU R61, [R1+0xeb8] ;  /* 0x000eb800013d7983 */ /* 0x000f300000300800 */
        /* <DEDUP_REMOVED lines=32> */
[----:B0-----:R-:W-:Y:S02]  /*a8d00*/  PRMT R3, R57, 0x7632, R3 ;  /* 0x0000763239037816 */ /* 0x001fe40000000003 */
[----:B------:R-:W-:Y:S01]  /*a8d10*/  LOP3.LUT P3, RZ, R4, 0x4000000, RZ, 0xc0, !PT ;  /* 0x0400000004ff7812 */ /* 0x000fe2000786c0ff */
[----:B----4-:R-:W-:-:S08]  /*a8d20*/  IMAD.WIDE R8, R61, 0x2, R46 ;  /* 0x000000023d087825 */ /* 0x010fd000078e022e */
[----:B------:R0:W-:Y:S01]  /*a8d30*/  @P6 STG.E.U16 desc[UR76][R8.64], R57 ;  /* 0x0000003908006986 */ /* 0x0001e2000c10154c */
[----:B------:R-:W-:-:S03]  /*a8d40*/  ISETP.LT.AND P6, PT, R6, UR4, !P4 ;  /* 0x0000000406007c0c */ /* 0x000fc6000e7c1270 */
[----:B0-----:R-:W4:Y:S01]  /*a8d50*/  LDL.LU R57, [R1+0x273c] ;  /* 0x00273c0001397983 */ /* 0x001f220000300800 */
[----:B------:R-:W-:-:S03]  /*a8d60*/  IMAD.WIDE R8, R61, 0x2, R44 ;  /* 0x000000023d087825 */ /* 0x000fc600078e022c */
[----:B------:R-:W4:Y:S04]  /*a8d70*/  LDL.LU R28, [R1+0x54c] ;  /* 0x00054c00011c7983 */ /* 0x000f280000300800 */
[----:B------:R-:W4:Y:S04]  /*a8d80*/  LDL.LU R61, [R1+0xec8] ;  /* 0x000ec800013d7983 */ /* 0x000f280000300800 */
        /* <DEDUP_REMOVED lines=472> */
[----:B------:R-:W-:Y:S02]  /*aab10*/  LOP3.LUT P0, RZ, R7, 0x200000, RZ, 0xc0, !PT ;  /* 0x0020000007ff7812 */ /* 0x000fe4000780c0ff */
[C---:B------:R-:W-:Y:S02]  /*aab20*/  LOP3.LUT P5, RZ, R2.reuse, 0x1000000, RZ, 0xc0, !PT ;  /* 0x0100000002ff7812 */ /* 0x040fe400078ac0ff */
[C---:B------:R-:W-:Y:S02]  /*aab30*/  LOP3.LUT P4, RZ, R2.reuse, 0x800000, RZ, 0xc0, !PT ;  /* 0x0080000002ff7812 */ /* 0x040fe4000788c0ff */
[C---:B------:R-:W-:Y:S02]  /*aab40*/  LOP3.LUT P3, RZ, R2.reuse, 0x400000, RZ, 0xc0, !PT ;  /* 0x0040000002ff7812 */ /* 0x040fe4000786c0ff */
[----:B------:R-:W-:Y:S01]  /*aab50*/  LOP3.LUT P2, RZ, R2, 0x200000, RZ, 0xc0, !PT ;  /* 0x0020000002ff7812 */ /* 0x000fe2000784c0ff */
[----:B----4-:R-:W-:Y:S01]  /*aab60*/  IMAD.WIDE R8, R61, 0x2, R46 ;  /* 0x000000023d087825 */ /* 0x010fe200078e022e */
[----:B------:R-:W-:-:S04]  /*aab70*/  PRMT R3, R28, 0x7632, R3 ;  /* 0x000076321c037816 */ /* 0x000fc80000000003 */
[----:B------:R0:W-:Y:S01]  /*aab80*/  @P6 STG.E.U16 desc[UR76][R8.64], R28 ;  /* 0x0000001c08006986 */ /* 0x0001e2000c10154c */
[----:B------:R-:W-:Y:S01]  /*aab90*/  ISETP.LT.AND P6, PT, R6, UR4, !P1 ;  /* 0x0000000406007c0c */ /* 0x000fe2000cfc1270 */
[----:B0-----:R-:W-:Y:S02]  /*aaba0*/  IMAD.WIDE R8, R61, 0x2, R44 ;  /* 0x000000023d087825 */ /* 0x001fe400078e022c */
[----:B------:R-:W4:Y:S04]  /*aabb0*/  LDL.LU R28, [R1+0x64c] ;  /* 0x00064c00011c7983 */ /* 0x000f280000300800 */
[----:B------:R-:W4:Y:S06]  /*aabc0*/  LDL.LU R61, [R1+0x1018] ;  /* 0x00101800013d7983 */ /* 0x000f2c0000300800 */
[----:B------:R0:W-:Y:S01]  /*aabd0*/  @P6 STG.E.U16 desc[UR76][R8.64], R3 ;  /* 0x0000000308006986 */ /* 0x0001e2000c10154c */
[----:B------:R-:W-:-:S02]  /*aabe0*/  ISETP.LT.AND P6, PT, R5, UR4, !P0 ;  /* 0x0000000405007c0c */ /* 0x000fc4000c7c1270 */
[----:B------:R-:W-:Y:S01]  /*aabf0*/  LOP3.LUT P1, RZ, R2, 0x100000, RZ, 0xc0, !PT ;  /* 0x0010000002ff7812 */ /* 0x000fe2000782c0ff */
[----:B0-----:R-:W-:Y:S01]  /*aac00*/  IMAD.WIDE R8, R59, 0x2, R46 ;  /* 0x000000023b087825 */ /* 0x001fe200078e022e */
[----:B------:R-:W-:-:S09]  /*aac10*/  PRMT R4, R32, 0x7632, R4 ;  /* 0x0000763220047816 */ /* 0x000fd20000000004 */
[----:B------:R0:W-:Y:S01]  /*aac20*/  @P6 STG.E.U16 desc[UR76][R8.64], R32 ;  /* 0x0000002008006986 */ /* 0x0001e2000c10154c */
[----:B------:R-:W-:Y:S02]  /*aac30*/  ISETP.LT.AND P6, PT, R6, UR4, !P0 ;  /* 0x0000000406007c0c */ /* 0x000fe4000c7c1270 */
[----:B------:R-:W-:Y:S01]  /*aac40*/  LOP3.LUT P0, RZ, R2, 0x80000, RZ, 0xc0, !PT ;  /* 0x0008000002ff7812 */ /* 0x000fe2000780c0ff */
[----:B------:R-:W-:Y:S01]  /*aac50*/  IMAD.WIDE R2, R59, 0x2, R44 ;  /* 0x000000023b027825 */ /* 0x000fe200078e022c */
[----:B0-----:R-:W4:Y:S04]  /*aac60*/  LDL.LU R32, [R1+0x650] ;  /* 0x0006500001207983 */ /* 0x001f280000300800 */
[----:B------:R-:W4:Y:S05]  /*aac70*/  LDL.LU R59, [R1+0x101c] ;  /* 0x00101c00013b7983 */ /* 0x000f2a0000300800 */
[----:B------:R2:W-:Y:S01]  /*aac80*/  @P6 STG.E.U16 desc[UR76][R2.64], R4 ;  /* 0x0000000402006986 */ /* 0x0005e2000c10154c */
[----:B------:R-:W-:-:S02]  /*aac90*/  ISETP.LT.AND P6, PT, R5, UR4, !P5 ;  /* 0x0000000405007c0c */ /* 0x000fc4000efc1270 */
[----:B------:R-:W-:Y:S01]  /*aaca0*/  ISETP.LT.AND P5, PT, R6, UR4, !P5 ;  /* 0x0000000406007c0c */ /* 0x000fe2000efa1270 */
[----:B--2---:R-:W-:Y:S01]  /*aacb0*/  IMAD.WIDE R2, R60, 0x2, R46 ;  /* 0x000000023c027825 */ /* 0x004fe200078e022e */
[----:B------:R-:W-:-:S09]  /*aacc0*/  PRMT R4, R14, 0x7632, R4 ;  /* 0x000076320e047816 */ /* 0x000fd20000000004 */
[----:B------:R0:W-:Y:S02]  /*aacd0*/  @P6 STG.E.U16 desc[UR76][R2.64], R14 ;  /* 0x0000000e02006986 */ /* 0x0001e4000c10154c */
[----:B0-----:R-:W-:Y:S02]  /*aace0*/  IMAD.WIDE R2, R60, 0x2, R44 ;  /* 0x000000023c027825 */ /* 0x001fe400078e022c */
[----:B------:R-:W2:Y:S04]  /*aacf0*/  LDL.LU R14, [R1+0x660] ;  /* 0x00066000010e7983 */ /* 0x000ea80000300800 */
[----:B------:R-:W2:Y:S04]  /*aad00*/  LDL.LU R60, [R1+0x1020] ;  /* 0x00102000013c7983 */ /* 0x000ea80000300800 */
        /* <DEDUP_REMOVED lines=8> */
[----:B------:R-:W-:-:S13]  /*aad90*/  ISETP.LT.AND P4, PT, R6, UR4, !P4 ;  /* 0x0000000406007c0c */ /* 0x000fda000e781270 */
[----:B------:R4:W-:Y:S01]  /*aada0*/  @P4 STG.E.U16 desc[UR76][R2.64], R4 ;  /* 0x0000000402004986 */ /* 0x0009e2000c10154c */
[----:B------:R-:W-:Y:S02]  /*aadb0*/  ISETP.LT.AND P4, PT, R5, UR4, !P3 ;  /* 0x0000000405007c0c */ /* 0x000fe4000df81270 */
[----:B------:R-:W-:Y:S01]  /*aadc0*/  ISETP.LT.AND P3, PT, R6, UR4, !P3 ;  /* 0x0000000406007c0c */ /* 0x000fe2000df61270 */
[----:B----4-:R-:W-:Y:S01]  /*aadd0*/  IMAD.WIDE R2, R61, 0x2, R46 ;  /* 0x000000023d027825 */ /* 0x010fe200078e022e */
[----:B------:R-:W-:-:S09]  /*aade0*/  PRMT R4, R28, 0x7632, R4 ;  /* 0x000076321c047816 */ /* 0x000fd20000000004 */
[----:B------:R0:W-:Y:S02]  /*aadf0*/  @P4 STG.E.U16 desc[UR76][R2.64], R28 ;  /* 0x0000001c02004986 */ /* 0x0001e4000c10154c */
[----:B0-----:R-:W-:Y:S02]  /*aae00*/  IMAD.WIDE R2, R61, 0x2, R44 ;  /* 0x000000023d027825 */ /* 0x001fe400078e022c */
[----:B------:R-:W4:Y:S04]  /*aae10*/  LDL.LU R28, [R1+0x664] ;  /* 0x00066400011c7983 */ /* 0x000f280000300800 */
[----:B------:R-:W4:Y:S04]  /*aae20*/  LDL.LU R61, [R1+0x1028] ;  /* 0x00102800013d7983 */ /* 0x000f280000300800 */
[----:B------:R0:W-:Y:S01]  /*aae30*/  @P3 STG.E.U16 desc[UR76][R2.64], R4 ;  /* 0x0000000402003986 */ /* 0x0001e2000c10154c */
[----:B------:R-:W-:-:S02]  /*aae40*/  ISETP.LT.AND P3, PT, R5, UR4, !P2 ;  /* 0x0000000405007c0c */ /* 0x000fc4000d761270 */
[----:B------:R-:W-:Y:S01]  /*aae50*/  ISETP.LT.AND P2, PT, R6, UR4, !P2 ;  /* 0x0000000406007c0c */ /* 0x000fe2000d741270 */
[----:B0-----:R-:W-:Y:S01]  /*aae60*/  IMAD.WIDE R2, R59, 0x2, R46 ;  /* 0x000000023b027825 */ /* 0x001fe200078e022e */
        /* <DEDUP_REMOVED lines=223> */
[----:B------:R-:W-:Y:S01]  /*abc60*/  LOP3.LUT P6, RZ, R38, 0x400, RZ, 0xc0, !PT ;  /* 0x0000040026ff7812 */ /* 0x000fe200078cc0ff */
[----:B------:R-:W3:Y:S10]  /*abc70*/  LDL.LU R33, [R1+0x6d4] ;  /* 0x0006d40001217983 */ /* 0x000ef40000300800 */
[----:B------:R4:W-:Y:S01]  /*abc80*/  @P0 STG.E.U16 desc[UR76][R2.64], R4 ;  /* 0x0000000402000986 */ /* 0x0009e2000c10154c */
[----:B------:R-:W-:-:S02]  /*abc90*/  ISETP.LT.AND P0, PT, R5, UR4, !P6 ;  /* 0x0000000405007c0c */ /* 0x000fc4000f701270 */
        /* <DEDUP_REMOVED lines=8> */
[----:B------:R-:W-:-:S03]  /*abd20*/  ISETP.LT.AND P0, PT, R5, UR4, !P2 ;  /* 0x0000000405007c0c */ /* 0x000fc6000d701270 */
[----:B------:R-:W4:Y:S01]  /*abd30*/  LDL.LU R28, [R1+0x6c8] ;  /* 0x0006c800011c7983 */ /* 0x000f220000300800 */
[----:B0-----:R-:W-:-:S09]  /*abd40*/  IMAD.WIDE R2, R59, 0x2, R46 ;  /* 0x000000023b027825 */ /* 0x001fd200078e022e */
[----:B------:R0:W-:Y:S01]  /*abd50*/  @P0 STG.E.U16 desc[UR76][R2.64], R32 ;  /* 0x0000002002000986 */ /* 0x0001e2000c10154c */
[----:B------:R-:W-:Y:S02]  /*abd60*/  ISETP.LT.AND P0, PT, R6, UR4, !P2 ;  /* 0x0000000406007c0c */ /* 0x000fe4000d701270 */
[----:B------:R-:W-:Y:S01]  /*abd70*/  PRMT R4, R32, 0x7632, R4 ;  /* 0x0000763220047816 */ /* 0x000fe20000000004 */
[----:B0-----:R-:W-:Y:S02]  /*abd80*/  IMAD.WIDE R2, R59, 0x2, R44 ;  /* 0x000000023b027825 */ /* 0x001fe400078e022c */
[----:B------:R-:W4:Y:S01]  /*abd90*/  LDL.LU R59, [R1+0x108c] ;  /* 0x00108c00013b7983 */ /* 0x000f220000300800 */
[----:B------:R-:W-:-:S07]  /*abda0*/  LOP3.LUT P3, RZ, R38, 0x8000, RZ, 0xc0, !PT ;  /* 0x0000800026ff7812 */ /* 0x000fce000786c0ff */
[----:B------:R2:W-:Y:S01]  /*abdb0*/  @P0 STG.E.U16 desc[UR76][R2.64], R4 ;  /* 0x0000000402000986 */ /* 0x0005e2000c10154c */
[----:B------:R-:W-:-:S03]  /*abdc0*/  ISETP.LT.AND P0, PT, R5, UR4, !P3 ;  /* 0x0000000405007c0c */ /* 0x000fc6000df01270 */
[----:B------:R-:W4:Y:S01]  /*abdd0*/  LDL.LU R32, [R1+0x6d8] ;  /* 0x0006d80001207983 */ /* 0x000f220000300800 */
[----:B------:R-:W-:Y:S01]  /*abde0*/  LOP3.LUT P4, RZ, R38, 0x20000, RZ, 0xc0, !PT ;  /* 0x0002000026ff7812 */ /* 0x000fe2000788c0ff */
[----:B--2---:R-:W-:Y:S01]  /*abdf0*/  IMAD.WIDE R2, R60, 0x2, R46 ;  /* 0x000000023c027825 */ /* 0x004fe200078e022e */
[----:B------:R-:W-:-:S07]  /*abe00*/  PRMT R4, R14, 0x7632, R4 ;  /* 0x000076320e047816 */ /* 0x000fce0000000004 */
[----:B------:R0:W-:Y:S01]  /*abe10*/  @P0 STG.E.U16 desc[UR76][R2.64], R14 ;  /* 0x0000000e02000986 */ /* 0x0001e2000c10154c */
[----:B------:R-:W-:-:S03]  /*abe20*/  ISETP.LT.AND P0, PT, R6, UR4, !P3 ;  /* 0x0000000406007c0c */ /* 0x000fc6000df01270 */
[----:B0-----:R-:W2:Y:S01]  /*abe30*/  LDL.LU R14, [R1+0x1090] ;  /* 0x00109000010e7983 */ /* 0x001ea20000300800 */
[----:B------:R-:W-:-:S03]  /*abe40*/  IMAD.WIDE R2, R60, 0x2, R44 ;  /* 0x000000023c027825 */ /* 0x000fc600078e022c */
[----:B------:R-:W2:Y:S06]  /*abe50*/  LDL.LU R60, [R1+0x1094] ;  /* 0x00109400013c7983 */ /* 0x000eac0000300800 */
        /* <DEDUP_REMOVED lines=8> */
[----:B------:R-:W-:Y:S02]  /*abee0*/  ISETP.LT.AND P0, PT, R6, UR4, !P4 ;  /* 0x0000000406007c0c */ /* 0x000fe4000e701270 */
[----:B------:R-:W-:-:S11]  /*abef0*/  LOP3.LUT P5, RZ, R38, 0x100000, RZ, 0xc0, !PT ;  /* 0x0010000026ff7812 */ /* 0x000fd600078ac0ff */
[----:B------:R0:W-:Y:S01]  /*abf00*/  @P0 STG.E.U16 desc[UR76][R2.64], R4 ;  /* 0x0000000402000986 */ /* 0x0001e2000c10154c */
[----:B------:R-:W-:Y:S02]  /*abf10*/  ISETP.LT.AND P0, PT, R5, UR4, !P5 ;  /* 0x0000000405007c0c */ /* 0x000fe4000ef01270 */
[----:B------:R-:W-:Y:S02]  /*abf20*/  LOP3.LUT P6, RZ, R38, 0x200000, RZ, 0xc0, !PT ;  /* 0x0020000026ff7812 */ /* 0x000fe400078cc0ff */
[----:B0-----:R-:W-:Y:S01]  /*abf30*/  PRMT R4, R33, 0x7632, R4 ;  /* 0x0000763221047816 */ /* 0x001fe20000000004 */
[----:B----4-:R-:W-:-:S08]  /*abf40*/  IMAD.WIDE R2, R61, 0x2, R46 ;  /* 0x000000023d027825 */ /* 0x010fd000078e022e */
[----:B------:R0:W-:Y:S01]  /*abf50*/  @P0 STG.E.U16 desc[UR76][R2.64], R33 ;  /* 0x0000002102000986 */ /* 0x0001e2000c10154c */
[----:B------:R-:W-:Y:S01]  /*abf60*/  ISETP.LT.AND P0, PT, R6, UR4, !P5 ;  /* 0x0000000406007c0c */ /* 0x000fe2000ef01270 */
[----:B0-----:R-:W-:Y:S01]  /*abf70*/  IMAD.WIDE R2, R61, 0x2, R44 ;  /* 0x000000023d027825 */ /* 0x001fe200078e022c */
[----:B------:R-:W-:Y:S01]  /*abf80*/  LOP3.LUT P2, RZ, R38, 0x1000000, RZ, 0xc0, !PT ;  /* 0x0100000026ff7812 */ /* 0x000fe2000784c0ff */
[----:B------:R-:W4:Y:S10]  /*abf90*/  LDL.LU R61, [R1+0x109c] ;  /* 0x00109c00013d7983 */ /* 0x000f340000300800 */
[----:B------:R0:W-:Y:S01]  /*abfa0*/  @P0 STG.E.U16 desc[UR76][R2.64], R4 ;  /* 0x0000000402000986 */ /* 0x0001e2000c10154c */
[----:B------:R-:W-:Y:S01]  /*abfb0*/  ISETP.LT.AND P0, PT, R5, UR4, !P6 ;  /* 0x0000000405007c0c */ /* 0x000fe2000f701270 */
[----:B0-----:R-:W-:-:S12]  /*abfc0*/  IMAD.WIDE R2, R59, 0x2, R46 ;  /* 0x000000023b027825 */ /* 0x001fd800078e022e */
[----:B------:R0:W-:Y:S01]  /*abfd0*/  @P0 STG.E.U16 desc[UR76][R2.64], R28 ;  /* 0x0000001c02000986 */ /* 0x0001e2000c10154c */
[----:B------:R-:W-:Y:S02]  /*abfe0*/  ISETP.LT.AND P0, PT, R6, UR4, !P6 ;  /* 0x0000000406007c0c */ /* 0x000fe4000f701270 */
[----:B------:R-:W-:Y:S01]  /*abff0*/  PRMT R4, R28, 0x7632, R4 ;  /* 0x000076321c047816 */ /* 0x000fe20000000004 */
[----:B0-----:R-:W-:Y:S01]  /*ac000*/  IMAD.WIDE R2, R59, 0x2, R44 ;  /* 0x000000023b027825 */ /* 0x001fe200078e022c */
[----:B------:R-:W-:Y:S01]  /*ac010*/  LOP3.LUT P3, RZ, R38, 0x4000000, RZ, 0xc0, !PT ;  /* 0x0400000026ff7812 */ /* 0x000fe2000786c0ff */
[----:B------:R-:W4:Y:S08]  /*ac020*/  LDL.LU R59, [R1+0x6b0] ;  /* 0x0006b000013b7983 */ /* 0x000f300000300800 */
[----:B------:R0:W-:Y:S01]  /*ac030*/  @P0 STG.E.U16 desc[UR76][R2.64], R4 ;  /* 0x0000000402000986 */ /* 0x0001e2000c10154c */
[----:B------:R-:W-:-:S02]  /*ac040*/  ISETP.LT.AND P0, PT, R5, UR4, !P2 ;  /* 0x0000000405007c0c */ /* 0x000fc4000d701270 */
[----:B------:R-:W-:Y:S01]  /*ac050*/  LOP3.LUT P4, RZ, R38, 0x10000000, RZ, 0xc0, !PT ;  /* 0x1000000026ff7812 */ /* 0x000fe2000788c0ff */
[----:B------:R-:W4:Y:S01]  /*ac060*/  LDL.LU R28, [R1+0x6f0] ;  /* 0x0006f000011c7983 */ /* 0x000f220000300800 */
[----:B0-----:R-:W-:Y:S01]  /*ac070*/  PRMT R4, R32, 0x7632, R4 ;  /* 0x0000763220047816 */ /* 0x001fe20000000004 */
[----:B--2---:R-:W-:-:S08]  /*ac080*/  IMAD.WIDE R2, R14, 0x2, R46 ;  /* 0x000000020e027825 */ /* 0x004fd000078e022e */
[----:B------:R0:W-:Y:S01]  /*ac090*/  @P0 STG.E.U16 desc[UR76][R2.64], R32 ;  /* 0x0000002002000986 */ /* 0x0001e2000c10154c */
[----:B------:R-:W-:Y:S01]  /*ac0a0*/  ISETP.LT.AND P0, PT, R6, UR4, !P2 ;  /* 0x0000000406007c0c */ /* 0x000fe2000d701270 */
[----:B0-----:R-:W-:Y:S02]  /*ac0b0*/  IMAD.WIDE R2, R14, 0x2, R44 ;  /* 0x000000020e027825 */ /* 0x001fe400078e022c */
[----:B------:R-:W2:Y:S10]  /*ac0c0*/  LDL.LU R14, [R1+0x10a0] ;  /* 0x0010a000010e7983 */ /* 0x000eb40000300800 */
[----:B------:R0:W-:Y:S01]  /*ac0d0*/  @P0 STG.E.U16 desc[UR76][R2.64], R4 ;  /* 0x0000000402000986 */ /* 0x0001e2000c10154c */
[----:B------:R-:W-:Y:S01]  /*ac0e0*/  ISETP.LT.AND P0, PT, R5, UR4, !P3 ;  /* 0x0000000405007c0c */ /* 0x000fe2000df01270 */
[----:B0-----:R-:W-:-:S12]  /*ac0f0*/  IMAD.WIDE R2, R60, 0x2, R46 ;  /* 0x000000023c027825 */ /* 0x001fd800078e022e */
[----:B---3--:R0:W-:Y:S01]  /*ac100*/  @P0 STG.E.U16 desc[UR76][R2.64], R13 ;  /* 0x0000000d02000986 */ /* 0x0081e2000c10154c */
[----:B------:R-:W-:Y:S02]  /*ac110*/  ISETP.LT.AND P0, PT, R6, UR4, !P3 ;  /* 0x0000000406007c0c */ /* 0x000fe4000df01270 */
[----:B------:R-:W-:Y:S01]  /*ac120*/  PRMT R4, R13, 0x7632, R4 ;  /* 0x000076320d047816 */ /* 0x000fe20000000004 */
[----:B0-----:R-:W-:Y:S02]  /*ac130*/  IMAD.WIDE R2, R60, 0x2, R44 ;  /* 0x000000023c027825 */ /* 0x001fe400078e022c */
[----:B------:R-:W3:Y:S08]  /*ac140*/  LDL.LU R60, [R1+0x10a4] ;  /* 0x0010a400013c7983 */ /* 0x000ef00000300800 */
[----:B------:R0:W-:Y:S01]  /*ac150*/  @P0 STG.E.U16 desc[UR76][R2.64], R4 ;  /* 0x0000000402000986 */ /* 0x0001e2000c10154c */
[----:B------:R-:W-:Y:S01]  /*ac160*/  ISETP.LT.AND P0, PT, R5, UR4, !P4 ;  /* 0x0000000405007c0c */ /* 0x000fe2000e701270 */
[----:B0-----:R-:W-:Y:S01]  /*ac170*/  IMAD.WIDE R2, R39, 0x2, R46 ;  /* 0x0000000227027825 */ /* 0x001fe200078e022e */
        /* <DEDUP_REMOVED lines=10> */
[----:B----4-:R-:W-:Y:S01]  /*ac220*/  IMAD.WIDE R2, R61, 0x2, R46 ;  /* 0x000000023d027825 */ /* 0x010fe200078e022e */
[----:B------:R-:W-:-:S11]  /*ac230*/  LOP3.LUT P6, RZ, R36, 0x20000000, RZ, 0xc0, !PT ;  /* 0x2000000024ff7812 */ /* 0x000fd600078cc0ff */
[----:B------:R0:W-:Y:S01]  /*ac240*/  @P0 STG.E.U16 desc[UR76][R2.64], R59 ;  /* 0x0000003b02000986 */ /* 0x0001e2000c10154c */
[----:B------:R-:W-:Y:S02]  /*ac250*/  ISETP.LT.AND P0, PT, R6, UR4, !P5 ;  /* 0x0000000406007c0c */ /* 0x000fe4000ef01270 */
[----:B------:R-:W-:Y:S01]  /*ac260*/  PRMT R4, R59, 0x7632, R4 ;  /* 0x000076323b047816 */ /* 0x000fe20000000004 */
[----:B0-----:R-:W-:Y:S01]  /*ac270*/  IMAD.WIDE R2, R61, 0x2, R44 ;  /* 0x000000023d027825 */ /* 0x001fe200078e022c */
[----:B------:R-:W4:Y:S09]  /*ac280*/  LDL.LU R59, [R1+0x128c] ;  /* 0x00128c00013b7983 */ /* 0x000f320000300800 */
[----:B------:R2:W-:Y:S01]  /*ac290*/  @P0 STG.E.U16 desc[UR76][R2.64], R4 ;  /* 0x0000000402000986 */ /* 0x0005e2000c10154c */
[----:B------:R-:W-:-:S03]  /*ac2a0*/  ISETP.LT.AND P0, PT, R5, UR4, !P6 ;  /* 0x0000000405007c0c */ /* 0x000fc6000f701270 */
[----:B------:R-:W4:Y:S04]  /*ac2b0*/  LDL.LU R32, [R1+0x6b8] ;  /* 0x0006b80001207983 */ /* 0x000f280000300800 */
[----:B------:R-:W4:Y:S04]  /*ac2c0*/  LDL.LU R61, [R1+0x10ac] ;  /* 0x0010ac00013d7983 */ /* 0x000f280000300800 */
[----:B------:R-:W4:Y:S01]  /*ac2d0*/  LDL.LU R33, [R1+0x1298] ;  /* 0x0012980001217983 */ /* 0x000f220000300800 */
[----:B------:R-:W-:Y:S02]  /*ac2e0*/  ISETP.LT.AND P1, PT, R6, UR4, !P6 ;  /* 0x0000000406007c0c */ /* 0x000fe4000f721270 */
[----:B------:R-:W-:Y:S01]  /*ac2f0*/  LOP3.LUT P2, RZ, R36, 0x4000000, RZ, 0xc0, !PT ;  /* 0x0400000024ff7812 */ /* 0x000fe2000784c0ff */
[----:B--2---:R-:W-:-:S05]  /*ac300*/  IMAD.WIDE R2, R14, 0x2, R46 ;  /* 0x000000020e027825 */ /* 0x004fca00078e022e */
[----:B------:R0:W-:Y:S02]  /*ac310*/  @P0 STG.E.U16 desc[UR76][R2.64], R28 ;  /* 0x0000001c02000986 */ /* 0x0001e4000c10154c */
[----:B0-----:R-:W-:-:S04]  /*ac320*/  IMAD.WIDE R2, R14, 0x2, R44 ;  /* 0x000000020e027825 */ /* 0x001fc800078e022c */
[----:B---3--:R-:W-:-:S05]  /*ac330*/  VIADD R4, R0, 0x1a7 ;  /* 0x000001a700047836 */ /* 0x008fca0000000000 */
[----:B------:R-:W-:Y:S02]  /*ac340*/  ISETP.GE.AND P0, PT, R4, UR68, PT ;  /* 0x0000004404007c0c */ /* 0x000fe4000bf06270 */
[----:B------:R-:W-:Y:S02]  /*ac350*/  PRMT R4, R28, 0x7632, R4 ;  /* 0x000076321c047816 */ /* 0x000fe40000000004 */
[----:B------:R-:W2:Y:S04]  /*ac360*/  LDL.LU R28, [R1+0x1294] ;  /* 0x00129400011c7983 */ /* 0x000ea80000300800 */
[----:B------:R-:W3:Y:S04]  /*ac370*/  LDL.LU R14, [R1+0x1290] ;  /* 0x00129000010e7983 */ /* 0x000ee80000300800 */
[----:B------:R0:W-:Y:S01]  /*ac380*/  @P1 STG.E.U16 desc[UR76][R2.64], R4 ;  /* 0x0000000402001986 */ /* 0x0001e2000c10154c */
[----:B------:R-:W-:Y:S01]  /*ac390*/  ISETP.LT.AND P1, PT, R5, UR4, !P2 ;  /* 0x0000000405007c0c */ /* 0x000fe2000d721270 */
[----:B0-----:R-:W-:-:S04]  /*ac3a0*/  IMAD.WIDE R2, R60, 0x2, R46 ;  /* 0x000000023c027825 */ /* 0x001fc800078e022e */
[----:B------:R-:W-:-:S08]  /*ac3b0*/  VIADD R4, R0, 0x1a8 ;  /* 0x000001a800047836 */ /* 0x000fd00000000000 */
[----:B------:R0:W-:Y:S01]  /*ac3c0*/  @P1 STG.E.U16 desc[UR76][R2.64], R13 ;  /* 0x0000000d02001986 */ /* 0x0001e2000c10154c */
[----:B------:R-:W-:Y:S02]  /*ac3d0*/  ISETP.GE.AND P1, PT, R4, UR66, PT ;  /* 0x0000004204007c0c */ /* 0x000fe4000bf26270 */
[----:B------:R-:W-:Y:S01]  /*ac3e0*/  PRMT R4, R13, 0x7632, R4 ;  /* 0x000076320d047816 */ /* 0x000fe20000000004 */
[----:B0-----:R-:W-:Y:S01]  /*ac3f0*/  IMAD.WIDE R2, R60, 0x2, R44 ;  /* 0x000000023c027825 */ /* 0x001fe200078e022c */
[----:B------:R-:W2:Y:S04]  /*ac400*/  LDL.LU R13, [R1+0x6f8] ;  /* 0x0006f800010d7983 */ /* 0x000ea80000300800 */
[----:B------:R-:W2:Y:S01]  /*ac410*/  LDL.LU R60, [R1+0x10b0] ;  /* 0x0010b000013c7983 */ /* 0x000ea20000300800 */
[----:B------:R-:W-:-:S02]  /*ac420*/  ISETP.LT.AND P2, PT, R6, UR4, !P2 ;  /* 0x0000000406007c0c */ /* 0x000fc4000d741270 */
[----:B------:R-:W-:-:S11]  /*ac430*/  LOP3.LUT P3, RZ, R36, 0x1000000, RZ, 0xc0, !PT ;  /* 0x0100000024ff7812 */ /* 0x000fd6000786c0ff */
[----:B------:R0:W-:Y:S01]  /*ac440*/  @P2 STG.E.U16 desc[UR76][R2.64], R4 ;  /* 0x0000000402002986 */ /* 0x0001e2000c10154c */
[----:B------:R-:W-:Y:S02]  /*ac450*/  ISETP.LT.AND P2, PT, R5, UR4, !P3 ;  /* 0x0000000405007c0c */ /* 0x000fe4000df41270 */
[----:B------:R-:W-:Y:S01]  /*ac460*/  ISETP.LT.AND P3, PT, R6, UR4, !P3 ;  /* 0x0000000406007c0c */ /* 0x000fe2000df61270 */
[----:B0-----:R-:W-:-:S04]  /*ac470*/  IMAD.WIDE R2, R39, 0x2, R46 ;  /* 0x0000000227027825 */ /* 0x001fc800078e022e */
[----:B------:R-:W-:-:S06]  /*ac480*/  VIADD R4, R0, 0x1a9 ;  /* 0x000001a900047836 */ /* 0x000fcc0000000000 */
[----:B------:R0:W-:Y:S01]  /*ac490*/  @P2 STG.E.U16 desc[UR76][R2.64], R15 ;  /* 0x0000000f02002986 */ /* 0x0001e2000c10154c */
[----:B------:R-:W-:Y:S02]  /*ac4a0*/  LOP3.LUT P4, RZ, R36, 0x400000, RZ, 0xc0, !PT ;  /* 0x0040000024ff7812 */ /* 0x000fe4000788c0ff */
[----:B------:R-:W-:Y:S02]  /*ac4b0*/  ISETP.GE.AND P2, PT, R4, UR64, PT ;  /* 0x0000004004007c0c */ /* 0x000fe4000bf46270 */
[----:B------:R-:W-:Y:S02]  /*ac4c0*/  PRMT R4, R15, 0x7632, R4 ;  /* 0x000076320f047816 */ /* 0x000fe40000000004 */
[----:B----4-:R-:W-:Y:S02]  /*ac4d0*/  R2UR UR66, R59 ;  /* 0x000000003b4272ca */ /* 0x010fe400000e0000 */
[----:B------:R-:W4:Y:S01]  /*ac4e0*/  LDL.LU R59, [R1+0x10b4] ;  /* 0x0010b400013b7983 */ /* 0x000f220000300800 */
[----:B0-----:R-:W-:-:S03]  /*ac4f0*/  IMAD.WIDE R2, R39, 0x2, R44 ;  /* 0x0000000227027825 */ /* 0x001fc600078e022c */
[----:B------:R-:W4:Y:S04]  /*ac500*/  LDL.LU R15, [R1+0x2734] ;  /* 0x00273400010f7983 */ /* 0x000f280000300800 */
[----:B------:R0:W-:Y:S01]  /*ac510*/  @P3 STG.E.U16 desc[UR76][R2.64], R4 ;  /* 0x0000000402003986 */ /* 0x0001e2000c10154c */
[----:B------:R-:W-:-:S03]  /*ac520*/  ISETP.LT.AND P3, PT, R5, UR4, !P4 ;  /* 0x0000000405007c0c */ /* 0x000fc6000e761270 */
[----:B------:R-:W4:Y:S01]  /*ac530*/  LDL.LU R39, [R1+0x10b8] ;  /* 0x0010b80001277983 */ /* 0x000f220000300800 */
[----:B0-----:R-:W-:-:S04]  /*ac540*/  IMAD.WIDE R2, R61, 0x2, R46 ;  /* 0x000000023d027825 */ /* 0x001fc800078e022e */
[----:B------:R-:W-:-:S05]  /*ac550*/  VIADD R4, R0, 0x1aa ;  /* 0x000001aa00047836 */ /* 0x000fca0000000000 */
[----:B------:R0:W-:Y:S01]  /*ac560*/  @P3 STG.E.U16 desc[UR76][R2.64], R32 ;  /* 0x0000002002003986 */ /* 0x0001e2000c10154c */
[----:B------:R-:W-:Y:S02]  /*ac570*/  ISETP.GE.AND P3, PT, R4, UR62, PT ;  /* 0x0000003e04007c0c */ /* 0x000fe4000bf66270 */
[----:B------:R-:W-:Y:S02]  /*ac580*/  PRMT R4, R32, 0x7632, R4 ;  /* 0x0000763220047816 */ /* 0x000fe40000000004 */
[----:B------:R-:W-:Y:S02]  /*ac590*/  ISETP.LT.AND P4, PT, R6, UR4, !P4 ;  /* 0x0000000406007c0c */ /* 0x000fe4000e781270 */
[----:B------:R-:W-:Y:S01]  /*ac5a0*/  LOP3.LUT P5, RZ, R36, 0x80000, RZ, 0xc0, !PT ;  /* 0x0008000024ff7812 */ /* 0x000fe200078ac0ff */
[----:B0-----:R-:W-:-:S10]  /*ac5b0*/  IMAD.WIDE R2, R61, 0x2, R44 ;  /* 0x000000023d027825 */ /* 0x001fd400078e022c */
[----:B------:R2:W-:Y:S01]  /*ac5c0*/  @P4 STG.E.U16 desc[UR76][R2.64], R4 ;  /* 0x0000000402004986 */ /* 0x0005e2000c10154c */
[----:B------:R-:W-:Y:S02]  /*ac5d0*/  ISETP.LT.AND P4, PT, R5, UR4, !P5 ;  /* 0x0000000405007c0c */ /* 0x000fe4000ef81270 */
[----:B------:R-:W-:Y:S02]  /*ac5e0*/  R2UR UR64, R33 ;  /* 0x00000000214072ca */ /* 0x000fe400000e0000 */
[----:B---3--:R-:W-:Y:S02]  /*ac5f0*/  R2UR UR68, R14 ;  /* 0x000000000e4472ca */ /* 0x008fe400000e0000 */
[----:B------:R-:W3:Y:S04]  /*ac600*/  LDL.LU R14, [R1+0x6fc] ;  /* 0x0006fc00010e7983 */ /* 0x000ee80000300800 */
[----:B------:R-:W3:Y:S04]  /*ac610*/  LDL.LU R32, [R1+0x129c] ;  /* 0x00129c0001207983 */ /* 0x000ee80000300800 */
[----:B------:R-:W3:Y:S04]  /*ac620*/  LDL.LU R61, [R1+0x10bc] ;  /* 0x0010bc00013d7983 */ /* 0x000ee80000300800 */
[----:B------:R-:W3:Y:S01]  /*ac630*/  LDL.LU R33, [R1+0x6e0] ;  /* 0x0006e00001217983 */ /* 0x000ee20000300800 */
[----:B--2---:R-:W-:-:S05]  /*ac640*/  IMAD.WIDE R2, R60, 0x2, R46 ;  /* 0x000000023c027825 */ /* 0x004fca00078e022e */
[----:B------:R0:W-:Y:S02]  /*ac650*/  @P4 STG.E.U16 desc[UR76][R2.64], R13 ;  /* 0x0000000d02004986 */ /* 0x0001e4000c10154c */
[----:B0-----:R-:W-:Y:S02]  /*ac660*/  IMAD.WIDE R2, R60, 0x2, R44 ;  /* 0x000000023c027825 */ /* 0x001fe400078e022c */
[----:B------:R-:W2:Y:S01]  /*ac670*/  LDL.LU R60, [R1+0x12a0] ;  /* 0x0012a000013c7983 */ /* 0x000ea20000300800 */
[----:B------:R-:W-:Y:S02]  /*ac680*/  LOP3.LUT P6, RZ, R36, 0x40000, RZ, 0xc0, !PT ;  /* 0x0004000024ff7812 */ /* 0x000fe400078cc0ff */
[----:B------:R-:W-:Y:S02]  /*ac690*/  ISETP.LT.AND P5, PT, R6, UR4, !P5 ;  /* 0x0000000406007c0c */ /* 0x000fe4000efa1270 */
[----:B------:R-:W-:Y:S02]  /*ac6a0*/  ISETP.LT.AND P4, PT, R5, UR4, !P6 ;  /* 0x0000000405007c0c */ /* 0x000fe4000f781270 */
[----:B------:R-:W-:-:S02]  /*ac6b0*/  PRMT R4, R13, 0x7632, R4 ;  /* 0x000076320d047816 */ /* 0x000fc40000000004 */
[----:B------:R-:W-:-:S07]  /*ac6c0*/  ISETP.LT.AND P6, PT, R6, UR4, !P6 ;  /* 0x0000000406007c0c */ /* 0x000fce000f7c1270 */
[----:B------:R0:W-:Y:S01]  /*ac6d0*/  @P5 STG.E.U16 desc[UR76][R2.64], R4 ;  /* 0x0000000402005986 */ /* 0x0001e2000c10154c */
[----:B----4-:R-:W-:-:S05]  /*ac6e0*/  IMAD.WIDE R8, R59, 0x2, R46 ;  /* 0x000000023b087825 */ /* 0x010fca00078e022e */
[----:B------:R1:W-:Y:S01]  /*ac6f0*/  @P4 STG.E.U16 desc[UR76][R8.64], R15 ;  /* 0x0000000f08004986 */ /* 0x0003e2000c10154c */
[----:B0-----:R-:W-:Y:S01]  /*ac700*/  PRMT R2, R15, 0x7632, R2 ;  /* 0x000076320f027816 */ /* 0x001fe20000000002 */
[----:B------:R-:W-:Y:S01]  /*ac710*/  VIADD R3, R0, 0x1ab ;  /* 0x000001ab00037836 */ /* 0x000fe20000000000 */
[----:B------:R-:W-:Y:S01]  /*ac720*/  R2UR UR62, R28 ;  /* 0x000000001c3e72ca */ /* 0x000fe200000e0000 */
[----:B-1----:R-:W4:Y:S01]  /*ac730*/  LDL.LU R15, [R1+0x10c0] ;  /* 0x0010c000010f7983 */ /* 0x002f220000300800 */
[----:B------:R-:W-:-:S03]  /*ac740*/  IMAD.WIDE R8, R59, 0x2, R44 ;  /* 0x000000023b087825 */ /* 0x000fc600078e022c */
[----:B------:R-:W4:Y:S01]  /*ac750*/  LDL.LU R59, [R1+0x12a4] ;  /* 0x0012a400013b7983 */ /* 0x000f220000300800 */
[----:B------:R-:W-:-:S03]  /*ac760*/  IMAD.WIDE R10, R39, 0x2, R46 ;  /* 0x00000002270a7825 */ /* 0x000fc600078e022e */
[----:B------:R-:W4:Y:S01]  /*ac770*/  LDL.LU R28, [R1+0x710] ;  /* 0x00071000011c7983 */ /* 0x000f220000300800 */
[----:B------:R-:W-:Y:S01]  /*ac780*/  IMAD.WIDE R12, R39, 0x2, R44 ;  /* 0x00000002270c7825 */ /* 0x000fe200078e022c */
[----:B------:R-:W-:Y:S02]  /*ac790*/  ISETP.LT.AND P4, PT, R5, UR4, !P1 ;  /* 0x0000000405007c0c */ /* 0x000fe4000cf81270 */
[----:B------:R-:W4:Y:S04]  /*ac7a0*/  LDL.LU R39, [R1+0x10c4] ;  /* 0x0010c40001277983 */ /* 0x000f280000300800 */
[----:B------:R0:W-:Y:S01]  /*ac7b0*/  @P6 STG.E.U16 desc[UR76][R8.64], R2 ;  /* 0x0000000208006986 */ /* 0x0001e2000c10154c */
[----:B------:R-:W-:Y:S02]  /*ac7c0*/  ISETP.LT.AND P6, PT, R6, UR4, !P1 ;  /* 0x0000000406007c0c */ /* 0x000fe4000cfc1270 */
[----:B------:R-:W-:-:S02]  /*ac7d0*/  ISETP.GE.AND P1, PT, R3, UR66, PT ;  /* 0x0000004203007c0c */ /* 0x000fc4000bf26270 */
[----:B------:R-:W-:Y:S02]  /*ac7e0*/  ISETP.LT.AND P5, PT, R5, UR4, !P0 ;  /* 0x0000000405007c0c */ /* 0x000fe4000c7a1270 */
[----:B------:R-:W-:Y:S02]  /*ac7f0*/  ISETP.LT.AND P0, PT, R6, UR4, !P0 ;  /* 0x0000000406007c0c */ /* 0x000fe4000c701270 */
[----:B---3--:R-:W-:Y:S02]  /*ac800*/  R2UR UR66, R32 ;  /* 0x00000000204272ca */ /* 0x008fe400000e0000 */
[----:B------:R-:W3:Y:S01]  /*ac810*/  LDL.LU R32, [R1+0x6e4] ;  /* 0x0006e40001207983 */ /* 0x000ee20000300800 */
[----:B------:R-:W-:-:S06]  /*ac820*/  PRMT R4, R14, 0x7632, R4 ;  /* 0x000076320e047816 */ /* 0x000fcc0000000004 */
[----:B------:R1:W-:Y:S01]  /*ac830*/  @P5 STG.E.U16 desc[UR76][R10.64], R14 ;  /* 0x0000000e0a005986 */ /* 0x0003e2000c10154c */
[----:B0-----:R-:W-:-:S04]  /*ac840*/  IMAD.WIDE R2, R61, 0x2, R46 ;  /* 0x000000023d027825 */ /* 0x001fc800078e022e */
[----:B------:R-:W-:Y:S01]  /*ac850*/  IMAD.WIDE R8, R61, 0x2, R44 ;  /* 0x000000023d087825 */ /* 0x000fe200078e022c */
[----:B-1----:R-:W3:Y:S04]  /*ac860*/  LDL.LU R14, [R1+0x10c8] ;  /* 0x0010c800010e7983 */ /* 0x002ee80000300800 */
[----:B------:R-:W3:Y:S04]  /*ac870*/  LDL.LU R61, [R1+0x714] ;  /* 0x00071400013d7983 */ /* 0x000ee80000300800 */
[----:B------:R0:W-:Y:S02]  /*ac880*/  @P0 STG.E.U16 desc[UR76][R12.64], R4 ;  /* 0x000000040c000986 */ /* 0x0001e4000c10154c */
[----:B0-----:R-:W-:-:S05]  /*ac890*/  VIADD R4, R0, 0x1ac ;  /* 0x000001ac00047836 */ /* 0x001fca0000000000 */
[----:B------:R-:W-:Y:S02]  /*ac8a0*/  ISETP.GE.AND P0, PT, R4, UR64, PT ;  /* 0x0000004004007c0c */ /* 0x000fe4000bf06270 */
[----:B--2---:R-:W-:Y:S02]  /*ac8b0*/  R2UR UR64, R60 ;  /* 0x000000003c4072ca */ /* 0x004fe400000e0000 */
[----:B------:R-:W2:Y:S01]  /*ac8c0*/  LDL.LU R60, [R1+0x10d0] ;  /* 0x0010d000013c7983 */ /* 0x000ea20000300800 */
[----:B------:R-:W-:Y:S02]  /*ac8d0*/  ISETP.LT.AND P5, PT, R5, UR4, !P2 ;  /* 0x0000000405007c0c */ /* 0x000fe4000d7a1270 */
[----:B------:R-:W-:Y:S01]  /*ac8e0*/  PRMT R7, R33, 0x7632, R7 ;  /* 0x0000763221077816 */ /* 0x000fe20000000007 */
[----:B------:R0:W-:Y:S01]  /*ac8f0*/  @P4 STG.E.U16 desc[UR76][R2.64], R33 ;  /* 0x0000002102004986 */ /* 0x0001e2000c10154c */
[----:B------:R-:W-:-:S03]  /*ac900*/  ISETP.LT.AND P2, PT, R6, UR4, !P2 ;  /* 0x0000000406007c0c */ /* 0x000fc6000d741270 */
[----:B------:R4:W-:Y:S01]  /*ac910*/  @P6 STG.E.U16 desc[UR76][R8.64], R7 ;  /* 0x0000000708006986 */ /* 0x0009e2000c10154c */
[----:B------:R-:W-:Y:S01]  /*ac920*/  ISETP.LT.AND P6, PT, R5, UR4, !P3 ;  /* 0x0000000405007c0c */ /* 0x000fe2000dfc1270 */
[----:B0-----:R-:W-:-:S05]  /*ac930*/  VIADD R2, R0, 0x1ad ;  /* 0x000001ad00027836 */ /* 0x001fca0000000000 */
[----:B------:R-:W-:Y:S01]  /*ac940*/  ISETP.GE.AND P4, PT, R2, UR62, PT ;  /* 0x0000003e02007c0c */ /* 0x000fe2000bf86270 */
[----:B------:R-:W-:Y:S02]  /*ac950*/  VIADD R4, R0, 0x1ae ;  /* 0x000001ae00047836 */ /* 0x000fe40000000000 */
[----:B----4-:R-:W-:Y:S01]  /*ac960*/  IMAD.WIDE R8, R15, 0x2, R46 ;  /* 0x000000020f087825 */ /* 0x010fe200078e022e */
[----:B------:R-:W-:Y:S02]  /*ac970*/  R2UR UR62, R59 ;  /* 0x000000003b3e72ca */ /* 0x000fe400000e0000 */
[----:B------:R-:W4:Y:S01]  /*ac980*/  LDL.LU R59, [R1+0x6e8] ;  /* 0x0006e800013b7983 */ /* 0x000f220000300800 */
[----:B------:R-:W-:Y:S01]  /*ac990*/  IMAD.WIDE R2, R15, 0x2, R44 ;  /* 0x000000020f027825 */ /* 0x000fe200078e022c */
[----:B------:R-:W-:Y:S02]  /*ac9a0*/  PRMT R7, R28, 0x7632, R7 ;  /* 0x000076321c077816 */ /* 0x000fe40000000007 */
[----:B------:R0:W-:Y:S01]  /*ac9b0*/  @P5 STG.E.U16 desc[UR76][R8.64], R28 ;  /* 0x0000001c08005986 */ /* 0x0001e2000c10154c */
[----:B------:R-:W-:-:S03]  /*ac9c0*/  ISETP.LT.AND P5, PT, R6, UR4, !P3 ;  /* 0x0000000406007c0c */ /* 0x000fc6000dfa1270 */
[----:B------:R-:W4:Y:S01]  /*ac9d0*/  LDL.LU R15, [R1+0x10dc] ;  /* 0x0010dc00010f7983 */ /* 0x000f220000300800 */
[----:B------:R-:W-:-:S03]  /*ac9e0*/  ISETP.GE.AND P3, PT, R4, UR68, PT ;  /* 0x0000004404007c0c */ /* 0x000fc6000bf66270 */
[----:B------:R1:W-:Y:S01]  /*ac9f0*/  @P2 STG.E.U16 desc[UR76][R2.64], R7 ;  /* 0x0000000702002986 */ /* 0x0003e2000c10154c */
[----:B0-----:R-:W-:-:S03]  /*aca00*/  IMAD.WIDE R8, R39, 0x2, R46 ;  /* 0x0000000227087825 */ /* 0x001fc600078e022e */
[----:B------:R-:W4:Y:S01]  /*aca10*/  LDL.LU R28, [R1+0x718] ;  /* 0x00071800011c7983 */ /* 0x000f220000300800 */
[----:B-1----:R-:W-:Y:S01]  /*aca20*/  IMAD.WIDE R2, R39, 0x2, R44 ;  /* 0x0000000227027825 */ /* 0x002fe200078e022c */
[----:B------:R-:W-:Y:S02]  /*aca30*/  ISETP.LT.AND P2, PT, R5, UR4, !P1 ;  /* 0x0000000405007c0c */ /* 0x000fe4000cf41270 */
[----:B---3--:R0:W-:Y:S01]  /*aca40*/  @P6 STG.E.U16 desc[UR76][R8.64], R32 ;  /* 0x0000002008006986 */ /* 0x0081e2000c10154c */
[----:B------:R-:W-:-:S03]  /*aca50*/  PRMT R4, R32, 0x7632, R4 ;  /* 0x0000763220047816 */ /* 0x000fc60000000004 */
[----:B0-----:R-:W3:Y:S04]  /*aca60*/  LDL.LU R32, [R1+0x6ec] ;  /* 0x0006ec0001207983 */ /* 0x001ee80000300800 */
[----:B------:R-:W3:Y:S01]  /*aca70*/  LDL.LU R39, [R1+0x10e4] ;  /* 0x0010e40001277983 */ /* 0x000ee20000300800 */
[----:B------:R-:W-:-:S04]  /*aca80*/  IMAD.WIDE R8, R14, 0x2, R46 ;  /* 0x000000020e087825 */ /* 0x000fc800078e022e */
[----:B------:R-:W-:Y:S02]  /*aca90*/  IMAD.WIDE R10, R14, 0x2, R44 ;  /* 0x000000020e0a7825 */ /* 0x000fe400078e022c */
[----:B------:R-:W3:Y:S01]  /*acaa0*/  LDL.LU R14, [R1+0x10e8] ;  /* 0x0010e800010e7983 */ /* 0x000ee20000300800 */
[----:B------:R-:W-:-:S03]  /*acab0*/  PRMT R12, R61, 0x7632, R12 ;  /* 0x000076323d0c7816 */ /* 0x000fc6000000000c */
[----:B------:R-:W-:Y:S04]  /*acac0*/  @P5 STG.E.U16 desc[UR76][R2.64], R4 ;  /* 0x0000000402005986 */ /* 0x000fe8000c10154c */
[----:B------:R0:W-:Y:S04]  /*acad0*/  @P2 STG.E.U16 desc[UR76][R8.64], R61 ;  /* 0x0000003d08002986 */ /* 0x0001e8000c10154c */
[----:B0-----:R-:W3:Y:S01]  /*acae0*/  LDL.LU R61, [R1+0x71c] ;  /* 0x00071c00013d7983 */ /* 0x001ee20000300800 */
[----:B--2---:R-:W-:-:S04]  /*acaf0*/  IMAD.WIDE R2, R60, 0x2, R46 ;  /* 0x000000023c027825 */ /* 0x004fc800078e022e */
[----:B------:R-:W-:Y:S02]  /*acb00*/  IMAD.WIDE R8, R60, 0x2, R44 ;  /* 0x000000023c087825 */ /* 0x000fe400078e022c */
[----:B------:R-:W2:Y:S01]  /*acb10*/  LDL.LU R60, [R1+0x10ec] ;  /* 0x0010ec00013c7983 */ /* 0x000ea20000300800 */
[C---:B------:R-:W-:Y:S02]  /*acb20*/  ISETP.LT.AND P1, PT, R6.reuse, UR4, !P1 ;  /* 0x0000000406007c0c */ /* 0x040fe4000cf21270 */
[C---:B------:R-:W-:Y:S02]  /*acb30*/  ISETP.LT.AND P6, PT, R5.reuse, UR4, !P0 ;  /* 0x0000000405007c0c */ /* 0x040fe4000c7c1270 */
[----:B------:R-:W-:Y:S01]  /*acb40*/  ISETP.LT.AND P5, PT, R6, UR4, !P0 ;  /* 0x0000000406007c0c */ /* 0x000fe2000c7a1270 */
[----:B------:R-:W-:Y:S01]  /*acb50*/  VIADD R7, R0, 0x1af ;  /* 0x000001af00077836 */ /* 0x000fe20000000000 */
[----:B------:R-:W-:-:S04]  /*acb60*/  ISETP.LT.AND P2, PT, R5, UR4, !P4 ;  /* 0x0000000405007c0c */ /* 0x000fc8000e741270 */
[----:B------:R-:W-:Y:S02]  /*acb70*/  ISETP.GE.AND P0, PT, R7, UR66, PT ;  /* 0x0000004207007c0c */ /* 0x000fe4000bf06270 */
[----:B------:R-:W-:Y:S01]  /*acb80*/  ISETP.LT.AND P4, PT, R6, UR4, !P4 ;  /* 0x0000000406007c0c */ /* 0x000fe2000e781270 */
[----:B------:R-:W-:Y:S01]  /*acb90*/  @P1 STG.E.U16 desc[UR76][R10.64], R12 ;  /* 0x0000000c0a001986 */ /* 0x000fe2000c10154c */
[----:B------:R-:W-:-:S05]  /*acba0*/  VIADD R4, R0, 0x1b0 ;  /* 0x000001b000047836 */ /* 0x000fca0000000000 */
[----:B------:R-:W-:Y:S02]  /*acbb0*/  ISETP.GE.AND P1, PT, R4, UR64, PT ;  /* 0x0000004004007c0c */ /* 0x000fe4000bf26270 */
[----:B----4-:R-:W-:Y:S01]  /*acbc0*/  PRMT R7, R59, 0x7632, R7 ;  /* 0x000076323b077816 */ /* 0x010fe20000000007 */
[----:B------:R0:W-:Y:S01]  /*acbd0*/  @P6 STG.E.U16 desc[UR76][R2.64], R59 ;  /* 0x0000003b02006986 */ /* 0x0001e2000c10154c */
[----:B------:R-:W-:-:S03]  /*acbe0*/  ISETP.LT.AND P6, PT, R5, UR4, !P3 ;  /* 0x0000000405007c0c */ /* 0x000fc6000dfc1270 */
[----:B------:R1:W-:Y:S01]  /*acbf0*/  @P5 STG.E.U16 desc[UR76][R8.64], R7 ;  /* 0x0000000708005986 */ /* 0x0003e2000c10154c */
[----:B0-----:R-:W-:-:S03]  /*acc00*/  VIADD R2, R0, 0x1b1 ;  /* 0x000001b100027836 */ /* 0x001fc60000000000 */
[----:B------:R-:W4:Y:S01]  /*acc10*/  LDL.LU R59, [R1+0x700] ;  /* 0x00070000013b7983 */ /* 0x000f220000300800 */
[C---:B-1----:R-:W-:Y:S01]  /*acc20*/  IMAD.WIDE R8, R15.reuse, 0x2, R46 ;  /* 0x000000020f087825 */ /* 0x042fe200078e022e */
[----:B------:R-:W-:Y:S02]  /*acc30*/  ISETP.GE.AND P5, PT, R2, UR62, PT ;  /* 0x0000003e02007c0c */ /* 0x000fe4000bfa6270 */
[----:B------:R-:W-:Y:S01]  /*acc40*/  PRMT R4, R28, 0x7632, R4 ;  /* 0x000076321c047816 */ /* 0x000fe20000000004 */
[----:B------:R-:W-:Y:S01]  /*acc50*/  IMAD.WIDE R2, R15, 0x2, R44 ;  /* 0x000000020f027825 */ /* 0x000fe200078e022c */
[----:B------:R0:W-:Y:S04]  /*acc60*/  @P2 STG.E.U16 desc[UR76][R8.64], R28 ;  /* 0x0000001c08002986 */ /* 0x0001e8000c10154c */
[----:B------:R-:W4:Y:S04]  /*acc70*/  LDL.LU R15, [R1+0x10f0] ;  /* 0x0010f000010f7983 */ /* 0x000f280000300800 */
[----:B------:R1:W-:Y:S04]  /*acc80*/  @P4 STG.E.U16 desc[UR76][R2.64], R4 ;  /* 0x0000000402004986 */ /* 0x0003e8000c10154c */
[----:B0-----:R-:W4:Y:S01]  /*acc90*/  LDL.LU R28, [R1+0x730] ;  /* 0x00073000011c7983 */ /* 0x001f220000300800 */
[----:B------:R-:W-:-:S02]  /*acca0*/  ISETP.LT.AND P3, PT, R6, UR4, !P3 ;  /* 0x0000000406007c0c */ /* 0x000fc4000df61270 */
[----:B------:R-:W-:Y:S01]  /*accb0*/  ISETP.LT.AND P4, PT, R5, UR4, !P0 ;  /* 0x0000000405007c0c */ /* 0x000fe2000c781270 */
[----:B-1----:R-:W-:Y:S02]  /*accc0*/  VIADD R3, R0, 0x1ea ;  /* 0x000001ea00037836 */ /* 0x002fe40000000000 */
[----:B---3--:R-:W-:-:S05]  /*accd0*/  IMAD.WIDE R8, R39, 0x2, R46 ;  /* 0x0000000227087825 */ /* 0x008fca00078e022e */
[----:B------:R0:W-:Y:S01]  /*acce0*/  @P6 STG.E.U16 desc[UR76][R8.64], R32 ;  /* 0x0000002008006986 */ /* 0x0001e2000c10154c */
[----:B------:R-:W-:Y:S01]  /*accf0*/  PRMT R2, R32, 0x7632, R2 ;  /* 0x0000763220027816 */ /* 0x000fe20000000002 */
[----:B0-----:R-:W-:Y:S02]  /*acd00*/  IMAD.WIDE R8, R39, 0x2, R44 ;  /* 0x0000000227087825 */ /* 0x001fe400078e022c */
[----:B------:R-:W3:Y:S04]  /*acd10*/  LDL.LU R39, [R1+0x10f4] ;  /* 0x0010f40001277983 */ /* 0x000ee80000300800 */
[----:B------:R-:W3:Y:S01]  /*acd20*/  LDL.LU R32, [R1+0x704] ;  /* 0x0007040001207983 */ /* 0x000ee20000300800 */
[----:B------:R-:W-:-:S04]  /*acd30*/  IMAD.WIDE R10, R14, 0x2, R46 ;  /* 0x000000020e0a7825 */ /* 0x000fc800078e022e */
[----:B------:R-:W-:Y:S02]  /*acd40*/  IMAD.WIDE R12, R14, 0x2, R44 ;  /* 0x000000020e0c7825 */ /* 0x000fe400078e022c */
[----:B------:R-:W3:Y:S01]  /*acd50*/  LDL.LU R14, [R1+0x10f8] ;  /* 0x0010f800010e7983 */ /* 0x000ee20000300800 */
[----:B------:R-:W-:-:S03]  /*acd60*/  PRMT R4, R61, 0x7632, R4 ;  /* 0x000076323d047816 */ /* 0x000fc60000000004 */
[----:B------:R-:W-:Y:S04]  /*acd70*/  @P3 STG.E.U16 desc[UR76][R8.64], R2 ;  /* 0x0000000208003986 */ /* 0x000fe8000c10154c */
[----:B------:R0:W-:Y:S01]  /*acd80*/  @P4 STG.E.U16 desc[UR76][R10.64], R61 ;  /* 0x0000003d0a004986 */ /* 0x0001e2000c10154c */
[----:B------:R-:W-:-:S03]  /*acd90*/  ISETP.LT.AND P6, PT, R5, UR4, !P1 ;  /* 0x0000000405007c0c */ /* 0x000fc6000cfc1270 */
[----:B0-----:R-:W3:Y:S01]  /*acda0*/  LDL.LU R61, [R1+0x734] ;  /* 0x00073400013d7983 */ /* 0x001ee20000300800 */
[----:B------:R-:W-:Y:S01]  /*acdb0*/  ISETP.LT.AND P3, PT, R6, UR4, !P1 ;  /* 0x0000000406007c0c */ /* 0x000fe2000cf61270 */
[----:B--2---:R-:W-:Y:S01]  /*acdc0*/  IMAD.WIDE R8, R60, 0x2, R44 ;  /* 0x000000023c087825 */ /* 0x004fe200078e022c */
[----:B------:R-:W-:-:S03]  /*acdd0*/  ISETP.GE.AND P1, PT, R3, UR73, PT ;  /* 0x0000004903007c0c */ /* 0x000fc6000bf26270 */
[----:B------:R-:W-:Y:S02]  /*acde0*/  IMAD.WIDE R2, R60, 0x2, R46 ;  /* 0x000000023c027825 */ /* 0x000fe400078e022e */
[----:B------:R-:W2:Y:S01]  /*acdf0*/  LDL.LU R60, [R1+0x10fc] ;  /* 0x0010fc00013c7983 */ /* 0x000ea20000300800 */
[----:B------:R-:W-:Y:S01]  /*ace00*/  ISETP.LT.AND P0, PT, R6, UR4, !P0 ;  /* 0x0000000406007c0c */ /* 0x000fe2000c701270 */
[----:B------:R-:W-:Y:S01]  /*ace10*/  VIADD R7, R0, 0x1f0 ;  /* 0x000001f000077836 */ /* 0x000fe20000000000 */
[----:B------:R-:W-:-:S04]  /*ace20*/  ISETP.LT.AND P4, PT, R5, UR4, !P5 ;  /* 0x0000000405007c0c */ /* 0x000fc8000ef81270 */
[----:B------:R-:W-:-:S07]  /*ace30*/  ISETP.GE.AND P2, PT, R7, UR75, PT ;  /* 0x0000004b07007c0c */ /* 0x000fce000bf46270 */
[----:B------:R0:W-:Y:S01]  /*ace40*/  @P0 STG.E.U16 desc[UR76][R12.64], R4 ;  /* 0x000000040c000986 */ /* 0x0001e2000c10154c */
[----:B------:R-:W-:Y:S01]  /*ace50*/  ISETP.LT.AND P5, PT, R6, UR4, !P5 ;  /* 0x0000000406007c0c */ /* 0x000fe2000efa1270 */
[----:B0-----:R-:W-:-:S05]  /*ace60*/  VIADD R4, R0, 0x1b2 ;  /* 0x000001b200047836 */ /* 0x001fca0000000000 */
[----:B------:R-:W-:Y:S02]  /*ace70*/  ISETP.GE.AND P0, PT, R4, UR60, PT ;  /* 0x0000003c04007c0c */ /* 0x000fe4000bf06270 */
[----:B----4-:R-:W-:Y:S01]  /*ace80*/  PRMT R7, R59, 0x7632, R7 ;  /* 0x000076323b077816 */ /* 0x010fe20000000007 */
[----:B------:R0:W-:Y:S01]  /*ace90*/  @P6 STG.E.U16 desc[UR76][R2.64], R59 ;  /* 0x0000003b02006986 */ /* 0x0001e2000c10154c */
[----:B------:R-:W-:-:S03]  /*acea0*/  ISETP.LT.AND P6, PT, R5, UR4, !P0 ;  /* 0x0000000405007c0c */ /* 0x000fc6000c7c1270 */
[----:B------:R1:W-:Y:S01]  /*aceb0*/  @P3 STG.E.U16 desc[UR76][R8.64], R7 ;  /* 0x0000000708003986 */ /* 0x0003e2000c10154c */
[C---:B------:R-:W-:Y:S02]  /*acec0*/  VIADD R4, R0.reuse, 0x1b4 ;  /* 0x000001b400047836 */ /* 0x040fe40000000000 */
[----:B0-----:R-:W-:Y:S01]  /*aced0*/  VIADD R2, R0, 0x1b3 ;  /* 0x000001b300027836 */ /* 0x001fe20000000000 */
[----:B------:R-:W4:Y:S01]  /*acee0*/  LDL.LU R59, [R1+0x708] ;  /* 0x00070800013b7983 */ /* 0x000f220000300800 */
[----:B-1----:R-:W-:-:S03]  /*acef0*/  IMAD.WIDE R8, R15, 0x2, R46 ;  /* 0x000000020f087825 */ /* 0x002fc600078e022e */
[----:B------:R-:W-:Y:S02]  /*acf00*/  ISETP.GE.AND P3, PT, R2, UR58, PT ;  /* 0x0000003a02007c0c */ /* 0x000fe4000bf66270 */
[----:B------:R-:W-:Y:S01]  /*acf10*/  PRMT R7, R28, 0x7632, R7 ;  /* 0x000076321c077816 */ /* 0x000fe20000000007 */
[----:B------:R-:W-:Y:S01]  /*acf20*/  IMAD.WIDE R2, R15, 0x2, R44 ;  /* 0x000000020f027825 */ /* 0x000fe200078e022c */
[----:B------:R0:W-:Y:S01]  /*acf30*/  @P4 STG.E.U16 desc[UR76][R8.64], R28 ;  /* 0x0000001c08004986 */ /* 0x0001e2000c10154c */
[----:B------:R-:W-:-:S03]  /*acf40*/  ISETP.GE.AND P4, PT, R4, UR56, PT ;  /* 0x0000003804007c0c */ /* 0x000fc6000bf86270 */
[----:B------:R-:W4:Y:S04]  /*acf50*/  LDL.LU R15, [R1+0x1100] ;  /* 0x00110000010f7983 */ /* 0x000f280000300800 */
[----:B------:R1:W-:Y:S04]  /*acf60*/  @P5 STG.E.U16 desc[UR76][R2.64], R7 ;  /* 0x0000000702005986 */ /* 0x0003e8000c10154c */
[----:B0-----:R-:W4:Y:S01]  /*acf70*/  LDL.LU R28, [R1+0x738] ;  /* 0x00073800011c7983 */ /* 0x001f220000300800 */
[----:B------:R-:W-:Y:S02]  /*acf80*/  ISETP.LT.AND P0, PT, R6, UR4, !P0 ;  /* 0x0000000406007c0c */ /* 0x000fe4000c701270 */
[----:B------:R-:W-:Y:S01]  /*acf90*/  ISETP.LT.AND P5, PT, R5, UR4, !P3 ;  /* 0x0000000405007c0c */ /* 0x000fe2000dfa1270 */
[----:B---3--:R-:W-:Y:S01]  /*acfa0*/  IMAD.WIDE R8, R39, 0x2, R46 ;  /* 0x0000000227087825 */ /* 0x008fe200078e022e */
[----:B------:R-:W-:-:S04]  /*acfb0*/  PRMT R4, R32, 0x7632, R4 ;  /* 0x0000763220047816 */ /* 0x000fc80000000004 */
[----:B------:R0:W-:Y:S01]  /*acfc0*/  @P6 STG.E.U16 desc[UR76][R8.64], R32 ;  /* 0x0000002008006986 */ /* 0x0001e2000c10154c */
[----:B-1----:R-:W-:-:S03]  /*acfd0*/  IMAD.WIDE R2, R39, 0x2, R44 ;  /* 0x0000000227027825 */ /* 0x002fc600078e022c */
        /* <DEDUP_REMOVED lines=12> */
[----:B------:R-:W-:Y:S01]  /*ad0a0*/  ISETP.LT.AND P3, PT, R6, UR4, !P3 ;  /* 0x0000000406007c0c */ /* 0x000fe2000df61270 */
[----:B------:R-:W-:Y:S01]  /*ad0b0*/  VIADD R7, R0, 0x1b5 ;  /* 0x000001b500077836 */ /* 0x000fe20000000000 */
[----:B------:R-:W-:Y:S02]  /*ad0c0*/  ISETP.LT.AND P6, PT, R5, UR4, !P4 ;  /* 0x0000000405007c0c */ /* 0x000fe4000e7c1270 */
[----:B------:R-:W-:Y:S01]  /*ad0d0*/  ISETP.LT.AND P4, PT, R6, UR4, !P4 ;  /* 0x0000000406007c0c */ /* 0x000fe2000e781270 */
[----:B------:R-:W-:Y:S01]  /*ad0e0*/  VIADD R4, R0, 0x1b6 ;  /* 0x000001b600047836 */ /* 0x000fe20000000000 */
[----:B------:R-:W-:-:S04]  /*ad0f0*/  ISETP.GE.AND P0, PT, R7, UR54, PT ;  /* 0x0000003607007c0c */ /* 0x000fc8000bf06270 */
[----:B------:R-:W-:-:S03]  /*ad100*/  ISETP.LT.AND P5, PT, R5, UR4, !P0 ;  /* 0x0000000405007c0c */ /* 0x000fc6000c7a1270 */
[----:B------:R-:W-:Y:S01]  /*ad110*/  @P3 STG.E.U16 desc[UR76][R10.64], R12 ;  /* 0x0000000c0a003986 */ /* 0x000fe2000c10154c */
[----:B------:R-:W-:Y:S02]  /*ad120*/  ISETP.GE.AND P3, PT, R4, UR52, PT ;  /* 0x0000003404007c0c */ /* 0x000fe4000bf66270 */
[----:B------:R-:W-:Y:S02]  /*ad130*/  ISETP.LT.AND P0, PT, R6, UR4, !P0 ;  /* 0x0000000406007c0c */ /* 0x000fe4000c701270 */
        /* <DEDUP_REMOVED lines=14> */
[----:B------:R-:W-:Y:S01]  /*ad220*/  VIADD R7, R0, 0x1b7 ;  /* 0x000001b700077836 */ /* 0x000fe20000000000 */
[----:B------:R-:W-:-:S04]  /*ad230*/  ISETP.LT.AND P3, PT, R6, UR4, !P3 ;  /* 0x0000000406007c0c */ /* 0x000fc8000df61270 */
[----:B------:R-:W-:-:S04]  /*ad240*/  ISETP.GE.AND P5, PT, R7, UR48, PT ;  /* 0x0000003007007c0c */ /* 0x000fc8000bfa6270 */
        /* <DEDUP_REMOVED lines=15> */
[----:B------:R-:W-:Y:S01]  /*ad340*/  ISETP.GE.AND P3, PT, R3, UR46, PT ;  /* 0x0000002e03007c0c */ /* 0x000fe2000bf66270 */
[----:B--2---:R-:W-:-:S04]  /*ad350*/  IMAD.WIDE R2, R60, 0x2, R46 ;  /* 0x000000023c027825 */ /* 0x004fc800078e022e */
[----:B------:R-:W-:Y:S02]  /*ad360*/  IMAD.WIDE R8, R60, 0x2, R44 ;  /* 0x000000023c087825 */ /* 0x000fe400078e022c */
[----:B------:R-:W2:Y:S01]  /*ad370*/  LDL.LU R60, [R1+0x111c] ;  /* 0x00111c00013c7983 */ /* 0x000ea20000300800 */
[C---:B------:R-:W-:Y:S02]  /*ad380*/  ISETP.LT.AND P5, PT, R6.reuse, UR4, !P5 ;  /* 0x0000000406007c0c */ /* 0x040fe4000efa1270 */
[----:B------:R-:W-:Y:S02]  /*ad390*/  ISETP.LT.AND P6, PT, R5, UR4, !P4 ;  /* 0x0000000405007c0c */ /* 0x000fe4000e7c1270 */
[----:B------:R-:W-:-:S09]  /*ad3a0*/  ISETP.LT.AND P4, PT, R6, UR4, !P4 ;  /* 0x0000000406007c0c */ /* 0x000fd2000e781270 */
[----:B------:R0:W-:Y:S01]  /*ad3b0*/  @P5 STG.E.U16 desc[UR76][R12.64], R4 ;  /* 0x000000040c005986 */ /* 0x0001e2000c10154c */
[----:B------:R-:W-:Y:S02]  /*ad3c0*/  ISETP.LT.AND P5, PT, R5, UR4, !P3 ;  /* 0x0000000405007c0c */ /* 0x000fe4000dfa1270 */
[----:B------:R-:W-:Y:S01]  /*ad3d0*/  ISETP.LT.AND P3, PT, R6, UR4, !P3 ;  /* 0x0000000406007c0c */ /* 0x000fe2000df61270 */
[----:B0-----:R-:W-:Y:S01]  /*ad3e0*/  VIADD R4, R0, 0x1ba ;  /* 0x000001ba00047836 */ /* 0x001fe20000000000 */
[----:B----4-:R-:W-:Y:S01]  /*ad3f0*/  PRMT R7, R59, 0x7632, R7 ;  /* 0x000076323b077816 */ /* 0x010fe20000000007 */
[----:B------:R0:W-:Y:S03]  /*ad400*/  @P6 STG.E.U16 desc[UR76][R2.64], R59 ;  /* 0x0000003b02006986 */ /* 0x0001e6000c10154c */
[----:B------:R-:W-:Y:S01]  /*ad410*/  ISETP.GE.AND P0, PT, R4, UR44, PT ;  /* 0x0000002c04007c0c */ /* 0x000fe2000bf06270 */
[----:B------:R1:W-:Y:S03]  /*ad420*/  @P4 STG.E.U16 desc[UR76][R8.64], R7 ;  /* 0x0000000708004986 */ /* 0x0003e6000c10154c */
[----:B------:R-:W-:Y:S01]  /*ad430*/  ISETP.LT.AND P6, PT, R5, UR4, !P0 ;  /* 0x0000000405007c0c */ /* 0x000fe2000c7c1270 */
[----:B0-----:R-:W-:Y:S01]  /*ad440*/  VIADD R2, R0, 0x1bb ;  /* 0x000001bb00027836 */ /* 0x001fe20000000000 */
[----:B------:R-:W4:Y:S01]  /*ad450*/  LDL.LU R59, [R1+0x728] ;  /* 0x00072800013b7983 */ /* 0x000f220000300800 */
[----:B-1----:R-:W-:-:S03]  /*ad460*/  IMAD.WIDE R8, R15, 0x2, R46 ;  /* 0x000000020f087825 */ /* 0x002fc600078e022e */
[----:B------:R-:W-:Y:S02]  /*ad470*/  ISETP.GE.AND P4, PT, R2, UR42, PT ;  /* 0x0000002a02007c0c */ /* 0x000fe4000bf86270 */
[----:B------:R-:W-:Y:S01]  /*ad480*/  PRMT R7, R28, 0x7632, R7 ;  /* 0x000076321c077816 */ /* 0x000fe20000000007 */
[----:B------:R-:W-:Y:S01]  /*ad490*/  VIADD R4, R0, 0x1bc ;  /* 0x000001bc00047836 */ /* 0x000fe20000000000 */
[----:B------:R0:W-:Y:S01]  /*ad4a0*/  @P5 STG.E.U16 desc[UR76][R8.64], R28 ;  /* 0x0000001c08005986 */ /* 0x0001e2000c10154c */
[----:B------:R-:W-:-:S03]  /*ad4b0*/  IMAD.WIDE R2, R15, 0x2, R44 ;  /* 0x000000020f027825 */ /* 0x000fc600078e022c */
[----:B------:R-:W4:Y:S01]  /*ad4c0*/  LDL.LU R15, [R1+0x1120] ;  /* 0x00112000010f7983 */ /* 0x000f220000300800 */
[----:B------:R-:W-:-:S03]  /*ad4d0*/  ISETP.GE.AND P5, PT, R4, UR40, PT ;  /* 0x0000002804007c0c */ /* 0x000fc6000bfa6270 */
        /* <DEDUP_REMOVED lines=26> */
[----:B------:R-:W-:-:S03]  /*ad680*/  ISETP.GE.AND P3, PT, R4, UR36, PT ;  /* 0x0000002404007c0c */ /* 0x000fc6000bf66270 */
[----:B------:R-:W-:Y:S01]  /*ad690*/  @P4 STG.E.U16 desc[UR76][R10.64], R12 ;  /* 0x0000000c0a004986 */ /* 0x000fe2000c10154c */
[----:B------:R-:W-:Y:S02]  /*ad6a0*/  ISETP.LT.AND P4, PT, R5, UR4, !P0 ;  /* 0x0000000405007c0c */ /* 0x000fe4000c781270 */
        /* <DEDUP_REMOVED lines=42> */
[----:B----4-:R-:W-:Y:S01]  /*ad950*/  PRMT R7, R59, 0x7632, R7 ;  /* 0x000076323b077816 */ /* 0x010fe20000000007 */
[----:B------:R1:W-:Y:S01]  /*ad960*/  @P6 STG.E.U16 desc[UR76][R2.64], R59 ;  /* 0x0000003b02006986 */ /* 0x0003e2000c10154c */
[----:B0-----:R-:W-:Y:S01]  /*ad970*/  VIADD R4, R0, 0x1c2 ;  /* 0x000001c200047836 */ /* 0x001fe20000000000 */
[----:B------:R-:W-:Y:S02]  /*ad980*/  ISETP.LT.AND P3, PT, R6, UR4, !P3 ;  /* 0x0000000406007c0c */ /* 0x000fe4000df61270 */
[----:B-1----:R-:W4:Y:S02]  /*ad990*/  LDL.LU R59, [R1+0x748] ;  /* 0x00074800013b7983 */ /* 0x002f240000300800 */
[----:B------:R-:W-:Y:S01]  /*ad9a0*/  ISETP.GE.AND P0, PT, R4, UR28, PT ;  /* 0x0000001c04007c0c */ /* 0x000fe2000bf06270 */
[C---:B------:R-:W-:Y:S01]  /*ad9b0*/  VIADD R2, R0.reuse, 0x1c3 ;  /* 0x000001c300027836 */ /* 0x040fe20000000000 */
[----:B------:R0:W-:Y:S02]  /*ad9c0*/  @P5 STG.E.U16 desc[UR76][R8.64], R7 ;  /* 0x0000000708005986 */ /* 0x0001e4000c10154c */
[----:B------:R-:W-:Y:S01]  /*ad9d0*/  ISETP.LT.AND P6, PT, R5, UR4, !P0 ;  /* 0x0000000405007c0c */ /* 0x000fe2000c7c1270 */
[----:B------:R-:W-:Y:S01]  /*ad9e0*/  VIADD R4, R0, 0x1c4 ;  /* 0x000001c400047836 */ /* 0x000fe20000000000 */
[----:B------:R-:W-:Y:S01]  /*ad9f0*/  ISETP.GE.AND P5, PT, R2, UR26, PT ;  /* 0x0000001a02007c0c */ /* 0x000fe2000bfa6270 */
[----:B------:R-:W-:-:S04]  /*ada00*/  IMAD.WIDE R2, R15, 0x2, R44 ;  /* 0x000000020f027825 */ /* 0x000fc800078e022c */
[----:B0-----:R-:W-:Y:S01]  /*ada10*/  IMAD.WIDE R8, R15, 0x2, R46 ;  /* 0x000000020f087825 */ /* 0x001fe200078e022e */
[----:B------:R-:W-:Y:S01]  /*ada20*/  PRMT R7, R28, 0x7632, R7 ;  /* 0x000076321c077816 */ /* 0x000fe20000000007 */
[----:B------:R-:W4:Y:S04]  /*ada30*/  LDL.LU R15, [R1+0x1140] ;  /* 0x00114000010f7983 */ /* 0x000f280000300800 */
[----:B------:R0:W-:Y:S01]  /*ada40*/  @P4 STG.E.U16 desc[UR76][R8.64], R28 ;  /* 0x0000001c08004986 */ /* 0x0001e2000c10154c */
        /* <DEDUP_REMOVED lines=30> */
[----:B----4-:R-:W-:Y:S01]  /*adc30*/  PRMT R7, R59, 0x7632, R7 ;  /* 0x000076323b077816 */ /* 0x010fe20000000007 */
[----:B------:R0:W-:Y:S01]  /*adc40*/  @P6 STG.E.U16 desc[UR76][R2.64], R59 ;  /* 0x0000003b02006986 */ /* 0x0001e2000c10154c */
[----:B------:R-:W-:Y:S02]  /*adc50*/  ISETP.LT.AND P0, PT, R6, UR4, !P0 ;  /* 0x0000000406007c0c */ /* 0x000fe4000c701270 */
[----:B------:R-:W-:Y:S01]  /*adc60*/  ISETP.LT.AND P6, PT, R5, UR4, !P3 ;  /* 0x0000000405007c0c */ /* 0x000fe2000dfc1270 */
[----:B------:R1:W-:Y:S01]  /*adc70*/  @P4 STG.E.U16 desc[UR76][R8.64], R7 ;  /* 0x0000000708004986 */ /* 0x0003e2000c10154c */
[----:B0-----:R-:W-:-:S03]  /*adc80*/  VIADD R2, R0, 0x1c8 ;  /* 0x000001c800027836 */ /* 0x001fc60000000000 */
[----:B------:R-:W4:Y:S01]  /*adc90*/  LDL.LU R59, [R1+0x760] ;  /* 0x00076000013b7983 */ /* 0x000f220000300800 */
[----:B-1----:R-:W-:Y:S01]  /*adca0*/  IMAD.WIDE R8, R15, 0x2, R46 ;  /* 0x000000020f087825 */ /* 0x002fe200078e022e */
[----:B------:R-:W-:-:S03]  /*adcb0*/  ISETP.GE.AND P4, PT, R2, UR18, PT ;  /* 0x0000001202007c0c */ /* 0x000fc6000bf86270 */
[----:B------:R-:W-:Y:S02]  /*adcc0*/  IMAD.WIDE R2, R15, 0x2, R44 ;  /* 0x000000020f027825 */ /* 0x000fe400078e022c */
[----:B------:R-:W4:Y:S01]  /*adcd0*/  LDL.LU R15, [R1+0x11b0] ;  /* 0x0011b000010f7983 */ /* 0x000f220000300800 */
[----:B------:R-:W-:-:S03]  /*adce0*/  PRMT R4, R28, 0x7632, R4 ;  /* 0x000076321c047816 */ /* 0x000fc60000000004 */
[----:B------:R0:W-:Y:S04]  /*adcf0*/  @P5 STG.E.U16 desc[UR76][R8.64], R28 ;  /* 0x0000001c08005986 */ /* 0x0001e8000c10154c */
        /* <DEDUP_REMOVED lines=26> */
[----:B------:R-:W-:Y:S02]  /*adea0*/  ISETP.LT.AND P4, PT, R6, UR4, !P4 ;  /* 0x0000000406007c0c */ /* 0x000fe4000e781270 */
[----:B----4-:R-:W-:-:S07]  /*adeb0*/  PRMT R7, R59, 0x7632, R7 ;  /* 0x000076323b077816 */ /* 0x010fce0000000007 */
[----:B------:R0:W-:Y:S01]  /*adec0*/  @P5 STG.E.U16 desc[UR76][R12.64], R4 ;  /* 0x000000040c005986 */ /* 0x0001e2000c10154c */
[----:B------:R-:W-:Y:S02]  /*aded0*/  ISETP.LT.AND P5, PT, R5, UR4, !P3 ;  /* 0x0000000405007c0c */ /* 0x000fe4000dfa1270 */
[----:B------:R-:W-:Y:S01]  /*adee0*/  ISETP.LT.AND P3, PT, R6, UR4, !P3 ;  /* 0x0000000406007c0c */ /* 0x000fe2000df61270 */
[----:B------:R1:W-:Y:S01]  /*adef0*/  @P6 STG.E.U16 desc[UR76][R2.64], R59 ;  /* 0x0000003b02006986 */ /* 0x0003e2000c10154c */
[----:B0-----:R-:W-:-:S03]  /*adf00*/  VIADD R4, R0, 0x1ca ;  /* 0x000001ca00047836 */ /* 0x001fc60000000000 */
        /* <DEDUP_REMOVED lines=39> */
[----:B------:R-:W-:Y:S01]  /*ae180*/  ISETP.GE.AND P3, PT, R4, UR5, PT ;  /* 0x0000000504007c0c */ /* 0x000fe2000bf66270 */
[----:B------:R-:W0:Y:S02]  /*ae190*/  LDCU UR5, c[0x0][0x39c] ;  /* 0x00007380ff0577ac */ /* 0x000e240008000800 */
[----:B------:R-:W-:Y:S01]  /*ae1a0*/  @P4 STG.E.U16 desc[UR76][R10.64], R12 ;  /* 0x0000000c0a004986 */ /* 0x000fe2000c10154c */
[----:B------:R-:W-:Y:S02]  /*ae1b0*/  ISETP.LT.AND P4, PT, R5, UR4, !P0 ;  /* 0x0000000405007c0c */ /* 0x000fe4000c781270 */
[----:B----4-:R-:W-:Y:S01]  /*ae1c0*/  PRMT R7, R59, 0x7632, R7 ;  /* 0x000076323b077816 */ /* 0x010fe20000000007 */
[----:B------:R1:W-:Y:S01]  /*ae1d0*/  @P6 STG.E.U16 desc[UR76][R2.64], R59 ;  /* 0x0000003b02006986 */ /* 0x0003e2000c10154c */
[----:B------:R-:W-:Y:S02]  /*ae1e0*/  ISETP.LT.AND P0, PT, R6, UR4, !P0 ;  /* 0x0000000406007c0c */ /* 0x000fe4000c701270 */
[----:B------:R-:W-:Y:S01]  /*ae1f0*/  ISETP.LT.AND P6, PT, R5, UR4, !P3 ;  /* 0x0000000405007c0c */ /* 0x000fe2000dfc1270 */
[----:B------:R4:W-:Y:S01]  /*ae200*/  @P5 STG.E.U16 desc[UR76][R8.64], R7 ;  /* 0x0000000708005986 */ /* 0x0009e2000c10154c */
[----:B-1----:R-:W-:-:S03]  /*ae210*/  VIADD R2, R0, 0x1d0 ;  /* 0x000001d000027836 */ /* 0x002fc60000000000 */
[----:B------:R-:W2:Y:S01]  /*ae220*/  LDL.LU R59, [R1+0x780] ;  /* 0x00078000013b7983 */ /* 0x000ea20000300800 */
[----:B----4-:R-:W-:Y:S01]  /*ae230*/  IMAD.WIDE R8, R15, 0x2, R46 ;  /* 0x000000020f087825 */ /* 0x010fe200078e022e */
[----:B------:R-:W-:-:S03]  /*ae240*/  ISETP.GE.AND P5, PT, R2, UR71, PT ;  /* 0x0000004702007c0c */ /* 0x000fc6000bfa6270 */
[----:B------:R-:W-:Y:S02]  /*ae250*/  IMAD.WIDE R2, R15, 0x2, R44 ;  /* 0x000000020f027825 */ /* 0x000fe400078e022c */
[----:B------:R-:W4:Y:S01]  /*ae260*/  LDL.LU R15, [R1+0x11d0] ;  /* 0x0011d000010f7983 */ /* 0x000f220000300800 */
[----:B------:R-:W-:-:S03]  /*ae270*/  PRMT R4, R28, 0x7632, R4 ;  /* 0x000076321c047816 */ /* 0x000fc60000000004 */
[----:B------:R1:W-:Y:S04]  /*ae280*/  @P4 STG.E.U16 desc[UR76][R8.64], R28 ;  /* 0x0000001c08004986 */ /* 0x0003e8000c10154c */
[----:B------:R0:W-:Y:S04]  /*ae290*/  @P0 STG.E.U16 desc[UR76][R2.64], R4 ;  /* 0x0000000402000986 */ /* 0x0001e8000c10154c */
[----:B-1----:R-:W4:Y:S01]  /*ae2a0*/  LDL.LU R28, [R1+0x5f0] ;  /* 0x0005f000011c7983 */ /* 0x002f220000300800 */
[----:B------:R-:W-:Y:S01]  /*ae2b0*/  VIADD R7, R0, 0x1cf ;  /* 0x000001cf00077836 */ /* 0x000fe20000000000 */
[----:B------:R-:W-:-:S04]  /*ae2c0*/  ISETP.LT.AND P3, PT, R6, UR4, !P3 ;  /* 0x0000000406007c0c */ /* 0x000fc8000df61270 */
[----:B------:R-:W-:-:S04]  /*ae2d0*/  ISETP.GE.AND P4, PT, R7, UR69, PT ;  /* 0x0000004507007c0c */ /* 0x000fc8000bf86270 */
[----:B------:R-:W-:Y:S01]  /*ae2e0*/  ISETP.LT.AND P0, PT, R5, UR4, !P4 ;  /* 0x0000000405007c0c */ /* 0x000fe2000e701270 */
[----:B0-----:R-:W-:Y:S02]  /*ae2f0*/  VIADD R3, R0, 0x1d1 ;  /* 0x000001d100037836 */ /* 0x001fe40000000000 */
        /* <DEDUP_REMOVED lines=23> */
[----:B------:R4:W-:Y:S01]  /*ae470*/  @P6 STG.E.U16 desc[UR76][R2.64], R59 ;  /* 0x0000003b02006986 */ /* 0x0009e2000c10154c */
[----:B0-----:R-:W-:Y:S01]  /*ae480*/  VIADD R4, R0, 0x1d2 ;  /* 0x000001d200047836 */ /* 0x001fe20000000000 */
[----:B------:R-:W-:Y:S01]  /*ae490*/  PRMT R7, R59, 0x7632, R7 ;  /* 0x000076323b077816 */ /* 0x000fe20000000007 */
[----:B----4-:R-:W-:-:S03]  /*ae4a0*/  IMAD.WIDE R2, R15, 0x2, R46 ;  /* 0x000000020f027825 */ /* 0x010fc600078e022e */
[----:B------:R-:W-:Y:S01]  /*ae4b0*/  ISETP.GE.AND P0, PT, R4, UR65, PT ;  /* 0x0000004104007c0c */ /* 0x000fe2000bf06270 */
[----:B------:R-:W4:Y:S01]  /*ae4c0*/  LDL.LU R59, [R1+0x788] ;  /* 0x00078800013b7983 */ /* 0x000f220000300800 */
[----:B------:R-:W-:Y:S02]  /*ae4d0*/  VIADD R4, R0, 0x1d3 ;  /* 0x000001d300047836 */ /* 0x000fe40000000000 */
[----:B------:R-:W-:Y:S01]  /*ae4e0*/  ISETP.LT.AND P6, PT, R5, UR4, !P0 ;  /* 0x0000000405007c0c */ /* 0x000fe2000c7c1270 */
[----:B------:R0:W-:Y:S02]  /*ae4f0*/  @P5 STG.E.U16 desc[UR76][R8.64], R7 ;  /* 0x0000000708005986 */ /* 0x0001e4000c10154c */
[----:B------:R-:W-:Y:S01]  /*ae500*/  ISETP.GE.AND P5, PT, R4, UR63, PT ;  /* 0x0000003f04007c0c */ /* 0x000fe2000bfa6270 */
[----:B------:R-:W-:Y:S01]  /*ae510*/  VIADD R4, R0, 0x1d4 ;  /* 0x000001d400047836 */ /* 0x000fe20000000000 */
[----:B------:R1:W-:Y:S01]  /*ae520*/  @P4 STG.E.U16 desc[UR76][R2.64], R28 ;  /* 0x0000001c02004986 */ /* 0x0003e2000c10154c */
[----:B0-----:R-:W-:Y:S01]  /*ae530*/  IMAD.WIDE R8, R15, 0x2, R44 ;  /* 0x000000020f087825 */ /* 0x001fe200078e022c */
[----:B------:R-:W-:-:S02]  /*ae540*/  PRMT R7, R28, 0x7632, R7 ;  /* 0x000076321c077816 */ /* 0x000fc40000000007 */
[----:B------:R-:W4:Y:S01]  /*ae550*/  LDL.LU R15, [R1+0x11e8] ;  /* 0x0011e800010f7983 */ /* 0x000f220000300800 */
[----:B------:R-:W-:-:S03]  /*ae560*/  ISETP.GE.AND P4, PT, R4, UR61, PT ;  /* 0x0000003d04007c0c */ /* 0x000fc6000bf86270 */
[----:B------:R-:W-:Y:S04]  /*ae570*/  @P3 STG.E.U16 desc[UR76][R8.64], R7 ;  /* 0x0000000708003986 */ /* 0x000fe8000c10154c */
[----:B-1----:R-:W4:Y:S01]  /*ae580*/  LDL.LU R28, [R1+0x5f8] ;  /* 0x0005f800011c7983 */ /* 0x002f220000300800 */
[----:B------:R-:W-:Y:S02]  /*ae590*/  ISETP.LT.AND P0, PT, R6, UR4, !P0 ;  /* 0x0000000406007c0c */ /* 0x000fe4000c701270 */
[----:B------:R-:W-:Y:S01]  /*ae5a0*/  ISETP.LT.AND P3, PT, R5, UR4, !P5 ;  /* 0x0000000405007c0c */ /* 0x000fe2000ef61270 */
[----:B---3--:R-:W-:Y:S01]  /*ae5b0*/  IMAD.WIDE R2, R39, 0x2, R46 ;  /* 0x0000000227027825 */ /* 0x008fe200078e022e */
[----:B------:R-:W-:-:S04]  /*ae5c0*/  PRMT R4, R32, 0x7632, R4 ;  /* 0x0000763220047816 */ /* 0x000fc80000000004 */
[----:B------:R0:W-:Y:S02]  /*ae5d0*/  @P6 STG.E.U16 desc[UR76][R2.64], R32 ;  /* 0x0000002002006986 */ /* 0x0001e4000c10154c */
        /* <DEDUP_REMOVED lines=14> */
[C---:B------:R-:W-:Y:S01]  /*ae6c0*/  VIADD R7, R0.reuse, 0x1d5 ;  /* 0x000001d500077836 */ /* 0x040fe20000000000 */
[----:B------:R-:W-:Y:S01]  /*ae6d0*/  ISETP.LT.AND P6, PT, R5, UR4, !P4 ;  /* 0x0000000405007c0c */ /* 0x000fe2000e7c1270 */
[----:B------:R-:W-:Y:S01]  /*ae6e0*/  VIADD R4, R0, 0x1d6 ;  /* 0x000001d600047836 */ /* 0x000fe20000000000 */
[----:B------:R-:W-:Y:S02]  /*ae6f0*/  ISETP.LT.AND P4, PT, R6, UR4, !P4 ;  /* 0x0000000406007c0c */ /* 0x000fe4000e781270 */
[----:B------:R-:W-:Y:S02]  /*ae700*/  ISETP.GE.AND P0, PT, R7, UR59, PT ;  /* 0x0000003b07007c0c */ /* 0x000fe4000bf06270 */
[----:B------:R-:W-:-:S05]  /*ae710*/  ISETP.GE.AND P3, PT, R4, UR57, PT ;  /* 0x0000003904007c0c */ /* 0x000fca000bf66270 */
[----:B------:R-:W-:Y:S01]  /*ae720*/  @P5 STG.E.U16 desc[UR76][R10.64], R12 ;  /* 0x0000000c0a005986 */ /* 0x000fe2000c10154c */
[----:B------:R-:W-:Y:S02]  /*ae730*/  ISETP.LT.AND P5, PT, R5, UR4, !P0 ;  /* 0x0000000405007c0c */ /* 0x000fe4000c7a1270 */
[----:B------:R-:W-:Y:S01]  /*ae740*/  ISETP.LT.AND P0, PT, R6, UR4, !P0 ;  /* 0x0000000406007c0c */ /* 0x000fe2000c701270 */
[----:B----4-:R0:W-:Y:S01]  /*ae750*/  @P6 STG.E.U16 desc[UR76][R2.64], R59 ;  /* 0x0000003b02006986 */ /* 0x0101e2000c10154c */
[----:B------:R-:W-:Y:S01]  /*ae760*/  PRMT R7, R59, 0x7632, R7 ;  /* 0x000076323b077816 */ /* 0x000fe20000000007 */
[----:B------:R-:W-:Y:S01]  /*ae770*/  VIADD R4, R0, 0x1d8 ;  /* 0x000001d800047836 */ /* 0x000fe20000000000 */
[----:B------:R-:W-:-:S03]  /*ae780*/  ISETP.LT.AND P6, PT, R5, UR4, !P3 ;  /* 0x0000000405007c0c */ /* 0x000fc6000dfc1270 */
[----:B------:R1:W-:Y:S01]  /*ae790*/  @P4 STG.E.U16 desc[UR76][R8.64], R7 ;  /* 0x0000000708004986 */ /* 0x0003e2000c10154c */
[----:B------:R-:W-:-:S03]  /*ae7a0*/  ISETP.GE.AND P4, PT, R4, UR55, PT ;  /* 0x0000003704007c0c */ /* 0x000fc6000bf86270 */
[----:B0-----:R-:W4:Y:S01]  /*ae7b0*/  LDL.LU R59, [R1+0x590] ;  /* 0x00059000013b7983 */ /* 0x001f220000300800 */
[----:B------:R-:W-:-:S04]  /*ae7c0*/  IMAD.WIDE R2, R15, 0x2, R46 ;  /* 0x000000020f027825 */ /* 0x000fc800078e022e */
[----:B-1----:R-:W-:Y:S02]  /*ae7d0*/  IMAD.WIDE R8, R15, 0x2, R44 ;  /* 0x000000020f087825 */ /* 0x002fe400078e022c */
[----:B------:R-:W4:Y:S01]  /*ae7e0*/  LDL.LU R15, [R1+0x1200] ;  /* 0x00120000010f7983 */ /* 0x000f220000300800 */
[----:B------:R-:W-:-:S03]  /*ae7f0*/  PRMT R4, R28, 0x7632, R4 ;  /* 0x000076321c047816 */ /* 0x000fc60000000004 */
[----:B------:R0:W-:Y:S01]  /*ae800*/  @P5 STG.E.U16 desc[UR76][R2.64], R28 ;  /* 0x0000001c02005986 */ /* 0x0001e2000c10154c */
[----:B------:R-:W-:-:S03]  /*ae810*/  VIADD R7, R0, 0x1d7 ;  /* 0x000001d700077836 */ /* 0x000fc60000000000 */
[----:B------:R1:W-:Y:S02]  /*ae820*/  @P0 STG.E.U16 desc[UR76][R8.64], R4 ;  /* 0x0000000408000986 */ /* 0x0003e4000c10154c */
[----:B------:R-:W-:Y:S02]  /*ae830*/  ISETP.GE.AND P5, PT, R7, UR53, PT ;  /* 0x0000003507007c0c */ /* 0x000fe4000bfa6270 */
[----:B0-----:R-:W4:Y:S01]  /*ae840*/  LDL.LU R28, [R1+0x480] ;  /* 0x00048000011c7983 */ /* 0x001f220000300800 */
[----:B------:R-:W-:Y:S02]  /*ae850*/  ISETP.LT.AND P3, PT, R6, UR4, !P3 ;  /* 0x0000000406007c0c */ /* 0x000fe4000df61270 */
[----:B------:R-:W-:Y:S01]  /*ae860*/  ISETP.LT.AND P0, PT, R5, UR4, !P5 ;  /* 0x0000000405007c0c */ /* 0x000fe2000ef01270 */
[----:B---3--:R-:W-:-:S05]  /*ae870*/  IMAD.WIDE R2, R39, 0x2, R46 ;  /* 0x0000000227027825 */ /* 0x008fca00078e022e */
[----:B------:R0:W-:Y:S01]  /*ae880*/  @P6 STG.E.U16 desc[UR76][R2.64], R32 ;  /* 0x0000002002006986 */ /* 0x0001e2000c10154c */
[----:B-1----:R-:W-:Y:S01]  /*ae890*/  PRMT R4, R32, 0x7632, R4 ;  /* 0x0000763220047816 */ /* 0x002fe20000000004 */
        /* <DEDUP_REMOVED lines=28> */
[----:B------:R-:W-:Y:S01]  /*aea60*/  ISETP.GE.AND P4, PT, R4, UR47, PT ;  /* 0x0000002f04007c0c */ /* 0x000fe2000bf86270 */
[C---:B0-----:R-:W-:Y:S02]  /*aea70*/  IMAD.WIDE R2, R15.reuse, 0x2, R46 ;  /* 0x000000020f027825 */ /* 0x041fe400078e022e */
[----:B------:R-:W4:Y:S02]  /*aea80*/  LDL.LU R59, [R1+0x598] ;  /* 0x00059800013b7983 */ /* 0x000f240000300800 */
[----:B------:R-:W-:Y:S02]  /*aea90*/  VIADD R4, R0, 0x1dc ;  /* 0x000001dc00047836 */ /* 0x000fe40000000000 */
[----:B------:R0:W-:Y:S01]  /*aeaa0*/  @P5 STG.E.U16 desc[UR76][R2.64], R28 ;  /* 0x0000001c02005986 */ /* 0x0001e2000c10154c */
[----:B-1----:R-:W-:Y:S01]  /*aeab0*/  IMAD.WIDE R8, R15, 0x2, R44 ;  /* 0x000000020f087825 */ /* 0x002fe200078e022c */
[----:B------:R-:W-:-:S02]  /*aeac0*/  PRMT R7, R28, 0x7632, R7 ;  /* 0x000076321c077816 */ /* 0x000fc40000000007 */
[----:B------:R-:W4:Y:S01]  /*aead0*/  LDL.LU R15, [R1+0x1218] ;  /* 0x00121800010f7983 */ /* 0x000f220000300800 */
[----:B------:R-:W-:-:S03]  /*aeae0*/  ISETP.GE.AND P5, PT, R4, UR45, PT ;  /* 0x0000002d04007c0c */ /* 0x000fc6000bfa6270 */
[----:B------:R-:W-:Y:S04]  /*aeaf0*/  @P3 STG.E.U16 desc[UR76][R8.64], R7 ;  /* 0x0000000708003986 */ /* 0x000fe8000c10154c */
[----:B0-----:R-:W4:Y:S01]  /*aeb00*/  LDL.LU R28, [R1+0x488] ;  /* 0x00048800011c7983 */ /* 0x001f220000300800 */
        /* <DEDUP_REMOVED lines=29> */
[----:B------:R-:W-:Y:S01]  /*aece0*/  ISETP.LT.AND P0, PT, R6, UR4, !P0 ;  /* 0x0000000406007c0c */ /* 0x000fe2000c701270 */
[----:B------:R-:W-:Y:S01]  /*aecf0*/  VIADD R4, R0, 0x1e0 ;  /* 0x000001e000047836 */ /* 0x000fe20000000000 */
[----:B------:R-:W-:Y:S01]  /*aed00*/  ISETP.LT.AND P6, PT, R5, UR4, !P3 ;  /* 0x0000000405007c0c */ /* 0x000fe2000dfc1270 */
[----:B------:R1:W-:Y:S03]  /*aed10*/  @P5 STG.E.U16 desc[UR76][R8.64], R7 ;  /* 0x0000000708005986 */ /* 0x0003e6000c10154c */
[----:B------:R-:W-:Y:S01]  /*aed20*/  ISETP.GE.AND P5, PT, R4, UR39, PT ;  /* 0x0000002704007c0c */ /* 0x000fe2000bfa6270 */
[C---:B0-----:R-:W-:Y:S01]  /*aed30*/  IMAD.WIDE R2, R15.reuse, 0x2, R46 ;  /* 0x000000020f027825 */ /* 0x041fe200078e022e */
[----:B------:R-:W4:Y:S03]  /*aed40*/  LDL.LU R59, [R1+0x450] ;  /* 0x00045000013b7983 */ /* 0x000f260000300800 */
[----:B-1----:R-:W-:Y:S01]  /*aed50*/  VIADD R7, R0, 0x1df ;  /* 0x000001df00077836 */ /* 0x002fe20000000000 */
[----:B------:R-:W-:Y:S01]  /*aed60*/  PRMT R4, R28, 0x7632, R4 ;  /* 0x000076321c047816 */ /* 0x000fe20000000004 */
[----:B------:R-:W-:Y:S01]  /*aed70*/  IMAD.WIDE R8, R15, 0x2, R44 ;  /* 0x000000020f087825 */ /* 0x000fe200078e022c */
[----:B------:R0:W-:Y:S02]  /*aed80*/  @P4 STG.E.U16 desc[UR76][R2.64], R28 ;  /* 0x0000001c02004986 */ /* 0x0001e4000c10154c */
[----:B------:R-:W-:-:S02]  /*aed90*/  ISETP.GE.AND P4, PT, R7, UR37, PT ;  /* 0x0000002507007c0c */ /* 0x000fc4000bf86270 */
[----:B------:R-:W4:Y:S01]  /*aeda0*/  LDL.LU R15, [R1+0x1230] ;  /* 0x00123000010f7983 */ /* 0x000f220000300800 */
[----:B------:R-:W-:-:S03]  /*aedb0*/  ISETP.LT.AND P3, PT, R6, UR4, !P3 ;  /* 0x0000000406007c0c */ /* 0x000fc6000df61270 */
[----:B------:R1:W-:Y:S01]  /*aedc0*/  @P0 STG.E.U16 desc[UR76][R8.64], R4 ;  /* 0x0000000408000986 */ /* 0x0003e2000c10154c */
[----:B------:R-:W-:-:S03]  /*aedd0*/  ISETP.LT.AND P0, PT, R5, UR4, !P4 ;  /* 0x0000000405007c0c */ /* 0x000fc6000e701270 */
[----:B0-----:R-:W4:Y:S01]  /*aede0*/  LDL.LU R28, [R1+0x350] ;  /* 0x00035000011c7983 */ /* 0x001f220000300800 */
[----:B---3--:R-:W-:-:S05]  /*aedf0*/  IMAD.WIDE R2, R39, 0x2, R46 ;  /* 0x0000000227027825 */ /* 0x008fca00078e022e */
[----:B------:R0:W-:Y:S01]  /*aee00*/  @P6 STG.E.U16 desc[UR76][R2.64], R32 ;  /* 0x0000002002006986 */ /* 0x0001e2000c10154c */
[----:B-1----:R-:W-:Y:S01]  /*aee10*/  PRMT R4, R32, 0x7632, R4 ;  /* 0x0000763220047816 */ /* 0x002fe20000000004 */
[----:B------:R-:W-:-:S04]  /*aee20*/  IMAD.WIDE R8, R14, 0x2, R46 ;  /* 0x000000020e087825 */ /* 0x000fc800078e022e */
[----:B0-----:R-:W-:Y:S02]  /*aee30*/  IMAD.WIDE R2, R39, 0x2, R44 ;  /* 0x0000000227027825 */ /* 0x001fe400078e022c */
[----:B------:R-:W3:Y:S04]  /*aee40*/  LDL.LU R39, [R1+0x1238] ;  /* 0x0012380001277983 */ /* 0x000ee80000300800 */
[----:B------:R-:W3:Y:S04]  /*aee50*/  LDL.LU R32, [R1+0x454] ;  /* 0x0004540001207983 */ /* 0x000ee80000300800 */
[----:B------:R-:W-:Y:S01]  /*aee60*/  @P3 STG.E.U16 desc[UR76][R2.64], R4 ;  /* 0x0000000402003986 */ /* 0x000fe2000c10154c */
[----:B------:R-:W-:-:S03]  /*aee70*/  PRMT R12, R61, 0x7632, R12 ;  /* 0x000076323d0c7816 */ /* 0x000fc6000000000c */
[----:B------:R0:W-:Y:S04]  /*aee80*/  @P0 STG.E.U16 desc[UR76][R8.64], R61 ;  /* 0x0000003d08000986 */ /* 0x0001e8000c10154c */
[----:B0-----:R-:W3:Y:S01]  /*aee90*/  LDL.LU R61, [R1+0x1234] ;  /* 0x00123400013d7983 */ /* 0x001ee20000300800 */
[----:B------:R-:W-:-:S03]  /*aeea0*/  IMAD.WIDE R10, R14, 0x2, R44 ;  /* 0x000000020e0a7825 */ /* 0x000fc600078e022c */
[----:B------:R-:W3:Y:S01]  /*aeeb0*/  LDL.LU R14, [R1+0x354] ;  /* 0x00035400010e7983 */ /* 0x000ee20000300800 */
        /* <DEDUP_REMOVED lines=27> */
[----:B------:R-:W-:Y:S01]  /*af070*/  @P3 STG.E.U16 desc[UR76][R8.64], R7 ;  /* 0x0000000708003986 */ /* 0x000fe2000c10154c */
[----:B------:R-:W-:Y:S02]  /*af080*/  ISETP.LT.AND P0, PT, R6, UR4, !P0 ;  /* 0x0000000406007c0c */ /* 0x000fe4000c701270 */
[----:B------:R-:W-:Y:S01]  /*af090*/  ISETP.LT.AND P3, PT, R5, UR4, !P5 ;  /* 0x0000000405007c0c */ /* 0x000fe2000ef61270 */
[----:B---3--:R-:W-:Y:S01]  /*af0a0*/  IMAD.WIDE R2, R39, 0x2, R46 ;  /* 0x0000000227027825 */ /* 0x008fe200078e022e */
[----:B------:R-:W-:-:S04]  /*af0b0*/  PRMT R4, R32, 0x7632, R4 ;  /* 0x0000763220047816 */ /* 0x000fc80000000004 */
[----:B------:R0:W-:Y:S04]  /*af0c0*/  @P6 STG.E.U16 desc[UR76][R2.64], R32 ;  /* 0x0000002002006986 */ /* 0x0001e8000c10154c */
[----:B0-----:R-:W3:Y:S01]  /*af0d0*/  LDL.LU R32, [R1+0x358] ;  /* 0x0003580001207983 */ /* 0x001ee20000300800 */
[----:B------:R-:W-:-:S04]  /*af0e0*/  IMAD.WIDE R8, R61, 0x2, R46 ;  /* 0x000000023d087825 */ /* 0x000fc800078e022e */
[--C-:B------:R-:W-:Y:S02]  /*af0f0*/  IMAD.WIDE R10, R61, 0x2, R44.reuse ;  /* 0x000000023d0a7825 */ /* 0x100fe400078e022c */
[----:B------:R-:W3:Y:S04]  /*af100*/  LDL.LU R61, [R1+0x45c] ;  /* 0x00045c00013d7983 */ /* 0x000ee80000300800 */
[----:B------:R-:W3:Y:S01]  /*af110*/  LDL.LU R28, [R1+0x1250] ;  /* 0x00125000011c7983 */ /* 0x000ee20000300800 */
[----:B------:R-:W-:-:S03]  /*af120*/  IMAD.WIDE R2, R39, 0x2, R44 ;  /* 0x0000000227027825 */ /* 0x000fc600078e022c */
[----:B------:R-:W3:Y:S01]  /*af130*/  LDL.LU R39, [R1+0x124c] ;  /* 0x00124c0001277983 */ /* 0x000ee20000300800 */
[----:B------:R-:W-:-:S03]  /*af140*/  PRMT R12, R14, 0x7632, R12 ;  /* 0x000076320e0c7816 */ /* 0x000fc6000000000c */
[----:B------:R2:W-:Y:S04]  /*af150*/  @P0 STG.E.U16 desc[UR76][R2.64], R4 ;  /* 0x0000000402000986 */ /* 0x0005e8000c10154c */
[----:B------:R0:W-:Y:S01]  /*af160*/  @P3 STG.E.U16 desc[UR76][R8.64], R14 ;  /* 0x0000000e08003986 */ /* 0x0001e2000c10154c */
[----:B--2---:R-:W-:-:S04]  /*af170*/  IMAD.WIDE R2, R60, 0x2, R46 ;  /* 0x000000023c027825 */ /* 0x004fc800078e022e */
[----:B0-----:R-:W-:Y:S01]  /*af180*/  IMAD.WIDE R8, R60, 0x2, R44 ;  /* 0x000000023c087825 */ /* 0x001fe200078e022c */
[----:B------:R-:W2:Y:S04]  /*af190*/  LDL.LU R14, [R1+0x35c] ;  /* 0x00035c00010e7983 */ /* 0x000ea80000300800 */
[----:B------:R-:W2:Y:S01]  /*af1a0*/  LDL.LU R60, [R1+0x125c] ;  /* 0x00125c00013c7983 */ /* 0x000ea20000300800 */
[----:B------:R-:W-:Y:S01]  /*af1b0*/  ISETP.LT.AND P5, PT, R6, UR4, !P5 ;  /* 0x0000000406007c0c */ /* 0x000fe2000efa1270 */
[----:B------:R-:W-:Y:S01]  /*af1c0*/  VIADD R7, R0, 0x1e5 ;  /* 0x000001e500077836 */ /* 0x000fe20000000000 */
[----:B------:R-:W-:Y:S02]  /*af1d0*/  ISETP.LT.AND P6, PT, R5, UR4, !P4 ;  /* 0x0000000405007c0c */ /* 0x000fe4000e7c1270 */
[----:B------:R-:W-:-:S02]  /*af1e0*/  ISETP.LT.AND P4, PT, R6, UR4, !P4 ;  /* 0x0000000406007c0c */ /* 0x000fc4000e781270 */
[----:B------:R-:W-:Y:S01]  /*af1f0*/  ISETP.GE.AND P0, PT, R7, UR27, PT ;  /* 0x0000001b07007c0c */ /* 0x000fe2000bf06270 */
[----:B------:R-:W-:Y:S01]  /*af200*/  VIADD R4, R0, 0x1e6 ;  /* 0x000001e600047836 */ /* 0x000fe20000000000 */
[----:B----4-:R-:W-:-:S05]  /*af210*/  PRMT R7, R59, 0x7632, R7 ;  /* 0x000076323b077816 */ /* 0x010fca0000000007 */
[----:B------:R-:W-:Y:S01]  /*af220*/  @P5 STG.E.U16 desc[UR76][R10.64], R12 ;  /* 0x0000000c0a005986 */ /* 0x000fe2000c10154c */
[C---:B------:R-:W-:Y:S02]  /*af230*/  ISETP.LT.AND P5, PT, R5.reuse, UR4, !P0 ;  /* 0x0000000405007c0c */ /* 0x040fe4000c7a1270 */
[----:B------:R-:W-:Y:S02]  /*af240*/  ISETP.LT.AND P0, PT, R6, UR4, !P0 ;  /* 0x0000000406007c0c */ /* 0x000fe4000c701270 */
[----:B------:R-:W-:Y:S01]  /*af250*/  ISETP.GE.AND P3, PT, R4, UR25, PT ;  /* 0x0000001904007c0c */ /* 0x000fe2000bf66270 */
[----:B------:R-:W-:Y:S01]  /*af260*/  VIADD R4, R0, 0x1e8 ;  /* 0x000001e800047836 */ /* 0x000fe20000000000 */
[----:B------:R0:W-:Y:S04]  /*af270*/  @P6 STG.E.U16 desc[UR76][R2.64], R59 ;  /* 0x0000003b02006986 */ /* 0x0001e8000c10154c */
[----:B------:R1:W-:Y:S01]  /*af280*/  @P4 STG.E.U16 desc[UR76][R8.64], R7 ;  /* 0x0000000708004986 */ /* 0x0003e2000c10154c */
[----:B------:R-:W-:-:S02]  /*af290*/  ISETP.LT.AND P6, PT, R5, UR4, !P3 ;  /* 0x0000000405007c0c */ /* 0x000fc4000dfc1270 */
[----:B------:R-:W-:Y:S01]  /*af2a0*/  ISETP.GE.AND P4, PT, R4, UR23, PT ;  /* 0x0000001704007c0c */ /* 0x000fe2000bf86270 */
[C---:B0-----:R-:W-:Y:S01]  /*af2b0*/  IMAD.WIDE R2, R15.reuse, 0x2, R46 ;  /* 0x000000020f027825 */ /* 0x041fe200078e022e */
[----:B------:R-:W4:Y:S03]  /*af2c0*/  LDL.LU R59, [R1+0x2b0] ;  /* 0x0002b000013b7983 */ /* 0x000f260000300800 */
[----:B-1----:R-:W-:Y:S02]  /*af2d0*/  VIADD R7, R0, 0x1e7 ;  /* 0x000001e700077836 */ /* 0x002fe40000000000 */
[----:B------:R-:W-:Y:S01]  /*af2e0*/  IMAD.WIDE R8, R15, 0x2, R44 ;  /* 0x000000020f087825 */ /* 0x000fe200078e022c */
[----:B------:R-:W-:Y:S01]  /*af2f0*/  ISETP.LT.AND P3, PT, R6, UR4, !P3 ;  /* 0x0000000406007c0c */ /* 0x000fe2000df61270 */
[----:B------:R-:W4:Y:S01]  /*af300*/  LDL.LU R15, [R1+0x1258] ;  /* 0x00125800010f7983 */ /* 0x000f220000300800 */
[----:B---3--:R-:W-:-:S03]  /*af310*/  PRMT R4, R32, 0x7632, R4 ;  /* 0x0000763220047816 */ /* 0x008fc60000000004 */
[----:B------:R0:W-:Y:S01]  /*af320*/  @P5 STG.E.U16 desc[UR76][R2.64], R32 ;  /* 0x0000002002005986 */ /* 0x0001e2000c10154c */
[----:B------:R-:W-:-:S03]  /*af330*/  ISETP.GE.AND P5, PT, R7, UR21, PT ;  /* 0x0000001507007c0c */ /* 0x000fc6000bfa6270 */
[----:B------:R1:W-:Y:S01]  /*af340*/  @P0 STG.E.U16 desc[UR76][R8.64], R4 ;  /* 0x0000000408000986 */ /* 0x0003e2000c10154c */
[----:B------:R-:W-:-:S03]  /*af350*/  ISETP.LT.AND P0, PT, R5, UR4, !P5 ;  /* 0x0000000405007c0c */ /* 0x000fc6000ef01270 */
[----:B0-----:R-:W3:Y:S01]  /*af360*/  LDL.LU R32, [R1+0x230] ;  /* 0x0002300001207983 */ /* 0x001ee20000300800 */
[----:B------:R-:W-:Y:S01]  /*af370*/  IMAD.WIDE R2, R28, 0x2, R46 ;  /* 0x000000021c027825 */ /* 0x000fe200078e022e */
[----:B-1----:R-:W-:-:S04]  /*af380*/  PRMT R4, R61, 0x7632, R4 ;  /* 0x000076323d047816 */ /* 0x002fc80000000004 */
[----:B------:R0:W-:Y:S01]  /*af390*/  @P6 STG.E.U16 desc[UR76][R2.64], R61 ;  /* 0x0000003d02006986 */ /* 0x0001e2000c10154c */
[----:B------:R-:W-:-:S04]  /*af3a0*/  IMAD.WIDE R8, R39, 0x2, R46 ;  /* 0x0000000227087825 */ /* 0x000fc800078e022e */
[----:B------:R-:W-:-:S04]  /*af3b0*/  IMAD.WIDE R10, R39, 0x2, R44 ;  /* 0x00000002270a7825 */ /* 0x000fc800078e022c */
[----:B0-----:R-:W-:Y:S01]  /*af3c0*/  IMAD.WIDE R2, R28, 0x2, R44 ;  /* 0x000000021c027825 */ /* 0x001fe200078e022c */
[----:B------:R-:W3:Y:S04]  /*af3d0*/  LDL.LU R61, [R1+0x1268] ;  /* 0x00126800013d7983 */ /* 0x000ee80000300800 */
[----:B------:R-:W3:Y:S04]  /*af3e0*/  LDL.LU R39, [R1+0x2b4] ;  /* 0x0002b40001277983 */ /* 0x000ee80000300800 */
[----:B------:R0:W-:Y:S04]  /*af3f0*/  @P3 STG.E.U16 desc[UR76][R2.64], R4 ;  /* 0x0000000402003986 */ /* 0x0001e8000c10154c */
[----:B--2---:R1:W-:Y:S01]  /*af400*/  @P0 STG.E.U16 desc[UR76][R8.64], R14 ;  /* 0x0000000e08000986 */ /* 0x0043e2000c10154c */
[----:B0-----:R-:W-:-:S04]  /*af410*/  IMAD.WIDE R2, R60, 0x2, R46 ;  /* 0x000000023c027825 */ /* 0x001fc800078e022e */
[----:B-1----:R-:W-:Y:S02]  /*af420*/  IMAD.WIDE R8, R60, 0x2, R44 ;  /* 0x000000023c087825 */ /* 0x002fe400078e022c */
[----:B------:R-:W2:Y:S01]  /*af430*/  LDL.LU R60, [R1+0x1264] ;  /* 0x00126400013c7983 */ /* 0x000ea20000300800 */
[----:B------:R-:W-:Y:S01]  /*af440*/  ISETP.LT.AND P5, PT, R6, UR4, !P5 ;  /* 0x0000000406007c0c */ /* 0x000fe2000efa1270 */
[----:B------:R-:W-:Y:S01]  /*af450*/  VIADD R7, R0, 0x1e9 ;  /* 0x000001e900077836 */ /* 0x000fe20000000000 */
[----:B------:R-:W-:Y:S01]  /*af460*/  ISETP.LT.AND P6, PT, R5, UR4, !P4 ;  /* 0x0000000405007c0c */ /* 0x000fe2000e7c1270 */
[----:B------:R-:W2:Y:S01]  /*af470*/  LDL.LU R33, [R1+0x234] ;  /* 0x0002340001217983 */ /* 0x000ea20000300800 */
[----:B------:R-:W-:Y:S02]  /*af480*/  ISETP.LT.AND P4, PT, R6, UR4, !P4 ;  /* 0x0000000406007c0c */ /* 0x000fe4000e781270 */
[----:B------:R-:W-:Y:S02]  /*af490*/  ISETP.GE.AND P3, PT, R7, UR19, PT ;  /* 0x0000001307007c0c */ /* 0x000fe4000bf66270 */
[----:B------:R-:W-:-:S02]  /*af4a0*/  PRMT R12, R14, 0x7632, R12 ;  /* 0x000076320e0c7816 */ /* 0x000fc4000000000c */
[----:B------:R-:W-:Y:S01]  /*af4b0*/  ISETP.LT.AND P0, PT, R5, UR4, !P3 ;  /* 0x0000000405007c0c */ /* 0x000fe2000df01270 */
[----:B------:R-:W2:Y:S01]  /*af4c0*/  LDL.LU R14, [R1+0x126c] ;  /* 0x00126c00010e7983 */ /* 0x000ea20000300800 */
[----:B------:R-:W-:-:S03]  /*af4d0*/  ISETP.LT.AND P3, PT, R6, UR4, !P3 ;  /* 0x0000000406007c0c */ /* 0x000fc6000df61270 */
[----:B------:R0:W-:Y:S01]  /*af4e0*/  @P5 STG.E.U16 desc[UR76][R10.64], R12 ;  /* 0x0000000c0a005986 */ /* 0x0001e2000c10154c */
[----:B------:R-:W-:Y:S02]  /*af4f0*/  ISETP.LT.AND P5, PT, R5, UR4, !P1 ;  /* 0x0000000405007c0c */ /* 0x000fe4000cfa1270 */
[----:B------:R-:W-:Y:S01]  /*af500*/  ISETP.LT.AND P1, PT, R6, UR4, !P1 ;  /* 0x0000000406007c0c */ /* 0x000fe2000cf21270 */
[----:B----4-:R1:W-:Y:S01]  /*af510*/  @P6 STG.E.U16 desc[UR76][R2.64], R59 ;  /* 0x0000003b02006986 */ /* 0x0103e2000c10154c */
[----:B0-----:R-:W-:Y:S01]  /*af520*/  PRMT R11, R59, 0x7632, R11 ;  /* 0x000076323b0b7816 */ /* 0x001fe2000000000b */
[----:B-1----:R-:W-:-:S04]  /*af530*/  IMAD.WIDE R2, R15, 0x2, R46 ;  /* 0x000000020f027825 */ /* 0x002fc800078e022e */
[----:B------:R0:W-:Y:S04]  /*af540*/  @P4 STG.E.U16 desc[UR76][R8.64], R11 ;  /* 0x0000000b08004986 */ /* 0x0001e8000c10154c */
[----:B------:R-:W4:Y:S01]  /*af550*/  LDL.LU R59, [R1+0x2b8] ;  /* 0x0002b800013b7983 */ /* 0x000f220000300800 */
[----:B0-----:R-:W-:-:S03]  /*af560*/  IMAD.WIDE R8, R15, 0x2, R44 ;  /* 0x000000020f087825 */ /* 0x001fc600078e022c */
[----:B------:R-:W4:Y:S04]  /*af570*/  LDL.LU R15, [R1+0x1260] ;  /* 0x00126000010f7983 */ /* 0x000f280000300800 */
[----:B------:R-:W4:Y:S01]  /*af580*/  LDL.LU R28, [R1+0x238] ;  /* 0x00023800011c7983 */ /* 0x000f220000300800 */
[----:B---3--:R-:W-:-:S03]  /*af590*/  PRMT R12, R32, 0x7632, R12 ;  /* 0x00007632200c7816 */ /* 0x008fc6000000000c */
[----:B------:R0:W-:Y:S04]  /*af5a0*/  @P0 STG.E.U16 desc[UR76][R2.64], R32 ;  /* 0x0000002002000986 */ /* 0x0001e8000c10154c */
[----:B------:R1:W-:Y:S04]  /*af5b0*/  @P3 STG.E.U16 desc[UR76][R8.64], R12 ;  /* 0x0000000c08003986 */ /* 0x0003e8000c10154c */
[----:B0-----:R-:W3:Y:S01]  /*af5c0*/  LDL.LU R32, [R1+0x1254] ;  /* 0x0012540001207983 */ /* 0x001ee20000300800 */
[----:B------:R-:W-:Y:S01]  /*af5d0*/  IMAD.WIDE R10, R61, 0x2, R46 ;  /* 0x000000023d0a7825 */ /* 0x000fe200078e022e */
[----:B-1----:R-:W-:-:S03]  /*af5e0*/  PRMT R9, R39, 0x7632, R9 ;  /* 0x0000763227097816 */ /* 0x002fc60000000009 */
[----:B------:R-:W-:Y:S01]  /*af5f0*/  IMAD.WIDE R2, R61, 0x2, R44 ;  /* 0x000000023d027825 */ /* 0x000fe200078e022c */
[----:B------:R-:W-:Y:S04]  /*af600*/  @P5 STG.E.U16 desc[UR76][R10.64], R39 ;  /* 0x000000270a005986 */ /* 0x000fe8000c10154c */
[----:B------:R2:W-:Y:S02]  /*af610*/  @P1 STG.E.U16 desc[UR76][R2.64], R9 ;  /* 0x0000000902001986 */ /* 0x0005e4000c10154c */
[----:B--2---:R-:W-:-:S04]  /*af620*/  IMAD.WIDE R2, R60, 0x2, R46 ;  /* 0x000000023c027825 */ /* 0x004fc800078e022e */
[----:B------:R-:W-:Y:S02]  /*af630*/  IMAD.WIDE R8, R60, 0x2, R44 ;  /* 0x000000023c087825 */ /* 0x000fe400078e022c */
[----:B------:R-:W2:Y:S02]  /*af640*/  LDL.LU R60, [R1+0x2bc] ;  /* 0x0002bc00013c7983 */ /* 0x000ea40000300800 */
[C---:B------:R-:W-:Y:S02]  /*af650*/  VIADD R4, R0.reuse, 0x1eb ;  /* 0x000001eb00047836 */ /* 0x040fe40000000000 */
[----:B------:R-:W-:Y:S01]  /*af660*/  VIADD R7, R0, 0x1ec ;  /* 0x000001ec00077836 */ /* 0x000fe20000000000 */
[----:B------:R-:W2:Y:S02]  /*af670*/  LDL.LU R39, [R1+0x1240] ;  /* 0x0012400001277983 */ /* 0x000ea40000300800 */
[----:B------:R-:W-:Y:S01]  /*af680*/  ISETP.GE.AND P4, PT, R4, UR15, PT ;  /* 0x0000000f04007c0c */ /* 0x000fe2000bf86270 */
[----:B------:R-:W-:Y:S01]  /*af690*/  VIADD R4, R0, 0x1ee ;  /* 0x000001ee00047836 */ /* 0x000fe20000000000 */
[----:B------:R-:W-:Y:S01]  /*af6a0*/  ISETP.GE.AND P6, PT, R7, UR17, PT ;  /* 0x0000001107007c0c */ /* 0x000fe2000bfc6270 */
[----:B------:R-:W2:Y:S01]  /*af6b0*/  LDL.LU R61, [R1+0x23c] ;  /* 0x00023c00013d7983 */ /* 0x000ea20000300800 */
[----:B------:R-:W-:-:S02]  /*af6c0*/  ISETP.LT.AND P3, PT, R5, UR4, !P4 ;  /* 0x0000000405007c0c */ /* 0x000fc4000e761270 */
[----:B------:R-:W-:Y:S01]  /*af6d0*/  ISETP.LT.AND P4, PT, R6, UR4, !P4 ;  /* 0x0000000406007c0c */ /* 0x000fe2000e781270 */
[----:B------:R-:W-:Y:S01]  /*af6e0*/  VIADD R7, R0, 0x1f1 ;  /* 0x000001f100077836 */ /* 0x000fe20000000000 */
[----:B------:R-:W-:Y:S01]  /*af6f0*/  ISETP.GE.AND P1, PT, R4, UR11, PT ;  /* 0x0000000b04007c0c */ /* 0x000fe2000bf26270 */
[----:B------:R-:W-:Y:S01]  /*af700*/  VIADD R4, R0, 0x1ed ;  /* 0x000001ed00047836 */ /* 0x000fe20000000000 */
[----:B------:R-:W-:Y:S02]  /*af710*/  ISETP.LT.AND P5, PT, R5, UR4, !P6 ;  /* 0x0000000405007c0c */ /* 0x000fe4000f7a1270 */
[----:B------:R-:W-:Y:S02]  /*af720*/  ISETP.GE.AND P0, PT, R7, UR13, PT ;  /* 0x0000000d07007c0c */ /* 0x000fe4000bf06270 */
[----:B------:R-:W-:-:S03]  /*af730*/  PRMT R7, R33, 0x7632, R7 ;  /* 0x0000763221077816 */ /* 0x000fc60000000007 */
[----:B------:R0:W-:Y:S01]  /*af740*/  @P3 STG.E.U16 desc[UR76][R2.64], R33 ;  /* 0x0000002102003986 */ /* 0x0001e2000c10154c */
[----:B------:R-:W-:Y:S02]  /*af750*/  ISETP.GE.AND P3, PT, R4, UR9, PT ;  /* 0x0000000904007c0c */ /* 0x000fe4000bf66270 */
[----:B------:R-:W-:Y:S01]  /*af760*/  ISETP.LT.AND P6, PT, R6, UR4, !P6 ;  /* 0x0000000406007c0c */ /* 0x000fe2000f7c1270 */
[----:B------:R1:W-:Y:S01]  /*af770*/  @P4 STG.E.U16 desc[UR76][R8.64], R7 ;  /* 0x0000000708004986 */ /* 0x0003e2000c10154c */
[----:B------:R-:W-:Y:S01]  /*af780*/  ISETP.LT.AND P4, PT, R5, UR4, !P3 ;  /* 0x0000000405007c0c */ /* 0x000fe2000df81270 */
[----:B------:R-:W-:Y:S01]  /*af790*/  IMAD.WIDE R10, R14, 0x2, R46 ;  /* 0x000000020e0a7825 */ /* 0x000fe200078e022e */
[----:B------:R-:W-:Y:S02]  /*af7a0*/  ISETP.LT.AND P3, PT, R6, UR4, !P3 ;  /* 0x0000000406007c0c */ /* 0x000fe4000df61270 */
[----:B----4-:R-:W-:Y:S02]  /*af7b0*/  PRMT R12, R59, 0x7632, R12 ;  /* 0x000076323b0c7816 */ /* 0x010fe4000000000c */
[----:B------:R4:W-:Y:S01]  /*af7c0*/  @P5 STG.E.U16 desc[UR76][R10.64], R59 ;  /* 0x0000003b0a005986 */ /* 0x0009e2000c10154c */
[----:B0-----:R-:W-:Y:S01]  /*af7d0*/  IMAD.WIDE R2, R14, 0x2, R44 ;  /* 0x000000020e027825 */ /* 0x001fe200078e022c */
[----:B------:R-:W-:-:S02]  /*af7e0*/  ISETP.LT.AND P5, PT, R5, UR4, !P1 ;  /* 0x0000000405007c0c */ /* 0x000fc4000cfa1270 */
[----:B------:R-:W2:Y:S01]  /*af7f0*/  LDL.LU R14, [R1+0x123c] ;  /* 0x00123c00010e7983 */ /* 0x000ea20000300800 */
[----:B-1----:R-:W-:-:S03]  /*af800*/  IMAD.WIDE R8, R15, 0x2, R46 ;  /* 0x000000020f087825 */ /* 0x002fc600078e022e */
[----:B------:R3:W-:Y:S01]  /*af810*/  @P6 STG.E.U16 desc[UR76][R2.64], R12 ;  /* 0x0000000c02006986 */ /* 0x0007e2000c10154c */
[----:B------:R-:W-:Y:S01]  /*af820*/  PRMT R7, R28, 0x7632, R7 ;  /* 0x000076321c077816 */ /* 0x000fe20000000007 */
[----:B----4-:R-:W-:Y:S02]  /*af830*/  IMAD.WIDE R10, R15, 0x2, R44 ;  /* 0x000000020f0a7825 */ /* 0x010fe400078e022c */
[----:B------:R-:W4:Y:S04]  /*af840*/  LDL.LU R59, [R1+0x1d0] ;  /* 0x0001d000013b7983 */ /* 0x000f280000300800 */
[----:B------:R0:W-:Y:S04]  /*af850*/  @P4 STG.E.U16 desc[UR76][R8.64], R28 ;  /* 0x0000001c08004986 */ /* 0x0001e8000c10154c */
[----:B------:R-:W4:Y:S04]  /*af860*/  LDL.LU R15, [R1+0x1228] ;  /* 0x00122800010f7983 */ /* 0x000f280000300800 */
[----:B------:R2:W-:Y:S01]  /*af870*/  @P3 STG.E.U16 desc[UR76][R10.64], R7 ;  /* 0x000000070a003986 */ /* 0x0005e2000c10154c */
[----:B---3--:R-:W-:-:S04]  /*af880*/  IMAD.WIDE R2, R32, 0x2, R46 ;  /* 0x0000000220027825 */ /* 0x008fc800078e022e */
[----:B0-----:R-:W-:Y:S02]  /*af890*/  IMAD.WIDE R8, R32, 0x2, R44 ;  /* 0x0000000220087825 */ /* 0x001fe400078e022c */
[----:B------:R-:W3:Y:S01]  /*af8a0*/  LDL.LU R32, [R1+0x1c0] ;  /* 0x0001c00001207983 */ /* 0x000ee20000300800 */
[----:B--2---:R-:W-:-:S03]  /*af8b0*/  PRMT R11, R60, 0x7632, R11 ;  /* 0x000076323c0b7816 */ /* 0x004fc6000000000b */
[----:B------:R0:W-:Y:S04]  /*af8c0*/  @P5 STG.E.U16 desc[UR76][R2.64], R60 ;  /* 0x0000003c02005986 */ /* 0x0001e8000c10154c */
[----:B0-----:R-:W2:Y:S01]  /*af8d0*/  LDL.LU R60, [R1+0x1224] ;  /* 0x00122400013c7983 */ /* 0x001ea20000300800 */
[----:B------:R-:W-:Y:S01]  /*af8e0*/  VIADD R4, R0, 0x1ef ;  /* 0x000001ef00047836 */ /* 0x000fe20000000000 */
[----:B------:R-:W-:-:S04]  /*af8f0*/  ISETP.LT.AND P1, PT, R6, UR4, !P1 ;  /* 0x0000000406007c0c */ /* 0x000fc8000cf21270 */
[----:B------:R-:W-:-:S04]  /*af900*/  ISETP.GE.AND P6, PT, R4, UR7, PT ;  /* 0x0000000704007c0c */ /* 0x000fc8000bfc6270 */
[----:B------:R-:W-:Y:S02]  /*af910*/  ISETP.LT.AND P4, PT, R5, UR4, !P6 ;  /* 0x0000000405007c0c */ /* 0x000fe4000f781270 */
[C---:B------:R-:W-:Y:S01]  /*af920*/  ISETP.LT.AND P6, PT, R6.reuse, UR4, !P6 ;  /* 0x0000000406007c0c */ /* 0x040fe2000f7c1270 */
[----:B------:R-:W-:Y:S01]  /*af930*/  IMAD.WIDE R2, R39, 0x2, R46 ;  /* 0x0000000227027825 */ /* 0x000fe200078e022e */
[----:B------:R-:W-:Y:S01]  /*af940*/  PRMT R7, R61, 0x7632, R7 ;  /* 0x000076323d077816 */ /* 0x000fe20000000007 */
[----:B------:R0:W-:Y:S01]  /*af950*/  @P1 STG.E.U16 desc[UR76][R8.64], R11 ;  /* 0x0000000b08001986 */ /* 0x0001e2000c10154c */
[----:B------:R-:W-:Y:S02]  /*af960*/  ISETP.LT.AND P5, PT, R5, UR4, !P2 ;  /* 0x0000000405007c0c */ /* 0x000fe4000d7a1270 */
[----:B------:R-:W-:-:S05]  /*af970*/  ISETP.LT.AND P2, PT, R6, UR4, !P2 ;  /* 0x0000000406007c0c */ /* 0x000fca000d741270 */
[----:B------:R1:W-:Y:S01]  /*af980*/  @P4 STG.E.U16 desc[UR76][R2.64], R61 ;  /* 0x0000003d02004986 */ /* 0x0003e2000c10154c */
[----:B0-----:R-:W-:-:S03]  /*af990*/  IMAD.WIDE R8, R39, 0x2, R44 ;  /* 0x0000000227087825 */ /* 0x001fc600078e022c */
[----:B------:R-:W2:Y:S04]  /*af9a0*/  LDL.LU R39, [R1+0x1d4] ;  /* 0x0001d40001277983 */ /* 0x000ea80000300800 */
[----:B------:R0:W-:Y:S01]  /*af9b0*/  @P6 STG.E.U16 desc[UR76][R8.64], R7 ;  /* 0x0000000708006986 */ /* 0x0001e2000c10154c */
[----:B------:R-:W-:Y:S02]  /*af9c0*/  ISETP.LT.AND P6, PT, R5, UR4, !P0 ;  /* 0x0000000405007c0c */ /* 0x000fe4000c7c1270 */
[----:B------:R-:W-:Y:S01]  /*af9d0*/  ISETP.LT.AND P0, PT, R6, UR4, !P0 ;  /* 0x0000000406007c0c */ /* 0x000fe2000c701270 */
[C---:B------:R-:W-:Y:S01]  /*af9e0*/  IMAD.WIDE R10, R14.reuse, 0x2, R46 ;  /* 0x000000020e0a7825 */ /* 0x040fe200078e022e */
[----:B-1----:R-:W2:Y:S03]  /*af9f0*/  LDL.LU R61, [R1+0x1210] ;  /* 0x00121000013d7983 */ /* 0x002ea60000300800 */
[----:B------:R-:W-:Y:S01]  /*afa00*/  IMAD.WIDE R12, R14, 0x2, R44 ;  /* 0x000000020e0c7825 */ /* 0x000fe200078e022c */
[----:B----4-:R1:W-:Y:S01]  /*afa10*/  @P5 STG.E.U16 desc[UR76][R10.64], R59 ;  /* 0x0000003b0a005986 */ /* 0x0103e2000c10154c */
[----:B0-----:R-:W-:-:S02]  /*afa20*/  PRMT R9, R59, 0x7632, R9 ;  /* 0x000076323b097816 */ /* 0x001fc40000000009 */
[C---:B------:R-:W-:Y:S01]  /*afa30*/  IMAD.WIDE R2, R15.reuse, 0x2, R46 ;  /* 0x000000020f027825 */ /* 0x040fe200078e022e */
[----:B------:R-:W4:Y:S03]  /*afa40*/  LDL.LU R30, [R1+0x1c4] ;  /* 0x0001c400011e7983 */ /* 0x000f260000300800 */
[----:B------:R-:W-:Y:S01]  /*afa50*/  IMAD.WIDE R14, R15, 0x2, R44 ;  /* 0x000000020f0e7825 */ /* 0x000fe200078e022c */
[----:B------:R2:W-:Y:S04]  /*afa60*/  @P2 STG.E.U16 desc[UR76][R12.64], R9 ;  /* 0x000000090c002986 */ /* 0x0005e8000c10154c */
[----:B-1----:R-:W4:Y:S04]  /*afa70*/  LDL.LU R59, [R1+0x1d8] ;  /* 0x0001d800013b7983 */ /* 0x002f280000300800 */
[----:B------:R-:W4:Y:S01]  /*afa80*/  LDL.LU R33, [R1+0x1284] ;  /* 0x0012840001217983 */ /* 0x000f220000300800 */
[----:B---3--:R-:W-:-:S03]  /*afa90*/  PRMT R11, R32, 0x7632, R11 ;  /* 0x00007632200b7816 */ /* 0x008fc6000000000b */
[----:B------:R-:W-:Y:S04]  /*afaa0*/  @P6 STG.E.U16 desc[UR76][R2.64], R32 ;  /* 0x0000002002006986 */ /* 0x000fe8000c10154c */
[----:B------:R0:W-:Y:S01]  /*afab0*/  @P0 STG.E.U16 desc[UR76][R14.64], R11 ;  /* 0x0000000b0e000986 */ /* 0x0001e2000c10154c */
[----:B--2---:R-:W-:-:S04]  /*afac0*/  IMAD.WIDE R8, R60, 0x2, R46 ;  /* 0x000000023c087825 */ /* 0x004fc800078e022e */
[----:B0-----:R-:W-:Y:S02]  /*afad0*/  IMAD.WIDE R10, R60, 0x2, R44 ;  /* 0x000000023c0a7825 */ /* 0x001fe400078e022c */
[----:B------:R-:W2:Y:S02]  /*afae0*/  LDL.LU R60, [R1+0x1280] ;  /* 0x00128000013c7983 */ /* 0x000ea40000300800 */
[----:B------:R-:W-:Y:S02]  /*afaf0*/  VIADD R4, R0, 0x1f2 ;  /* 0x000001f200047836 */ /* 0x000fe40000000000 */
[----:B------:R-:W3:Y:S03]  /*afb00*/  LDL.LU R34, [R1+0x1c8] ;  /* 0x0001c80001227983 */ /* 0x000ee60000300800 */
[----:B------:R-:W-:Y:S01]  /*afb10*/  ISETP.GE.AND P3, PT, R4, UR5, PT ;  /* 0x0000000504007c0c */ /* 0x000fe2000bf66270 */
[----:B------:R-:W-:Y:S01]  /*afb20*/  VIADD R4, R0, 0x1f3 ;  /* 0x000001f300047836 */ /* 0x000fe20000000000 */
[----:B------:R-:W3:Y:S02]  /*afb30*/  LDL.LU R29, [R1+0x1dc] ;  /* 0x0001dc00011d7983 */ /* 0x000ee40000300800 */
[----:B------:R-:W-:-:S02]  /*afb40*/  ISETP.LT.AND P5, PT, R5, UR4, !P3 ;  /* 0x0000000405007c0c */ /* 0x000fc4000dfa1270 */
[----:B------:R-:W-:Y:S01]  /*afb50*/  ISETP.LT.AND P3, PT, R6, UR4, !P3 ;  /* 0x0000000406007c0c */ /* 0x000fe2000df61270 */
[----:B------:R-:W3:Y:S01]  /*afb60*/  LDL.LU R28, [R1+0x127c] ;  /* 0x00127c00011c7983 */ /* 0x000ee20000300800 */
[----:B------:R-:W-:-:S03]  /*afb70*/  ISETP.GE.AND P1, PT, R4, UR5, PT ;  /* 0x0000000504007c0c */ /* 0x000fc6000bf26270 */
[----:B------:R-:W3:Y:S01]  /*afb80*/  LDL.LU R32, [R1+0x1278] ;  /* 0x0012780001207983 */ /* 0x000ee20000300800 */
[----:B------:R-:W-:Y:S02]  /*afb90*/  ISETP.LT.AND P6, PT, R5, UR4, !P1 ;  /* 0x0000000405007c0c */ /* 0x000fe4000cfc1270 */
[----:B------:R-:W-:Y:S02]  /*afba0*/  ISETP.LT.AND P1, PT, R6, UR4, !P1 ;  /* 0x0000000406007c0c */ /* 0x000fe4000cf21270 */
[----:B------:R-:W-:Y:S01]  /*afbb0*/  PRMT R3, R39, 0x7632, R3 ;  /* 0x0000763227037816 */ /* 0x000fe20000000003 */
[----:B------:R0:W-:Y:S04]  /*afbc0*/  @P5 STG.E.U16 desc[UR76][R8.64], R39 ;  /* 0x0000002708005986 */ /* 0x0001e8000c10154c */
[----:B------:R1:W-:Y:S01]  /*afbd0*/  @P3 STG.E.U16 desc[UR76][R10.64], R3 ;  /* 0x000000030a003986 */ /* 0x0003e2000c10154c */
[----:B------:R-:W-:-:S03]  /*afbe0*/  IMAD.WIDE R12, R61, 0x2, R44 ;  /* 0x000000023d0c7825 */ /* 0x000fc600078e022c */
[----:B0-----:R-:W3:Y:S01]  /*afbf0*/  LDL.LU R39, [R1+0x1cc] ;  /* 0x0001cc0001277983 */ /* 0x001ee20000300800 */
[----:B-1----:R-:W-:Y:S01]  /*afc00*/  IMAD.WIDE R2, R61, 0x2, R46 ;  /* 0x000000023d027825 */ /* 0x002fe200078e022e */
[----:B----4-:R-:W-:Y:S02]  /*afc10*/  PRMT R9, R30, 0x7632, R9 ;  /* 0x000076321e097816 */ /* 0x010fe40000000009 */
[----:B------:R-:W4:Y:S04]  /*afc20*/  LDL.LU R61, [R1+0x1274] ;  /* 0x00127400013d7983 */ /* 0x000f280000300800 */
[----:B------:R-:W-:Y:S04]  /*afc30*/  @P6 STG.E.U16 desc[UR76][R2.64], R30 ;  /* 0x0000001e02006986 */ /* 0x000fe8000c10154c */
[----:B------:R2:W-:Y:S02]  /*afc40*/  @P1 STG.E.U16 desc[UR76][R12.64], R9 ;  /* 0x000000090c001986 */ /* 0x0005e4000c10154c */
[----:B--2---:R-:W-:-:S04]  /*afc50*/  IMAD.WIDE R8, R60, 0x2, R46 ;  /* 0x000000023c087825 */ /* 0x004fc800078e022e */
[----:B------:R-:W-:Y:S02]  /*afc60*/  IMAD.WIDE R10, R60, 0x2, R44 ;  /* 0x000000023c0a7825 */ /* 0x000fe400078e022c */
[----:B------:R-:W2:Y:S02]  /*afc70*/  LDL.LU R60, [R1+0x1270] ;  /* 0x00127000013c7983 */ /* 0x000ea40000300800 */
[----:B------:R-:W-:-:S05]  /*afc80*/  VIADD R4, R0, 0x1f4 ;  /* 0x000001f400047836 */ /* 0x000fca0000000000 */
[----:B------:R-:W-:Y:S01]  /*afc90*/  ISETP.GE.AND P4, PT, R4, UR5, PT ;  /* 0x0000000504007c0c */ /* 0x000fe2000bf86270 */
[----:B------:R-:W-:-:S03]  /*afca0*/  VIADD R4, R0, 0x1f5 ;  /* 0x000001f500047836 */ /* 0x000fc60000000000 */
[C---:B------:R-:W-:Y:S02]  /*afcb0*/  ISETP.LT.AND P5, PT, R5.reuse, UR4, !P4 ;  /* 0x0000000405007c0c */ /* 0x040fe4000e7a1270 */
[----:B------:R-:W-:Y:S02]  /*afcc0*/  ISETP.GE.AND P2, PT, R4, UR5, PT ;  /* 0x0000000504007c0c */ /* 0x000fe4000bf46270 */
[----:B------:R-:W-:Y:S01]  /*afcd0*/  ISETP.LT.AND P4, PT, R6, UR4, !P4 ;  /* 0x0000000406007c0c */ /* 0x000fe2000e781270 */
[C---:B------:R-:W-:Y:S01]  /*afce0*/  VIADD R4, R0.reuse, 0x1f6 ;  /* 0x000001f600047836 */ /* 0x040fe20000000000 */
[----:B------:R-:W-:Y:S01]  /*afcf0*/  ISETP.LT.AND P1, PT, R5, UR4, !P2 ;  /* 0x0000000405007c0c */ /* 0x000fe2000d721270 */
[----:B------:R-:W-:Y:S01]  /*afd00*/  VIADD R7, R0, 0x1f8 ;  /* 0x000001f800077836 */ /* 0x000fe20000000000 */
[----:B------:R-:W-:Y:S01]  /*afd10*/  ISETP.LT.AND P2, PT, R6, UR4, !P2 ;  /* 0x0000000406007c0c */ /* 0x000fe2000d741270 */
[----:B------:R-:W-:-:S04]  /*afd20*/  IMAD.WIDE R14, R33, 0x2, R46 ;  /* 0x00000002210e7825 */ /* 0x000fc800078e022e */
[----:B------:R-:W-:Y:S02]  /*afd30*/  IMAD.WIDE R2, R33, 0x2, R44 ;  /* 0x0000000221027825 */ /* 0x000fe400078e022c */
[----:B------:R-:W2:Y:S01]  /*afd40*/  LDL.LU R33, [R1+0x120c] ;  /* 0x00120c0001217983 */ /* 0x000ea20000300800 */
[----:B------:R-:W-:Y:S01]  /*afd50*/  ISETP.GE.AND P0, PT, R4, UR5, PT ;  /* 0x0000000504007c0c */ /* 0x000fe2000bf06270 */
[----:B------:R-:W-:Y:S01]  /*afd60*/  VIADD R4, R0, 0x1f7 ;  /* 0x000001f700047836 */ /* 0x000fe20000000000 */
[----:B------:R-:W-:Y:S01]  /*afd70*/  ISETP.GE.AND P6, PT, R7, UR5, PT ;  /* 0x0000000507007c0c */ /* 0x000fe2000bfc6270 */
[----:B------:R0:W-:Y:S01]  /*afd80*/  @P5 STG.E.U16 desc[UR76][R14.64], R59 ;  /* 0x0000003b0e005986 */ /* 0x0001e2000c10154c */
[----:B------:R-:W-:Y:S01]  /*afd90*/  PRMT R7, R59, 0x7632, R7 ;  /* 0x000076323b077816 */ /* 0x000fe20000000007 */
[----:B---3--:R-:W-:Y:S01]  /*afda0*/  IMAD.WIDE R12, R28, 0x2, R46 ;  /* 0x000000021c0c7825 */ /* 0x008fe200078e022e */
[----:B------:R-:W-:Y:S01]  /*afdb0*/  ISETP.GE.AND P3, PT, R4, UR5, PT ;  /* 0x0000000504007c0c */ /* 0x000fe2000bf66270 */
[----:B------:R-:W1:Y:S01]  /*afdc0*/  LDS.128 R56, [R58] ;  /* 0x000000003a387984 */ /* 0x000e620000000c00 */
[----:B------:R-:W-:-:S03]  /*afdd0*/  ISETP.LT.AND P5, PT, R5, UR4, !P0 ;  /* 0x0000000405007c0c */ /* 0x000fc6000c7a1270 */
[----:B------:R3:W-:Y:S01]  /*afde0*/  @P4 STG.E.U16 desc[UR76][R2.64], R7 ;  /* 0x0000000702004986 */ /* 0x0007e2000c10154c */
[----:B0-----:R-:W-:-:S03]  /*afdf0*/  PRMT R15, R34, 0x7632, R15 ;  /* 0x00007632220f7816 */ /* 0x001fc6000000000f */
[----:B------:R0:W-:Y:S01]  /*afe00*/  @P1 STG.E.U16 desc[UR76][R8.64], R34 ;  /* 0x0000002208001986 */ /* 0x0001e2000c10154c */
[----:B------:R-:W-:-:S03]  /*afe10*/  ISETP.LT.AND P0, PT, R6, UR4, !P0 ;  /* 0x0000000406007c0c */ /* 0x000fc6000c701270 */
[----:B------:R4:W-:Y:S01]  /*afe20*/  @P2 STG.E.U16 desc[UR76][R10.64], R15 ;  /* 0x0000000f0a002986 */ /* 0x0009e2000c10154c */
[----:B---3--:R-:W-:-:S03]  /*afe30*/  IMAD.WIDE R2, R28, 0x2, R44 ;  /* 0x000000021c027825 */ /* 0x008fc600078e022c */
[----:B------:R-:W3:Y:S01]  /*afe40*/  LDL.LU R28, [R1+0x11f8] ;  /* 0x0011f800011c7983 */ /* 0x000ee20000300800 */
[----:B------:R-:W-:Y:S01]  /*afe50*/  ISETP.LT.AND P2, PT, R5, UR4, !P3 ;  /* 0x0000000405007c0c */ /* 0x000fe2000df41270 */
[----:B0-----:R-:W-:-:S04]  /*afe60*/  IMAD.WIDE R8, R32, 0x2, R46 ;  /* 0x0000000220087825 */ /* 0x001fc800078e022e */
[----:B----4-:R-:W-:Y:S02]  /*afe70*/  IMAD.WIDE R10, R32, 0x2, R44 ;  /* 0x00000002200a7825 */ /* 0x010fe400078e022c */
[----:B------:R-:W4:Y:S01]  /*afe80*/  LDL.LU R32, [R1+0x11f4] ;  /* 0x0011f40001207983 */ /* 0x000f220000300800 */
[----:B------:R-:W-:Y:S02]  /*afe90*/  ISETP.LT.AND P3, PT, R6, UR4, !P3 ;  /* 0x0000000406007c0c */ /* 0x000fe4000df61270 */
[----:B------:R-:W-:Y:S01]  /*afea0*/  PRMT R7, R29, 0x7632, R7 ;  /* 0x000076321d077816 */ /* 0x000fe20000000007 */
[----:B------:R0:W-:Y:S01]  /*afeb0*/  @P5 STG.E.U16 desc[UR76][R12.64], R29 ;  /* 0x0000001d0c005986 */ /* 0x0001e2000c10154c */
[----:B------:R-:W-:-:S03]  /*afec0*/  PRMT R14, R39, 0x7632, R14 ;  /* 0x00007632270e7816 */ /* 0x000fc6000000000e */
[----:B------:R1:W-:Y:S04]  /*afed0*/  @P0 STG.E.U16 desc[UR76][R2.64], R7 ;  /* 0x0000000702000986 */ /* 0x0003e8000c10154c */
[----:B------:R1:W-:Y:S01]  /*afee0*/  @P2 STG.E.U16 desc[UR76][R8.64], R39 ;  /* 0x0000002708002986 */ /* 0x0003e2000c10154c */
[----:B0-----:R-:W-:-:S03]  /*afef0*/  IMAD.WIDE R12, R61, 0x2, R46 ;  /* 0x000000023d0c7825 */ /* 0x001fc600078e022e */
[----:B------:R0:W-:Y:S01]  /*aff00*/  @P3 STG.E.U16 desc[UR76][R10.64], R14 ;  /* 0x0000000e0a003986 */ /* 0x0001e2000c10154c */
[----:B-1----:R-:W-:-:S03]  /*aff10*/  IMAD.WIDE R2, R61, 0x2, R44 ;  /* 0x000000023d027825 */ /* 0x002fc600078e022c */
[----:B------:R-:W4:Y:S04]  /*aff20*/  LDL.LU R39, [R1+0x11e0] ;  /* 0x0011e00001277983 */ /* 0x000f280000300800 */
[----:B------:R-:W4:Y:S01]  /*aff30*/  LDL.LU R61, [R1+0x11dc] ;  /* 0x0011dc00013d7983 */ /* 0x000f220000300800 */
[----:B--2---:R-:W-:-:S04]  /*aff40*/  IMAD.WIDE R8, R60, 0x2, R46 ;  /* 0x000000023c087825 */ /* 0x004fc800078e022e */
[----:B0-----:R-:W-:Y:S02]  /*aff50*/  IMAD.WIDE R10, R60, 0x2, R44 ;  /* 0x000000023c0a7825 */ /* 0x001fe400078e022c */
[----:B------:R-:W2:Y:S01]  /*aff60*/  LDL.LU R60, [R1+0x1288] ;  /* 0x00128800013c7983 */ /* 0x000ea20000300800 */
[----:B------:R-:W-:Y:S01]  /*aff70*/  ISETP.LT.AND P5, PT, R5, UR4, !P6 ;  /* 0x0000000405007c0c */ /* 0x000fe2000f7a1270 */
[----:B------:R-:W-:-:S05]  /*aff80*/  VIADD R4, R0, 0x1f9 ;  /* 0x000001f900047836 */ /* 0x000fca0000000000 */
[----:B------:R-:W-:Y:S01]  /*aff90*/  ISETP.GE.AND P4, PT, R4, UR5, PT ;  /* 0x0000000504007c0c */ /* 0x000fe2000bf86270 */
[----:B------:R-:W-:Y:S01]  /*affa0*/  VIADD R4, R0, 0x1fa ;  /* 0x000001fa00047836 */ /* 0x000fe20000000000 */
[----:B------:R-:W-:Y:S02]  /*affb0*/  ISETP.LT.AND P6, PT, R6, UR4, !P6 ;  /* 0x0000000406007c0c */ /* 0x000fe4000f7c1270 */
[C---:B------:R-:W-:Y:S02]  /*affc0*/  ISETP.LT.AND P3, PT, R5.reuse, UR4, !P4 ;  /* 0x0000000405007c0c */ /* 0x040fe4000e761270 */
[----:B------:R-:W-:Y:S01]  /*affd0*/  ISETP.GE.AND P1, PT, R4, UR5, PT ;  /* 0x0000000504007c0c */ /* 0x000fe2000bf26270 */
[----:B------:R-:W-:Y:S01]  /*affe0*/  VIADD R4, R0, 0x1fb ;  /* 0x000001fb00047836 */ /* 0x000fe20000000000 */
[----:B------:R-:W-:Y:S01]  /*afff0*/  ISETP.LT.AND P4, PT, R6, UR4, !P4 ;  /* 0x0000000406007c0c */ /* 0x000fe2000e781270 */
[----:B------:R0:W-:Y:S01]  /*b0000*/  @P5 STG.E.U16 desc[UR76][R12.64], R16 ;  /* 0x000000100c005986 */ /* 0x0001e2000c10154c */
[----:B------:R-:W-:-:S02]  /*b0010*/  ISETP.LT.AND P5, PT, R5, UR4, !P1 ;  /* 0x0000000405007c0c */ /* 0x000fc4000cfa1270 */
[----:B------:R-:W-:Y:S01]  /*b0020*/  ISETP.GE.AND P0, PT, R4, UR5, PT ;  /* 0x0000000504007c0c */ /* 0x000fe2000bf06270 */
[----:B------:R-:W-:Y:S01]  /*b0030*/  VIADD R4, R0, 0x1fc ;  /* 0x000001fc00047836 */ /* 0x000fe20000000000 */
[----:B------:R-:W-:Y:S02]  /*b0040*/  PRMT R7, R16, 0x7632, R7 ;  /* 0x0000763210077816 */ /* 0x000fe40000000007 */
[----:B------:R-:W-:Y:S02]  /*b0050*/  PRMT R14, R56, 0x7632, R14 ;  /* 0x00007632380e7816 */ /* 0x000fe4000000000e */
[----:B------:R-:W-:Y:S01]  /*b0060*/  ISETP.GE.AND P2, PT, R4, UR5, PT ;  /* 0x0000000504007c0c */ /* 0x000fe2000bf46270 */
[----:B------:R1:W-:Y:S01]  /*b0070*/  @P6 STG.E.U16 desc[UR76][R2.64], R7 ;  /* 0x0000000702006986 */ /* 0x0003e2000c10154c */
[----:B0-----:R-:W-:Y:S01]  /*b0080*/  IMAD.WIDE R12, R33, 0x2, R46 ;  /* 0x00000002210c7825 */ /* 0x001fe200078e022e */
[C---:B------:R-:W-:Y:S02]  /*b0090*/  ISETP.LT.AND P1, PT, R6.reuse, UR4, !P1 ;  /* 0x0000000406007c0c */ /* 0x040fe4000cf21270 */
[----:B------:R3:W-:Y:S01]  /*b00a0*/  @P3 STG.E.U16 desc[UR76][R8.64], R56 ;  /* 0x0000003808003986 */ /* 0x0007e2000c10154c */
[----:B------:R-:W-:-:S03]  /*b00b0*/  ISETP.LT.AND P3, PT, R6, UR4, !P0 ;  /* 0x0000000406007c0c */ /* 0x000fc6000c761270 */
[----:B------:R0:W-:Y:S01]  /*b00c0*/  @P4 STG.E.U16 desc[UR76][R10.64], R14 ;  /* 0x0000000e0a004986 */ /* 0x0001e2000c10154c */
[C---:B------:R-:W-:Y:S01]  /*b00d0*/  ISETP.LT.AND P4, PT, R5.reuse, UR4, !P0 ;  /* 0x0000000405007c0c */ /* 0x040fe2000c781270 */
[----:B------:R-:W-:Y:S02]  /*b00e0*/  VIADD R4, R0, 0x1fd ;  /* 0x000001fd00047836 */ /* 0x000fe40000000000 */
[----:B------:R4:W-:Y:S01]  /*b00f0*/  @P5 STG.E.U16 desc[UR76][R12.64], R17 ;  /* 0x000000110c005986 */ /* 0x0009e2000c10154c */
[----:B------:R-:W-:Y:S01]  /*b0100*/  ISETP.LT.AND P5, PT, R5, UR4, !P2 ;  /* 0x0000000405007c0c */ /* 0x000fe2000d7a1270 */
[----:B-1----:R-:W-:Y:S01]  /*b0110*/  IMAD.WIDE R2, R33, 0x2, R44 ;  /* 0x0000000221027825 */ /* 0x002fe200078e022c */
[----:B------:R-:W-:Y:S02]  /*b0120*/  PRMT R7, R17, 0x7632, R7 ;  /* 0x0000763211077816 */ /* 0x000fe40000000007 */
[----:B------:R-:W-:Y:S01]  /*b0130*/  ISETP.GE.AND P6, PT, R4, UR5, PT ;  /* 0x0000000504007c0c */ /* 0x000fe2000bfc6270 */
[----:B------:R-:W-:-:S02]  /*b0140*/  VIADD R4, R0, 0x1fe ;  /* 0x000001fe00047836 */ /* 0x000fc40000000000 */
[----:B---3--:R-:W-:Y:S01]  /*b0150*/  IMAD.WIDE R8, R28, 0x2, R46 ;  /* 0x000000021c087825 */ /* 0x008fe200078e022e */
[----:B0-----:R-:W-:-:S03]  /*b0160*/  PRMT R14, R57, 0x7632, R14 ;  /* 0x00007632390e7816 */ /* 0x001fc6000000000e */
[----:B------:R-:W-:Y:S01]  /*b0170*/  IMAD.WIDE R10, R28, 0x2, R44 ;  /* 0x000000021c0a7825 */ /* 0x000fe200078e022c */
[----:B------:R0:W-:Y:S03]  /*b0180*/  @P1 STG.E.U16 desc[UR76][R2.64], R7 ;  /* 0x0000000702001986 */ /* 0x0001e6000c10154c */
[----:B------:R-:W-:Y:S02]  /*b0190*/  VIADD R0, R0, 0x1ff ;  /* 0x000001ff00007836 */ /* 0x000fe40000000000 */
[----:B----4-:R-:W-:Y:S01]  /*b01a0*/  IMAD.WIDE R12, R32, 0x2, R46 ;  /* 0x00000002200c7825 */ /* 0x010fe200078e022e */
[----:B------:R1:W-:Y:S01]  /*b01b0*/  @P4 STG.E.U16 desc[UR76][R8.64], R57 ;  /* 0x0000003908004986 */ /* 0x0003e2000c10154c */
[----:B------:R-:W-:Y:S02]  /*b01c0*/  ISETP.GE.AND P0, PT, R4, UR5, PT ;  /* 0x0000000504007c0c */ /* 0x000fe4000bf06270 */
[----:B------:R-:W-:Y:S01]  /*b01d0*/  ISETP.LT.AND P2, PT, R6, UR4, !P2 ;  /* 0x0000000406007c0c */ /* 0x000fe2000d741270 */
[----:B------:R3:W-:Y:S01]  /*b01e0*/  @P3 STG.E.U16 desc[UR76][R10.64], R14 ;  /* 0x0000000e0a003986 */ /* 0x0007e2000c10154c */
[----:B------:R-:W-:-:S03]  /*b01f0*/  ISETP.GE.AND P1, PT, R0, UR5, PT ;  /* 0x0000000500007c0c */ /* 0x000fc6000bf26270 */
[----:B------:R4:W-:Y:S01]  /*b0200*/  @P5 STG.E.U16 desc[UR76][R12.64], R18 ;  /* 0x000000120c005986 */ /* 0x0009e2000c10154c */
[C---:B------:R-:W-:Y:S02]  /*b0210*/  ISETP.LT.AND P5, PT, R5.reuse, UR4, !P6 ;  /* 0x0000000405007c0c */ /* 0x040fe4000f7a1270 */
[C---:B------:R-:W-:Y:S02]  /*b0220*/  ISETP.LT.AND P6, PT, R6.reuse, UR4, !P6 ;  /* 0x0000000406007c0c */ /* 0x040fe4000f7c1270 */
[C---:B------:R-:W-:Y:S02]  /*b0230*/  ISETP.LT.AND P4, PT, R5.reuse, UR4, !P0 ;  /* 0x0000000405007c0c */ /* 0x040fe4000c781270 */
[C---:B------:R-:W-:Y:S02]  /*b0240*/  ISETP.LT.AND P0, PT, R6.reuse, UR4, !P0 ;  /* 0x0000000406007c0c */ /* 0x040fe4000c701270 */
[----:B------:R-:W-:Y:S02]  /*b0250*/  ISETP.LT.AND P3, PT, R5, UR4, !P1 ;  /* 0x0000000405007c0c */ /* 0x000fe4000cf61270 */
[----:B------:R-:W-:Y:S01]  /*b0260*/  ISETP.LT.AND P1, PT, R6, UR4, !P1 ;  /* 0x0000000406007c0c */ /* 0x000fe2000cf21270 */
[----:B------:R-:W-:Y:S01]  /*b0270*/  IMAD.WIDE R4, R32, 0x2, R44 ;  /* 0x0000000220047825 */ /* 0x000fe200078e022c */
[----:B------:R-:W-:-:S02]  /*b0280*/  PRMT R0, R18, 0x7632, R0 ;  /* 0x0000763212007816 */ /* 0x000fc40000000000 */
[----:B0-----:R-:W-:Y:S01]  /*b0290*/  PRMT R7, R58, 0x7632, R7 ;  /* 0x000076323a077816 */ /* 0x001fe20000000007 */
[----:B------:R-:W-:Y:S01]  /*b02a0*/  IMAD.WIDE R2, R39, 0x2, R46 ;  /* 0x0000000227027825 */ /* 0x000fe200078e022e */
[----:B------:R-:W-:-:S03]  /*b02b0*/  PRMT R6, R19, 0x7632, R6 ;  /* 0x0000763213067816 */ /* 0x000fc60000000006 */
[----:B-1----:R-:W-:Y:S01]  /*b02c0*/  IMAD.WIDE R8, R39, 0x2, R44 ;  /* 0x0000000227087825 */ /* 0x002fe200078e022c */
[----:B------:R0:W-:Y:S03]  /*b02d0*/  @P2 STG.E.U16 desc[UR76][R4.64], R0 ;  /* 0x0000000004002986 */ /* 0x0001e6000c10154c */
[C---:B---3--:R-:W-:Y:S01]  /*b02e0*/  IMAD.WIDE R10, R61.reuse, 0x2, R46 ;  /* 0x000000023d0a7825 */ /* 0x048fe200078e022e */
[----:B------:R0:W-:Y:S03]  /*b02f0*/  @P5 STG.E.U16 desc[UR76][R2.64], R58 ;  /* 0x0000003a02005986 */ /* 0x0001e6000c10154c */
[----:B----4-:R-:W-:Y:S01]  /*b0300*/  IMAD.WIDE R12, R61, 0x2, R44 ;  /* 0x000000023d0c7825 */ /* 0x010fe200078e022c */
[----:B------:R0:W-:Y:S04]  /*b0310*/  @P6 STG.E.U16 desc[UR76][R8.64], R7 ;  /* 0x0000000708006986 */ /* 0x0001e8000c10154c */
[----:B------:R0:W-:Y:S04]  /*b0320*/  @P4 STG.E.U16 desc[UR76][R10.64], R19 ;  /* 0x000000130a004986 */ /* 0x0001e8000c10154c */
[----:B------:R0:W-:Y:S01]  /*b0330*/  @P0 STG.E.U16 desc[UR76][R12.64], R6 ;  /* 0x000000060c000986 */ /* 0x0001e2000c10154c */
[----:B--2---:R-:W-:-:S05]  /*b0340*/  IMAD.WIDE R46, R60, 0x2, R46 ;  /* 0x000000023c2e7825 */ /* 0x004fca00078e022e */
[----:B------:R0:W-:Y:S01]  /*b0350*/  @P3 STG.E.U16 desc[UR76][R46.64], R59 ;  /* 0x0000003b2e003986 */ /* 0x0001e2000c10154c */
[----:B------:R-:W-:Y:S01]  /*b0360*/  IMAD.WIDE R44, R60, 0x2, R44 ;  /* 0x000000023c2c7825 */ /* 0x000fe200078e022c */
[----:B------:R-:W-:Y:S06]  /*b0370*/  @!P1 EXIT ;  /* 0x000000000000994d */ /* 0x000fec0003800000 */
[----:B------:R-:W-:-:S05]  /*b0380*/  PRMT R22, R59, 0x7632, R22 ;  /* 0x000076323b167816 */ /* 0x000fca0000000016 */
[----:B------:R-:W-:Y:S01]  /*b0390*/  STG.E.U16 desc[UR76][R44.64], R22 ;  /* 0x000000162c007986 */ /* 0x000fe2000c10154c */
[----:B------:R-:W-:Y:S05]  /*b03a0*/  EXIT ;  /* 0x000000000000794d */ /* 0x000fea0003800000 */
.L_x_2:
[----:B------:R-:W-:-:S00]  /*b03b0*/  BRA `(.L_x_2) ;  /* 0xfffffffc00fc7947 */ /* 0x000fc0000383ffff */
[----:B------:R-:W-:-:S00]  /*b03c0*/  NOP ;  /* 0x0000000000007918 */ /* 0x000fc00000000000 */
        /* <DEDUP_REMOVED lines=11> */
.L_x_3:


//--------------------- .nv.shared.matmul_kernel  --------------------------
	.section	.nv.shared.matmul_kernel,"aw",@nobits
	.sectionflags	@""
	.align	16
	.zero		1024


//--------------------- .nv.shared.reserved.0     --------------------------
	.section	.nv.shared.reserved.0,"aw",@nobits
	.weak		__nv_reservedSMEM_offset_0_alias
	.size		__nv_reservedSMEM_offset_0_alias, 0, 64
	.other		__nv_reservedSMEM_offset_0_alias,@"STO_CUDA_RESERVED_SHARED STV_DEFAULT"
__nv_reservedSMEM_offset_0_alias:
	.zero		0
	.zero		64


//--------------------- .nv.constant0.matmul_kernel --------------------------
	.section	.nv.constant0.matmul_kernel,"a",@progbits
	.sectionflags	@""
	.align	4
.nv.constant0.matmul_kernel:
	.zero		976


//--------------------- SYMBOLS --------------------------

	.type		.nv.reservedSmem.offset0,@object
	.size		.nv.reservedSmem.offset0,0x4
	.type		.nv.reservedSmem.cap,@object
	.size		.nv.reservedSmem.cap,0x4
